	.target	sm_100a

	.elftype	@"ET_EXEC"


//--------------------- .note.nv.tkinfo           --------------------------
	.section	.note.nv.tkinfo,"",@"SHT_NOTE"
	.sectionflags	@"SHF_NOTE_NV_TKINFO"
	.tkinfo
        /*0018*/ 	.word	0x00000002
        /*0030*/ 	.string	""
        /*0030*/ 	.string	"ptxas"
        /*0030*/ 	.string	"Cuda compilation tools, release 13.0, V13.0.88"
        /*0030*/ 	.string	"Build cuda_13.0.r13.0/compiler.36424714_0"
        /*0030*/ 	.string	"-arch sm_100a -m 64 "



//--------------------- .note.nv.cuinfo           --------------------------
	.section	.note.nv.cuinfo,"",@"SHT_NOTE"
	.sectionflags	@"SHF_NOTE_NV_CUINFO"
        /*0018*/ 	.short	0x0002
        /*001a*/ 	.short	0x0064
        /*001c*/ 	.short	0x0082
	.zero		2


//--------------------- .nv.info                  --------------------------
	.section	.nv.info,"",@"SHT_CUDA_INFO"
	.align	4


	//----- nvinfo : EIATTR_REGCOUNT
	.align		4
        /*0000*/ 	.byte	0x04, 0x2f
        /*0002*/ 	.short	(.L_19 - .L_18)
	.align		4
.L_18:
        /*0004*/ 	.word	index@(_ZN7cutlass13device_kernelINS_4gemm6kernel13GemmUniversalIN4cute5tupleIJiiiiEEENS1_10collective13CollectiveMmaINS1_46MainloopSm100TmaUmmaWarpSpecializedBlockScaledILi4ELi2ELi2ENS5_IJNS4_1CILi4EEENSA_ILi2EEENSA_ILi1EEEEEEEENS5_IJNSA_ILi128EEENSA_ILi64EEENSA_ILi256EEEEEENS5_IJNS_12float_e5m2_tENS_13float_ue8m0_tEEEENS5_IJNS5_IJlSD_lEEENS4_6LayoutINS5_IJNS5_IJNS5_IJNSA_ILi32EEESB_EEEiEEESR_NS5_IJSD_iEEEEEENS5_IJNS5_IJNS5_IJNSA_ILi16EEESB_EEEiEEENS5_IJNS5_IJNSA_ILi0EEESD_EEENSA_ILi512EEEEEENS5_IJSX_iEEEEEEEEEEESM_S14_NS4_8TiledMMAINS4_8MMA_AtomIJNS4_21SM100_MMA_MXF8F6F4_SSISK_SK_fSL_Li128ELi64ELNS4_4UMMA5MajorE0ELS19_0ELNS18_7ScaleInE0ELS1A_0EEEEEENSO_INS5_IJSD_SD_SD_EEENS5_IJSX_SX_SX_EEEEENS5_IJNS4_10UnderscoreES1G_S1G_EEEEENS5_IJNS4_23SM90_TMA_LOAD_MULTICASTES1J_EEENS5_IJNS4_14ComposedLayoutINS4_7SwizzleILi3ELi4ELi3EEENS4_18smem_ptr_flag_bitsILi8EEENSO_INS5_IJNSA_ILi8EEESG_EEENS5_IJSG_SD_EEEEEEENSO_INS5_IJNS5_IJNS5_IJSQ_SD_EEENS5_IJSP_SD_EEEEEESD_NS5_IJSB_SC_EEEEEENS5_IJNS5_IJNS5_IJSV_SZ_EEESY_EEESX_NS5_IJSD_SZ_EEEEEEEEEEEvNS4_8identityES1K_S25_vS26_EENS_8epilogue10collective18CollectiveEpilogueINS28_23Sm100TmaWarpSpecializedILi3ELi2ELi16ELb1ELb0EEEJNS5_IJSH_SH_SI_EEENS5_IJNSO_ISH_SD_EENSO_INS5_IJSU_SC_EEENS5_IJSD_SP_EEEEEEEENS_10bfloat16_tESN_S2J_SN_NS28_6fusion15FusionCallbacksIS2C_NS2K_17LinearCombinationIS2J_fS2J_fLNS_15FloatRoundStyleE2EEES2D_S2I_JEEENS4_5SM1004TMEM4LOAD26SM100_TMEM_LOAD_32dp32b16xENS4_13SM90_TMA_LOADENS1L_INS1M_ILi1ELi4ELi3EEENS1O_ILi16EEENSO_INS5_IJS1Q_SU_EEENS5_IJSU_SD_EEEEEEENS4_39AutoVectorizingCopyWithAssumedAlignmentILi128EEENS4_14SM90_TMA_STOREES30_S32_S32_EEEvvEEEEvNT_6ParamsE)
        /*0008*/ 	.word	0x00000075


	//----- nvinfo : EIATTR_FRAME_SIZE
	.align		4
.L_19:
        /*000c*/ 	.byte	0x04, 0x11
        /*000e*/ 	.short	(.L_21 - .L_20)
	.align		4
.L_20:
        /*0010*/ 	.word	index@($__internal_2_$__cuda_sm10x_tcgen05_guardrail_trap_unallocated_columns_being_dealloced)
        /*0014*/ 	.word	0x00000000


	//----- nvinfo : EIATTR_FRAME_SIZE
	.align		4
.L_21:
        /*0018*/ 	.byte	0x04, 0x11
        /*001a*/ 	.short	(.L_23 - .L_22)
	.align		4
.L_22:
        /*001c*/ 	.word	index@($__internal_1_$__cuda_sm10x_tcgen05_guardrail_trap_phase_invalid_during_alloc)
        /*0020*/ 	.word	0x00000000


	//----- nvinfo : EIATTR_FRAME_SIZE
	.align		4
.L_23:
        /*0024*/ 	.byte	0x04, 0x11
        /*0026*/ 	.short	(.L_25 - .L_24)
	.align		4
.L_24:
        /*0028*/ 	.word	index@($__internal_0_$__cuda_sm10x_tcgen05_guardrail_trap_col_being_dealloced_not_returned_by_alloc)
        /*002c*/ 	.word	0x00000000


	//----- nvinfo : EIATTR_FRAME_SIZE
	.align		4
.L_25:
        /*0030*/ 	.byte	0x04, 0x11
        /*0032*/ 	.short	(.L_27 - .L_26)
	.align		4
.L_26:
        /*0034*/ 	.word	index@(_ZN7cutlass13device_kernelINS_4gemm6kernel13GemmUniversalIN4cute5tupleIJiiiiEEENS1_10collective13CollectiveMmaINS1_46MainloopSm100TmaUmmaWarpSpecializedBlockScaledILi4ELi2ELi2ENS5_IJNS4_1CILi4EEENSA_ILi2EEENSA_ILi1EEEEEEEENS5_IJNSA_ILi128EEENSA_ILi64EEENSA_ILi256EEEEEENS5_IJNS_12float_e5m2_tENS_13float_ue8m0_tEEEENS5_IJNS5_IJlSD_lEEENS4_6LayoutINS5_IJNS5_IJNS5_IJNSA_ILi32EEESB_EEEiEEESR_NS5_IJSD_iEEEEEENS5_IJNS5_IJNS5_IJNSA_ILi16EEESB_EEEiEEENS5_IJNS5_IJNSA_ILi0EEESD_EEENSA_ILi512EEEEEENS5_IJSX_iEEEEEEEEEEESM_S14_NS4_8TiledMMAINS4_8MMA_AtomIJNS4_21SM100_MMA_MXF8F6F4_SSISK_SK_fSL_Li128ELi64ELNS4_4UMMA5MajorE0ELS19_0ELNS18_7ScaleInE0ELS1A_0EEEEEENSO_INS5_IJSD_SD_SD_EEENS5_IJSX_SX_SX_EEEEENS5_IJNS4_10UnderscoreES1G_S1G_EEEEENS5_IJNS4_23SM90_TMA_LOAD_MULTICASTES1J_EEENS5_IJNS4_14ComposedLayoutINS4_7SwizzleILi3ELi4ELi3EEENS4_18smem_ptr_flag_bitsILi8EEENSO_INS5_IJNSA_ILi8EEESG_EEENS5_IJSG_SD_EEEEEEENSO_INS5_IJNS5_IJNS5_IJSQ_SD_EEENS5_IJSP_SD_EEEEEESD_NS5_IJSB_SC_EEEEEENS5_IJNS5_IJNS5_IJSV_SZ_EEESY_EEESX_NS5_IJSD_SZ_EEEEEEEEEEEvNS4_8identityES1K_S25_vS26_EENS_8epilogue10collective18CollectiveEpilogueINS28_23Sm100TmaWarpSpecializedILi3ELi2ELi16ELb1ELb0EEEJNS5_IJSH_SH_SI_EEENS5_IJNSO_ISH_SD_EENSO_INS5_IJSU_SC_EEENS5_IJSD_SP_EEEEEEEENS_10bfloat16_tESN_S2J_SN_NS28_6fusion15FusionCallbacksIS2C_NS2K_17LinearCombinationIS2J_fS2J_fLNS_15FloatRoundStyleE2EEES2D_S2I_JEEENS4_5SM1004TMEM4LOAD26SM100_TMEM_LOAD_32dp32b16xENS4_13SM90_TMA_LOADENS1L_INS1M_ILi1ELi4ELi3EEENS1O_ILi16EEENSO_INS5_IJS1Q_SU_EEENS5_IJSU_SD_EEEEEEENS4_39AutoVectorizingCopyWithAssumedAlignmentILi128EEENS4_14SM90_TMA_STOREES30_S32_S32_EEEvvEEEEvNT_6ParamsE)
        /*0038*/ 	.word	0x00000000


	//----- nvinfo : EIATTR_MIN_STACK_SIZE
	.align		4
.L_27:
        /*003c*/ 	.byte	0x04, 0x12
        /*003e*/ 	.short	(.L_29 - .L_28)
	.align		4
.L_28:
        /*0040*/ 	.word	index@(_ZN7cutlass13device_kernelINS_4gemm6kernel13GemmUniversalIN4cute5tupleIJiiiiEEENS1_10collective13CollectiveMmaINS1_46MainloopSm100TmaUmmaWarpSpecializedBlockScaledILi4ELi2ELi2ENS5_IJNS4_1CILi4EEENSA_ILi2EEENSA_ILi1EEEEEEEENS5_IJNSA_ILi128EEENSA_ILi64EEENSA_ILi256EEEEEENS5_IJNS_12float_e5m2_tENS_13float_ue8m0_tEEEENS5_IJNS5_IJlSD_lEEENS4_6LayoutINS5_IJNS5_IJNS5_IJNSA_ILi32EEESB_EEEiEEESR_NS5_IJSD_iEEEEEENS5_IJNS5_IJNS5_IJNSA_ILi16EEESB_EEEiEEENS5_IJNS5_IJNSA_ILi0EEESD_EEENSA_ILi512EEEEEENS5_IJSX_iEEEEEEEEEEESM_S14_NS4_8TiledMMAINS4_8MMA_AtomIJNS4_21SM100_MMA_MXF8F6F4_SSISK_SK_fSL_Li128ELi64ELNS4_4UMMA5MajorE0ELS19_0ELNS18_7ScaleInE0ELS1A_0EEEEEENSO_INS5_IJSD_SD_SD_EEENS5_IJSX_SX_SX_EEEEENS5_IJNS4_10UnderscoreES1G_S1G_EEEEENS5_IJNS4_23SM90_TMA_LOAD_MULTICASTES1J_EEENS5_IJNS4_14ComposedLayoutINS4_7SwizzleILi3ELi4ELi3EEENS4_18smem_ptr_flag_bitsILi8EEENSO_INS5_IJNSA_ILi8EEESG_EEENS5_IJSG_SD_EEEEEEENSO_INS5_IJNS5_IJNS5_IJSQ_SD_EEENS5_IJSP_SD_EEEEEESD_NS5_IJSB_SC_EEEEEENS5_IJNS5_IJNS5_IJSV_SZ_EEESY_EEESX_NS5_IJSD_SZ_EEEEEEEEEEEvNS4_8identityES1K_S25_vS26_EENS_8epilogue10collective18CollectiveEpilogueINS28_23Sm100TmaWarpSpecializedILi3ELi2ELi16ELb1ELb0EEEJNS5_IJSH_SH_SI_EEENS5_IJNSO_ISH_SD_EENSO_INS5_IJSU_SC_EEENS5_IJSD_SP_EEEEEEEENS_10bfloat16_tESN_S2J_SN_NS28_6fusion15FusionCallbacksIS2C_NS2K_17LinearCombinationIS2J_fS2J_fLNS_15FloatRoundStyleE2EEES2D_S2I_JEEENS4_5SM1004TMEM4LOAD26SM100_TMEM_LOAD_32dp32b16xENS4_13SM90_TMA_LOADENS1L_INS1M_ILi1ELi4ELi3EEENS1O_ILi16EEENSO_INS5_IJS1Q_SU_EEENS5_IJSU_SD_EEEEEEENS4_39AutoVectorizingCopyWithAssumedAlignmentILi128EEENS4_14SM90_TMA_STOREES30_S32_S32_EEEvvEEEEvNT_6ParamsE)
        /*0044*/ 	.word	0x00000000
.L_29:


//--------------------- .nv.compat                --------------------------
	.section	.nv.compat,"",@"SHT_CUDA_COMPAT_INFO"
	.align	4
        /*0000*/ 	.byte	0x02, 0x09, 0x01, 0x00, 0x02, 0x02, 0x02, 0x00, 0x02, 0x05, 0x05, 0x00, 0x03, 0x07, 0x01, 0x01
        /*0010*/ 	.byte	0x02, 0x03, 0x01, 0x00, 0x02, 0x06, 0x01, 0x00, 0x04, 0x0b, 0x08, 0x00, 0x09, 0x00, 0x00, 0x00
        /*0020*/ 	.byte	0x00, 0x00, 0x00, 0x00


//--------------------- .nv.info._ZN7cutlass13device_kernelINS_4gemm6kernel13GemmUniversalIN4cute5tupleIJiiiiEEENS1_10collective13CollectiveMmaINS1_46MainloopSm100TmaUmmaWarpSpecializedBlockScaledILi4ELi2ELi2ENS5_IJNS4_1CILi4EEENSA_ILi2EEENSA_ILi1EEEEEEEENS5_IJNSA_ILi128EEENSA_ILi64EEENSA_ILi256EEEEEENS5_IJNS_12float_e5m2_tENS_13float_ue8m0_tEEEENS5_IJNS5_IJlSD_lEEENS4_6LayoutINS5_IJNS5_IJNS5_IJNSA_ILi32EEESB_EEEiEEESR_NS5_IJSD_iEEEEEENS5_IJNS5_IJNS5_IJNSA_ILi16EEESB_EEEiEEENS5_IJNS5_IJNSA_ILi0EEESD_EEENSA_ILi512EEEEEENS5_IJSX_iEEEEEEEEEEESM_S14_NS4_8TiledMMAINS4_8MMA_AtomIJNS4_21SM100_MMA_MXF8F6F4_SSISK_SK_fSL_Li128ELi64ELNS4_4UMMA5MajorE0ELS19_0ELNS18_7ScaleInE0ELS1A_0EEEEEENSO_INS5_IJSD_SD_SD_EEENS5_IJSX_SX_SX_EEEEENS5_IJNS4_10UnderscoreES1G_S1G_EEEEENS5_IJNS4_23SM90_TMA_LOAD_MULTICASTES1J_EEENS5_IJNS4_14ComposedLayoutINS4_7SwizzleILi3ELi4ELi3EEENS4_18smem_ptr_flag_bitsILi8EEENSO_INS5_IJNSA_ILi8EEESG_EEENS5_IJSG_SD_EEEEEEENSO_INS5_IJNS5_IJNS5_IJSQ_SD_EEENS5_IJSP_SD_EEEEEESD_NS5_IJSB_SC_EEEEEENS5_IJNS5_IJNS5_IJSV_SZ_EEESY_EEESX_NS5_IJSD_SZ_EEEEEEEEEEEvNS4_8identityES1K_S25_vS26_EENS_8epilogue10collective18CollectiveEpilogueINS28_23Sm100TmaWarpSpecializedILi3ELi2ELi16ELb1ELb0EEEJNS5_IJSH_SH_SI_EEENS5_IJNSO_ISH_SD_EENSO_INS5_IJSU_SC_EEENS5_IJSD_SP_EEEEEEEENS_10bfloat16_tESN_S2J_SN_NS28_6fusion15FusionCallbacksIS2C_NS2K_17LinearCombinationIS2J_fS2J_fLNS_15FloatRoundStyleE2EEES2D_S2I_JEEENS4_5SM1004TMEM4LOAD26SM100_TMEM_LOAD_32dp32b16xENS4_13SM90_TMA_LOADENS1L_INS1M_ILi1ELi4ELi3EEENS1O_ILi16EEENSO_INS5_IJS1Q_SU_EEENS5_IJSU_SD_EEEEEEENS4_39AutoVectorizingCopyWithAssumedAlignmentILi128EEENS4_14SM90_TMA_STOREES30_S32_S32_EEEvvEEEEvNT_6ParamsE --------------------------
	.section	.nv.info._ZN7cutlass13device_kernelINS_4gemm6kernel13GemmUniversalIN4cute5tupleIJiiiiEEENS1_10collective13CollectiveMmaINS1_46MainloopSm100TmaUmmaWarpSpecializedBlockScaledILi4ELi2ELi2ENS5_IJNS4_1CILi4EEENSA_ILi2EEENSA_ILi1EEEEEEEENS5_IJNSA_ILi128EEENSA_ILi64EEENSA_ILi256EEEEEENS5_IJNS_12float_e5m2_tENS_13float_ue8m0_tEEEENS5_IJNS5_IJlSD_lEEENS4_6LayoutINS5_IJNS5_IJNS5_IJNSA_ILi32EEESB_EEEiEEESR_NS5_IJSD_iEEEEEENS5_IJNS5_IJNS5_IJNSA_ILi16EEESB_EEEiEEENS5_IJNS5_IJNSA_ILi0EEESD_EEENSA_ILi512EEEEEENS5_IJSX_iEEEEEEEEEEESM_S14_NS4_8TiledMMAINS4_8MMA_AtomIJNS4_21SM100_MMA_MXF8F6F4_SSISK_SK_fSL_Li128ELi64ELNS4_4UMMA5MajorE0ELS19_0ELNS18_7ScaleInE0ELS1A_0EEEEEENSO_INS5_IJSD_SD_SD_EEENS5_IJSX_SX_SX_EEEEENS5_IJNS4_10UnderscoreES1G_S1G_EEEEENS5_IJNS4_23SM90_TMA_LOAD_MULTICASTES1J_EEENS5_IJNS4_14ComposedLayoutINS4_7SwizzleILi3ELi4ELi3EEENS4_18smem_ptr_flag_bitsILi8EEENSO_INS5_IJNSA_ILi8EEESG_EEENS5_IJSG_SD_EEEEEEENSO_INS5_IJNS5_IJNS5_IJSQ_SD_EEENS5_IJSP_SD_EEEEEESD_NS5_IJSB_SC_EEEEEENS5_IJNS5_IJNS5_IJSV_SZ_EEESY_EEESX_NS5_IJSD_SZ_EEEEEEEEEEEvNS4_8identityES1K_S25_vS26_EENS_8epilogue10collective18CollectiveEpilogueINS28_23Sm100TmaWarpSpecializedILi3ELi2ELi16ELb1ELb0EEEJNS5_IJSH_SH_SI_EEENS5_IJNSO_ISH_SD_EENSO_INS5_IJSU_SC_EEENS5_IJSD_SP_EEEEEEEENS_10bfloat16_tESN_S2J_SN_NS28_6fusion15FusionCallbacksIS2C_NS2K_17LinearCombinationIS2J_fS2J_fLNS_15FloatRoundStyleE2EEES2D_S2I_JEEENS4_5SM1004TMEM4LOAD26SM100_TMEM_LOAD_32dp32b16xENS4_13SM90_TMA_LOADENS1L_INS1M_ILi1ELi4ELi3EEENS1O_ILi16EEENSO_INS5_IJS1Q_SU_EEENS5_IJSU_SD_EEEEEEENS4_39AutoVectorizingCopyWithAssumedAlignmentILi128EEENS4_14SM90_TMA_STOREES30_S32_S32_EEEvvEEEEvNT_6ParamsE,"",@"SHT_CUDA_INFO"
	.sectionflags	@""
	.align	4


	//----- nvinfo : EIATTR_CUDA_API_VERSION
	.align		4
        /*0000*/ 	.byte	0x04, 0x37
        /*0002*/ 	.short	(.L_31 - .L_30)
.L_30:
        /*0004*/ 	.word	0x00000082


	//----- nvinfo : EIATTR_KPARAM_INFO
	.align		4
.L_31:
        /*0008*/ 	.byte	0x04, 0x17
        /*000a*/ 	.short	(.L_33 - .L_32)
.L_32:
        /*000c*/ 	.word	0x00000000
        /*0010*/ 	.short	0x0000
        /*0012*/ 	.short	0x0000
        /*0014*/ 	.byte	0x00, 0xf0, 0x01, 0x30


	//----- nvinfo : EIATTR_AT_ENTRY_FRAGMENTS
	.align		4
.L_33:
        /*0018*/ 	.byte	0x04, 0x4f
        /*001a*/ 	.short	(.L_35 - .L_34)


	//   ....[0]....
.L_34:
        /*001c*/ 	.word	0x00000006


	//----- nvinfo : EIATTR_RESERVED_SMEM_USED
	.align		4
.L_35:
        /*0020*/ 	.byte	0x01, 0x41
	.zero		2


	//----- nvinfo : EIATTR_SPARSE_MMA_MASK
	.align		4
        /*0024*/ 	.byte	0x03, 0x50
        /*0026*/ 	.short	0x0000


	//----- nvinfo : EIATTR_TCGEN05_1CTA_USED
	.align		4
        /*0028*/ 	.byte	0x01, 0x51
	.zero		2


	//----- nvinfo : EIATTR_MAXREG_COUNT
	.align		4
        /*002c*/ 	.byte	0x03, 0x1b
        /*002e*/ 	.short	0x00ff


	//----- nvinfo : EIATTR_NUM_BARRIERS
	.align		4
        /*0030*/ 	.byte	0x02, 0x4c
        /*0032*/ 	.byte	0x07
	.zero		1


	//----- nvinfo : EIATTR_EXTERNS
	.align		4
        /*0034*/ 	.byte	0x04, 0x0f
        /*0036*/ 	.short	(.L_37 - .L_36)


	//   ....[0]....
	.align		4
.L_36:
        /*0038*/ 	.word	index@(__assertfail)


	//----- nvinfo : EIATTR_MERCURY_ISA_VERSION
	.align		4
.L_37:
        /*003c*/ 	.byte	0x03, 0x5f
        /*003e*/ 	.short	0x0101


	//----- nvinfo : EIATTR_INT_WARP_WIDE_INSTR_OFFSETS
	.align		4
        /*0040*/ 	.byte	0x04, 0x31
        /*0042*/ 	.short	(.L_39 - .L_38)


	//   ....[0]....
.L_38:
        /*0044*/ 	.word	0x00005170


	//   ....[1]....
        /*0048*/ 	.word	0x000051a0


	//   ....[2]....
        /*004c*/ 	.word	0x000051c0


	//   ....[3]....
        /*0050*/ 	.word	0x00005d60


	//   ....[4]....
        /*0054*/ 	.word	0x00005e30


	//   ....[5]....
        /*0058*/ 	.word	0x00005ea0


	//   ....[6]....
        /*005c*/ 	.word	0x00005ff0


	//   ....[7]....
        /*0060*/ 	.word	0x000060c0


	//   ....[8]....
        /*0064*/ 	.word	0x00006110


	//   ....[9]....
        /*0068*/ 	.word	0x00006250


	//   ....[10]....
        /*006c*/ 	.word	0x00006300


	//   ....[11]....
        /*0070*/ 	.word	0x00006360


	//   ....[12]....
        /*0074*/ 	.word	0x00006490


	//   ....[13]....
        /*0078*/ 	.word	0x000065a0


	//   ....[14]....
        /*007c*/ 	.word	0x000065d0


	//----- nvinfo : EIATTR_COOP_GROUP_MASK_REGIDS
	.align		4
.L_39:
        /*0080*/ 	.byte	0x04, 0x29
        /*0082*/ 	.short	(.L_41 - .L_40)


	//   ....[0]....
.L_40:
        /*0084*/ 	.word	0xffffffff


	//   ....[1]....
        /*0088*/ 	.word	0xffffffff


	//   ....[2]....
        /*008c*/ 	.word	0xffffffff


	//   ....[3]....
        /*0090*/ 	.word	0xffffffff


	//   ....[4]....
        /*0094*/ 	.word	0xffffffff


	//   ....[5]....
        /*0098*/ 	.word	0xffffffff


	//   ....[6]....
        /*009c*/ 	.word	0xffffffff


	//   ....[7]....
        /*00a0*/ 	.word	0xffffffff


	//   ....[8]....
        /*00a4*/ 	.word	0xffffffff


	//   ....[9]....
        /*00a8*/ 	.word	0xffffffff


	//   ....[10]....
        /*00ac*/ 	.word	0xffffffff


	//   ....[11]....
        /*00b0*/ 	.word	0xffffffff


	//   ....[12]....
        /*00b4*/ 	.word	0xffffffff


	//   ....[13]....
        /*00b8*/ 	.word	0xffffffff


	//----- nvinfo : EIATTR_COOP_GROUP_INSTR_OFFSETS
	.align		4
.L_41:
        /*00bc*/ 	.byte	0x04, 0x28
        /*00be*/ 	.short	(.L_43 - .L_42)


	//   ....[0]....
.L_42:
        /*00c0*/ 	.word	0x00000080


	//   ....[1]....
        /*00c4*/ 	.word	0x00000550


	//   ....[2]....
        /*00c8*/ 	.word	0x00000700


	//   ....[3]....
        /*00cc*/ 	.word	0x00000880


	//   ....[4]....
        /*00d0*/ 	.word	0x00000980


	//   ....[5]....
        /*00d4*/ 	.word	0x00000af0


	//   ....[6]....
        /*00d8*/ 	.word	0x00000c50


	//   ....[7]....
        /*00dc*/ 	.word	0x00000e00


	//   ....[8]....
        /*00e0*/ 	.word	0x00002750


	//   ....[9]....
        /*00e4*/ 	.word	0x00003610


	//   ....[10]....
        /*00e8*/ 	.word	0x00003820


	//   ....[11]....
        /*00ec*/ 	.word	0x00003850


	//   ....[12]....
        /*00f0*/ 	.word	0x00005050


	//   ....[13]....
        /*00f4*/ 	.word	0x00005280


	//----- nvinfo : EIATTR_VRC_CTA_INIT_COUNT
	.align		4
.L_43:
        /*00f8*/ 	.byte	0x02, 0x4a
        /*00fa*/ 	.byte	0x80
	.zero		1


	//----- nvinfo : EIATTR_SYSCALL_OFFSETS
	.align		4
        /*00fc*/ 	.byte	0x04, 0x46
        /*00fe*/ 	.short	(.L_45 - .L_44)


	//   ....[0]....
.L_44:
        /*0100*/ 	.word	0x00007310


	//   ....[1]....
        /*0104*/ 	.word	0x00007400


	//   ....[2]....
        /*0108*/ 	.word	0x00007e20


	//   ....[3]....
        /*010c*/ 	.word	0x00007f90


	//   ....[4]....
        /*0110*/ 	.word	0x00008d70


	//   ....[5]....
        /*0114*/ 	.word	0x00008ee0


	//   ....[6]....
        /*0118*/ 	.word	0x00009d50


	//   ....[7]....
        /*011c*/ 	.word	0x00009ec0


	//   ....[8]....
        /*0120*/ 	.word	0x0000acd0


	//   ....[9]....
        /*0124*/ 	.word	0x0000ae40


	//----- nvinfo : EIATTR_MBARRIER_INSTR_OFFSETS
	.align		4
.L_45:
        /*0128*/ 	.byte	0x04, 0x39
        /*012a*/ 	.short	(.L_47 - .L_46)


	//   ....[0]....
.L_46:
        /*012c*/ 	.word	0x00000670
        /*0130*/ 	.word	0x000000ff
        /*0134*/ 	.word	0x00000000
        /*0138*/ 	.short	0x0100
        /*013a*/ 	.byte	0x04
	.zero		1


	//   ....[1]....
        /*013c*/ 	.word	0x00000680
        /*0140*/ 	.word	0x000000ff
        /*0144*/ 	.word	0x00000020
        /*0148*/ 	.short	0x0100
        /*014a*/ 	.byte	0x04
	.zero		1


	//   ....[2]....
        /*014c*/ 	.word	0x00000690
        /*0150*/ 	.word	0x000000ff
        /*0154*/ 	.word	0x00000008
        /*0158*/ 	.short	0x0100
        /*015a*/ 	.byte	0x04
	.zero		1


	//   ....[3]....
        /*015c*/ 	.word	0x000006a0
        /*0160*/ 	.word	0x000000ff
        /*0164*/ 	.word	0x00000028
        /*0168*/ 	.short	0x0100
        /*016a*/ 	.byte	0x04
	.zero		1


	//   ....[4]....
        /*016c*/ 	.word	0x000006b0
        /*0170*/ 	.word	0x000000ff
        /*0174*/ 	.word	0x00000010
        /*0178*/ 	.short	0x0100
        /*017a*/ 	.byte	0x04
	.zero		1


	//   ....[5]....
        /*017c*/ 	.word	0x000006c0
        /*0180*/ 	.word	0x000000ff
        /*0184*/ 	.word	0x00000030
        /*0188*/ 	.short	0x0100
        /*018a*/ 	.byte	0x04
	.zero		1


	//   ....[6]....
        /*018c*/ 	.word	0x000006d0
        /*0190*/ 	.word	0x000000ff
        /*0194*/ 	.word	0x00000018
        /*0198*/ 	.short	0x0100
        /*019a*/ 	.byte	0x04
	.zero		1


	//   ....[7]....
        /*019c*/ 	.word	0x000006e0
        /*01a0*/ 	.word	0x000000ff
        /*01a4*/ 	.word	0x00000038
        /*01a8*/ 	.short	0x0100
        /*01aa*/ 	.byte	0x04
	.zero		1


	//   ....[8]....
        /*01ac*/ 	.word	0x00000810
        /*01b0*/ 	.word	0x000000ff
        /*01b4*/ 	.word	0x00000040
        /*01b8*/ 	.short	0x0100
        /*01ba*/ 	.byte	0x04
	.zero		1


	//   ....[9]....
        /*01bc*/ 	.word	0x00000820
        /*01c0*/ 	.word	0x000000ff
        /*01c4*/ 	.word	0x00000058
        /*01c8*/ 	.short	0x0100
        /*01ca*/ 	.byte	0x04
	.zero		1


	//   ....[10]....
        /*01cc*/ 	.word	0x00000830
        /*01d0*/ 	.word	0x000000ff
        /*01d4*/ 	.word	0x00000048
        /*01d8*/ 	.short	0x0100
        /*01da*/ 	.byte	0x04
	.zero		1


	//   ....[11]....
        /*01dc*/ 	.word	0x00000840
        /*01e0*/ 	.word	0x000000ff
        /*01e4*/ 	.word	0x00000060
        /*01e8*/ 	.short	0x0100
        /*01ea*/ 	.byte	0x04
	.zero		1


	//   ....[12]....
        /*01ec*/ 	.word	0x00000850
        /*01f0*/ 	.word	0x000000ff
        /*01f4*/ 	.word	0x00000050
        /*01f8*/ 	.short	0x0100
        /*01fa*/ 	.byte	0x04
	.zero		1


	//   ....[13]....
        /*01fc*/ 	.word	0x00000860
        /*0200*/ 	.word	0x000000ff
        /*0204*/ 	.word	0x00000068
        /*0208*/ 	.short	0x0100
        /*020a*/ 	.byte	0x04
	.zero		1


	//   ....[14]....
        /*020c*/ 	.word	0x00000950
        /*0210*/ 	.word	0x000000ff
        /*0214*/ 	.word	0x00000070
        /*0218*/ 	.short	0x0100
        /*021a*/ 	.byte	0x06
	.zero		1


	//   ....[15]....
        /*021c*/ 	.word	0x00000960
        /*0220*/ 	.word	0x000000ff
        /*0224*/ 	.word	0x00000078
        /*0228*/ 	.short	0x0100
        /*022a*/ 	.byte	0x06
	.zero		1


	//   ....[16]....
        /*022c*/ 	.word	0x00000aa0
        /*0230*/ 	.word	0x000000ff
        /*0234*/ 	.word	0x00000080
        /*0238*/ 	.short	0x0100
        /*023a*/ 	.byte	0x06
	.zero		1


	//   ....[17]....
        /*023c*/ 	.word	0x00000ab0
        /*0240*/ 	.word	0x000000ff
        /*0244*/ 	.word	0x00000090
        /*0248*/ 	.short	0x0100
        /*024a*/ 	.byte	0x06
	.zero		1


	//   ....[18]....
        /*024c*/ 	.word	0x00000ac0
        /*0250*/ 	.word	0x000000ff
        /*0254*/ 	.word	0x00000088
        /*0258*/ 	.short	0x0100
        /*025a*/ 	.byte	0x06
	.zero		1


	//   ....[19]....
        /*025c*/ 	.word	0x00000ad0
        /*0260*/ 	.word	0x000000ff
        /*0264*/ 	.word	0x00000098
        /*0268*/ 	.short	0x0100
        /*026a*/ 	.byte	0x06
	.zero		1


	//   ....[20]....
        /*026c*/ 	.word	0x00000c00
        /*0270*/ 	.word	0x000000ff
        /*0274*/ 	.word	0x000000a0
        /*0278*/ 	.short	0x0100
        /*027a*/ 	.byte	0x04
	.zero		1


	//   ....[21]....
        /*027c*/ 	.word	0x00000c10
        /*0280*/ 	.word	0x000000ff
        /*0284*/ 	.word	0x000000b0
        /*0288*/ 	.short	0x0100
        /*028a*/ 	.byte	0x04
	.zero		1


	//   ....[22]....
        /*028c*/ 	.word	0x00000c20
        /*0290*/ 	.word	0x000000ff
        /*0294*/ 	.word	0x000000a8
        /*0298*/ 	.short	0x0100
        /*029a*/ 	.byte	0x04
	.zero		1


	//   ....[23]....
        /*029c*/ 	.word	0x00000c30
        /*02a0*/ 	.word	0x000000ff
        /*02a4*/ 	.word	0x000000b8
        /*02a8*/ 	.short	0x0100
        /*02aa*/ 	.byte	0x04
	.zero		1


	//   ....[24]....
        /*02ac*/ 	.word	0x00000d20
        /*02b0*/ 	.word	0x000000ff
        /*02b4*/ 	.word	0x000000c0
        /*02b8*/ 	.short	0x0100
        /*02ba*/ 	.byte	0x04
	.zero		1


	//   ....[25]....
        /*02bc*/ 	.word	0x00000d30
        /*02c0*/ 	.word	0x000000ff
        /*02c4*/ 	.word	0x000000d0
        /*02c8*/ 	.short	0x0100
        /*02ca*/ 	.byte	0x04
	.zero		1


	//   ....[26]....
        /*02cc*/ 	.word	0x00000d40
        /*02d0*/ 	.word	0x000000ff
        /*02d4*/ 	.word	0x000000c8
        /*02d8*/ 	.short	0x0100
        /*02da*/ 	.byte	0x04
	.zero		1


	//   ....[27]....
        /*02dc*/ 	.word	0x00000d50
        /*02e0*/ 	.word	0x000000ff
        /*02e4*/ 	.word	0x000000d8
        /*02e8*/ 	.short	0x0100
        /*02ea*/ 	.byte	0x04
	.zero		1


	//   ....[28]....
        /*02ec*/ 	.word	0x00001ad0
        /*02f0*/ 	.word	0x00000000
        /*02f4*/ 	.word	0x000000d0
        /*02f8*/ 	.short	0x010a
        /*02fa*/ 	.byte	0xff
	.zero		1


	//   ....[29]....
        /*02fc*/ 	.word	0x00001b00
        /*0300*/ 	.word	0x00000000
        /*0304*/ 	.word	0x000000c0
        /*0308*/ 	.short	0x0101
        /*030a*/ 	.byte	0xff
	.zero		1


	//   ....[30]....
        /*030c*/ 	.word	0x00001be0
        /*0310*/ 	.word	0x000000ff
        /*0314*/ 	.word	0x00000020
        /*0318*/ 	.short	0x010a
        /*031a*/ 	.byte	0x04
	.zero		1


	//   ....[31]....
        /*031c*/ 	.word	0x00001c90
        /*0320*/ 	.word	0x000000ff
        /*0324*/ 	.word	0x00000020
        /*0328*/ 	.short	0x010a
        /*032a*/ 	.byte	0x31
	.zero		1


	//   ....[32]....
        /*032c*/ 	.word	0x00001dd0
        /*0330*/ 	.word	0x000000ff
        /*0334*/ 	.word	0x00000020
        /*0338*/ 	.short	0x010a
        /*033a*/ 	.byte	0x04
	.zero		1


	//   ....[33]....
        /*033c*/ 	.word	0x000021b0
        /*0340*/ 	.word	0x000000ff
        /*0344*/ 	.word	0x00000078
        /*0348*/ 	.short	0x0101
        /*034a*/ 	.byte	0x06
	.zero		1


	//   ....[34]....
        /*034c*/ 	.word	0x000021d0
        /*0350*/ 	.word	0x000000ff
        /*0354*/ 	.word	0x00000020
        /*0358*/ 	.short	0x010a
        /*035a*/ 	.byte	0x04
	.zero		1


	//   ....[35]....
        /*035c*/ 	.word	0x00002250
        /*0360*/ 	.word	0x000000ff
        /*0364*/ 	.word	0x00000020
        /*0368*/ 	.short	0x010a
        /*036a*/ 	.byte	0x31
	.zero		1


	//   ....[36]....
        /*036c*/ 	.word	0x00002390
        /*0370*/ 	.word	0x000000ff
        /*0374*/ 	.word	0x00000020
        /*0378*/ 	.short	0x010a
        /*037a*/ 	.byte	0x04
	.zero		1


	//   ....[37]....
        /*037c*/ 	.word	0x00002780
        /*0380*/ 	.word	0x00000003
        /*0384*/ 	.word	0x00000080
        /*0388*/ 	.short	0x010a
        /*038a*/ 	.byte	0xff
	.zero		1


	//   ....[38]....
        /*038c*/ 	.word	0x000028d0
        /*0390*/ 	.word	0x00000000
        /*0394*/ 	.word	0x00000000
        /*0398*/ 	.short	0x0101
        /*039a*/ 	.byte	0xff
	.zero		1


	//   ....[39]....
        /*039c*/ 	.word	0x00002e90
        /*03a0*/ 	.word	0x000000ff
        /*03a4*/ 	.word	0x00000000
        /*03a8*/ 	.short	0x010a
        /*03aa*/ 	.byte	0x04
	.zero		1


	//   ....[40]....
        /*03ac*/ 	.word	0x00002f20
        /*03b0*/ 	.word	0x000000ff
        /*03b4*/ 	.word	0x00000000
        /*03b8*/ 	.short	0x010a
        /*03ba*/ 	.byte	0x05
	.zero		1


	//   ....[41]....
        /*03bc*/ 	.word	0x00002fb0
        /*03c0*/ 	.word	0x000000ff
        /*03c4*/ 	.word	0x00000000
        /*03c8*/ 	.short	0x010a
        /*03ca*/ 	.byte	0x05
	.zero		1


	//   ....[42]....
        /*03cc*/ 	.word	0x00003050
        /*03d0*/ 	.word	0x00000000
        /*03d4*/ 	.word	0x00000000
        /*03d8*/ 	.short	0x010a
        /*03da*/ 	.byte	0xff
	.zero		1


	//   ....[43]....
        /*03dc*/ 	.word	0x00003170
        /*03e0*/ 	.word	0x00000000
        /*03e4*/ 	.word	0x000000c0
        /*03e8*/ 	.short	0x010a
        /*03ea*/ 	.byte	0xff
	.zero		1


	//   ....[44]....
        /*03ec*/ 	.word	0x000031e0
        /*03f0*/ 	.word	0x00000000
        /*03f4*/ 	.word	0x00000000
        /*03f8*/ 	.short	0x0101
        /*03fa*/ 	.byte	0xff
	.zero		1


	//   ....[45]....
        /*03fc*/ 	.word	0x00003200
        /*0400*/ 	.word	0x000000ff
        /*0404*/ 	.word	0x00000090
        /*0408*/ 	.short	0x010a
        /*040a*/ 	.byte	0x04
	.zero		1


	//   ....[46]....
        /*040c*/ 	.word	0x00003320
        /*0410*/ 	.word	0x00000000
        /*0414*/ 	.word	0x00000080
        /*0418*/ 	.short	0x010a
        /*041a*/ 	.byte	0xff
	.zero		1


	//   ....[47]....
        /*041c*/ 	.word	0x00003420
        /*0420*/ 	.word	0x00000000
        /*0424*/ 	.word	0x00000000
        /*0428*/ 	.short	0x0101
        /*042a*/ 	.byte	0xff
	.zero		1


	//   ....[48]....
        /*042c*/ 	.word	0x000034b0
        /*0430*/ 	.word	0x000000ff
        /*0434*/ 	.word	0x00000090
        /*0438*/ 	.short	0x0106
        /*043a*/ 	.byte	0x04
	.zero		1


	//   ....[49]....
        /*043c*/ 	.word	0x000034d0
        /*0440*/ 	.word	0x000000ff
        /*0444*/ 	.word	0x00000090
        /*0448*/ 	.short	0x010a
        /*044a*/ 	.byte	0x04
	.zero		1


	//   ....[50]....
        /*044c*/ 	.word	0x00003560
        /*0450*/ 	.word	0x000000ff
        /*0454*/ 	.word	0x00000090
        /*0458*/ 	.short	0x0106
        /*045a*/ 	.byte	0x07
	.zero		1


	//   ....[51]....
        /*045c*/ 	.word	0x000035a0
        /*0460*/ 	.word	0x00000000
        /*0464*/ 	.word	0x00000090
        /*0468*/ 	.short	0x010a
        /*046a*/ 	.byte	0xff
	.zero		1


	//   ....[52]....
        /*046c*/ 	.word	0x00003df0
        /*0470*/ 	.word	0x00000002
        /*0474*/ 	.word	0x00000080
        /*0478*/ 	.short	0x010a
        /*047a*/ 	.byte	0xff
	.zero		1


	//   ....[53]....
        /*047c*/ 	.word	0x00003f20
        /*0480*/ 	.word	0x00000000
        /*0484*/ 	.word	0x00000000
        /*0488*/ 	.short	0x0101
        /*048a*/ 	.byte	0xff
	.zero		1


	//   ....[54]....
        /*048c*/ 	.word	0x000044e0
        /*0490*/ 	.word	0x000000ff
        /*0494*/ 	.word	0x00000000
        /*0498*/ 	.short	0x010a
        /*049a*/ 	.byte	0x04
	.zero		1


	//   ....[55]....
        /*049c*/ 	.word	0x00004530
        /*04a0*/ 	.word	0x000000ff
        /*04a4*/ 	.word	0x000000b0
        /*04a8*/ 	.short	0x010a
        /*04aa*/ 	.byte	0x07
	.zero		1


	//   ....[56]....
        /*04ac*/ 	.word	0x00004970
        /*04b0*/ 	.word	0x000000ff
        /*04b4*/ 	.word	0x00000000
        /*04b8*/ 	.short	0x010a
        /*04ba*/ 	.byte	0x07
	.zero		1


	//   ....[57]....
        /*04bc*/ 	.word	0x00004aa0
        /*04c0*/ 	.word	0x000000ff
        /*04c4*/ 	.word	0x00000000
        /*04c8*/ 	.short	0x010a
        /*04ca*/ 	.byte	0x04
	.zero		1


	//   ....[58]....
        /*04cc*/ 	.word	0x00004f90
        /*04d0*/ 	.word	0x000000ff
        /*04d4*/ 	.word	0x00000000
        /*04d8*/ 	.short	0x010a
        /*04da*/ 	.byte	0x04
	.zero		1


	//   ....[59]....
        /*04dc*/ 	.word	0x00005030
        /*04e0*/ 	.word	0x000000ff
        /*04e4*/ 	.word	0x00000000
        /*04e8*/ 	.short	0x010a
        /*04ea*/ 	.byte	0x04
	.zero		1


	//   ....[60]....
        /*04ec*/ 	.word	0x000054c0
        /*04f0*/ 	.word	0x0000000c
        /*04f4*/ 	.word	0x00000080
        /*04f8*/ 	.short	0x010a
        /*04fa*/ 	.byte	0xff
	.zero		1


	//   ....[61]....
        /*04fc*/ 	.word	0x00005630
        /*0500*/ 	.word	0x00000000
        /*0504*/ 	.word	0x00000000
        /*0508*/ 	.short	0x0101
        /*050a*/ 	.byte	0xff
	.zero		1


	//   ....[62]....
        /*050c*/ 	.word	0x00005ab0
        /*0510*/ 	.word	0x000000ff
        /*0514*/ 	.word	0x00000078
        /*0518*/ 	.short	0x010a
        /*051a*/ 	.byte	0x1d
	.zero		1


	//   ....[63]....
        /*051c*/ 	.word	0x00005c70
        /*0520*/ 	.word	0x000000ff
        /*0524*/ 	.word	0x00000058
        /*0528*/ 	.short	0x010a
        /*052a*/ 	.byte	0x04
	.zero		1


	//   ....[64]....
        /*052c*/ 	.word	0x00005ec0
        /*0530*/ 	.word	0x000000ff
        /*0534*/ 	.word	0x00000040
        /*0538*/ 	.short	0x010b
        /*053a*/ 	.byte	0x04
	.zero		1


	//   ....[65]....
        /*053c*/ 	.word	0x00005ed0
        /*0540*/ 	.word	0x000000ff
        /*0544*/ 	.word	0x00000000
        /*0548*/ 	.short	0x0101
        /*054a*/ 	.byte	0x06
	.zero		1


	//   ....[66]....
        /*054c*/ 	.word	0x00005ee0
        /*0550*/ 	.word	0x000000ff
        /*0554*/ 	.word	0x00000058
        /*0558*/ 	.short	0x010a
        /*055a*/ 	.byte	0x07
	.zero		1


	//   ....[67]....
        /*055c*/ 	.word	0x00006130
        /*0560*/ 	.word	0x000000ff
        /*0564*/ 	.word	0x00000040
        /*0568*/ 	.short	0x010b
        /*056a*/ 	.byte	0x07
	.zero		1


	//   ....[68]....
        /*056c*/ 	.word	0x00006140
        /*0570*/ 	.word	0x000000ff
        /*0574*/ 	.word	0x00000000
        /*0578*/ 	.short	0x0101
        /*057a*/ 	.byte	0x04
	.zero		1


	//   ....[69]....
        /*057c*/ 	.word	0x00006150
        /*0580*/ 	.word	0x000000ff
        /*0584*/ 	.word	0x00000058
        /*0588*/ 	.short	0x010a
        /*058a*/ 	.byte	0x05
	.zero		1


	//   ....[70]....
        /*058c*/ 	.word	0x00006390
        /*0590*/ 	.word	0x000000ff
        /*0594*/ 	.word	0x00000040
        /*0598*/ 	.short	0x010b
        /*059a*/ 	.byte	0x05
	.zero		1


	//   ....[71]....
        /*059c*/ 	.word	0x000063a0
        /*05a0*/ 	.word	0x000000ff
        /*05a4*/ 	.word	0x00000000
        /*05a8*/ 	.short	0x0101
        /*05aa*/ 	.byte	0x06
	.zero		1


	//   ....[72]....
        /*05ac*/ 	.word	0x000063b0
        /*05b0*/ 	.word	0x000000ff
        /*05b4*/ 	.word	0x00000058
        /*05b8*/ 	.short	0x010a
        /*05ba*/ 	.byte	0x04
	.zero		1


	//   ....[73]....
        /*05bc*/ 	.word	0x000065f0
        /*05c0*/ 	.word	0x000000ff
        /*05c4*/ 	.word	0x00000040
        /*05c8*/ 	.short	0x010b
        /*05ca*/ 	.byte	0x04
	.zero		1


	//   ....[74]....
        /*05cc*/ 	.word	0x00006630
        /*05d0*/ 	.word	0x000000ff
        /*05d4*/ 	.word	0x00000000
        /*05d8*/ 	.short	0x0101
        /*05da*/ 	.byte	0x05
	.zero		1


	//   ....[75]....
        /*05dc*/ 	.word	0x000066c0
        /*05e0*/ 	.word	0x000000ff
        /*05e4*/ 	.word	0x00000000
        /*05e8*/ 	.short	0x010a
        /*05ea*/ 	.byte	0x04
	.zero		1


	//   ....[76]....
        /*05ec*/ 	.word	0x00006750
        /*05f0*/ 	.word	0x000000ff
        /*05f4*/ 	.word	0x00000000
        /*05f8*/ 	.short	0x010a
        /*05fa*/ 	.byte	0x05
	.zero		1


	//   ....[77]....
        /*05fc*/ 	.word	0x000067f0
        /*0600*/ 	.word	0x00000000
        /*0604*/ 	.word	0x00000000
        /*0608*/ 	.short	0x010a
        /*060a*/ 	.byte	0xff
	.zero		1


	//   ....[78]....
        /*060c*/ 	.word	0x00006b70
        /*0610*/ 	.word	0x00000000
        /*0614*/ 	.word	0x00000080
        /*0618*/ 	.short	0x010a
        /*061a*/ 	.byte	0xff
	.zero		1


	//   ....[79]....
        /*061c*/ 	.word	0x00006c40
        /*0620*/ 	.word	0x00000000
        /*0624*/ 	.word	0x00000000
        /*0628*/ 	.short	0x0101
        /*062a*/ 	.byte	0xff
	.zero		1


	//   ....[80]....
        /*062c*/ 	.word	0x00007930
        /*0630*/ 	.word	0x00000000
        /*0634*/ 	.word	0x00000040
        /*0638*/ 	.short	0x010a
        /*063a*/ 	.byte	0xff
	.zero		1


	//   ....[81]....
        /*063c*/ 	.word	0x000079a0
        /*0640*/ 	.word	0x00000069
        /*0644*/ 	.word	0x000000a0
        /*0648*/ 	.short	0x010a
        /*064a*/ 	.byte	0xff
	.zero		1


	//   ....[82]....
        /*064c*/ 	.word	0x00007a90
        /*0650*/ 	.word	0x00000000
        /*0654*/ 	.word	0x00000040
        /*0658*/ 	.short	0x010a
        /*065a*/ 	.byte	0xff
	.zero		1


	//   ....[83]....
        /*065c*/ 	.word	0x00007bb0
        /*0660*/ 	.word	0x00000069
        /*0664*/ 	.word	0x000000a0
        /*0668*/ 	.short	0x010a
        /*066a*/ 	.byte	0xff
	.zero		1


	//   ....[84]....
        /*066c*/ 	.word	0x00008a30
        /*0670*/ 	.word	0x00000000
        /*0674*/ 	.word	0x00000000
        /*0678*/ 	.short	0x0101
        /*067a*/ 	.byte	0xff
	.zero		1


	//   ....[85]....
        /*067c*/ 	.word	0x00008a40
        /*0680*/ 	.word	0x00000014
        /*0684*/ 	.word	0x00000040
        /*0688*/ 	.short	0x010a
        /*068a*/ 	.byte	0xff
	.zero		1


	//   ....[86]....
        /*068c*/ 	.word	0x00008b00
        /*0690*/ 	.word	0x00000014
        /*0694*/ 	.word	0x00000040
        /*0698*/ 	.short	0x010a
        /*069a*/ 	.byte	0xff
	.zero		1


	//   ....[87]....
        /*069c*/ 	.word	0x00009a10
        /*06a0*/ 	.word	0x0000002e
        /*06a4*/ 	.word	0x00000000
        /*06a8*/ 	.short	0x0101
        /*06aa*/ 	.byte	0xff
	.zero		1


	//   ....[88]....
        /*06ac*/ 	.word	0x00009a30
        /*06b0*/ 	.word	0x00000015
        /*06b4*/ 	.word	0x00000040
        /*06b8*/ 	.short	0x010a
        /*06ba*/ 	.byte	0xff
	.zero		1


	//   ....[89]....
        /*06bc*/ 	.word	0x00009af0
        /*06c0*/ 	.word	0x00000015
        /*06c4*/ 	.word	0x00000040
        /*06c8*/ 	.short	0x010a
        /*06ca*/ 	.byte	0xff
	.zero		1


	//   ....[90]....
        /*06cc*/ 	.word	0x0000a9e0
        /*06d0*/ 	.word	0x0000002e
        /*06d4*/ 	.word	0x00000000
        /*06d8*/ 	.short	0x0101
        /*06da*/ 	.byte	0xff
	.zero		1


	//   ....[91]....
        /*06dc*/ 	.word	0x0000aa00
        /*06e0*/ 	.word	0x00000002
        /*06e4*/ 	.word	0x00000040
        /*06e8*/ 	.short	0x010a
        /*06ea*/ 	.byte	0xff
	.zero		1


	//   ....[92]....
        /*06ec*/ 	.word	0x0000aab0
        /*06f0*/ 	.word	0x00000002
        /*06f4*/ 	.word	0x00000040
        /*06f8*/ 	.short	0x010a
        /*06fa*/ 	.byte	0xff
	.zero		1


	//   ....[93]....
        /*06fc*/ 	.word	0x0000b350
        /*0700*/ 	.word	0x000000ff
        /*0704*/ 	.word	0x00000000
        /*0708*/ 	.short	0x0101
        /*070a*/ 	.byte	0x04
	.zero		1


	//   ....[94]....
        /*070c*/ 	.word	0x0000b9b0
        /*0710*/ 	.word	0x00000000
        /*0714*/ 	.word	0x00000000
        /*0718*/ 	.short	0x0101
        /*071a*/ 	.byte	0xff
	.zero		1


	//   ....[95]....
        /*071c*/ 	.word	0x0000bc60
        /*0720*/ 	.word	0x000000ff
        /*0724*/ 	.word	0x00000000
        /*0728*/ 	.short	0x0101
        /*072a*/ 	.byte	0x04
	.zero		1


	//   ....[96]....
        /*072c*/ 	.word	0x0000bc80
        /*0730*/ 	.word	0x00000000
        /*0734*/ 	.word	0x000000d0
        /*0738*/ 	.short	0x010a
        /*073a*/ 	.byte	0xff
	.zero		1


	//   ....[97]....
        /*073c*/ 	.word	0x0000bce0
        /*0740*/ 	.word	0x00000000
        /*0744*/ 	.word	0x00000020
        /*0748*/ 	.short	0x010a
        /*074a*/ 	.byte	0xff
	.zero		1


	//   ....[98]....
        /*074c*/ 	.word	0x0000bd40
        /*0750*/ 	.word	0x00000000
        /*0754*/ 	.word	0x00000020
        /*0758*/ 	.short	0x010a
        /*075a*/ 	.byte	0xff
	.zero		1


	//   ....[99]....
        /*075c*/ 	.word	0x0000bd90
        /*0760*/ 	.word	0x00000003
        /*0764*/ 	.word	0x00000080
        /*0768*/ 	.short	0x010a
        /*076a*/ 	.byte	0xff
	.zero		1


	//   ....[100]....
        /*076c*/ 	.word	0x0000bdf0
        /*0770*/ 	.word	0x00000000
        /*0774*/ 	.word	0x00000000
        /*0778*/ 	.short	0x010a
        /*077a*/ 	.byte	0xff
	.zero		1


	//   ....[101]....
        /*077c*/ 	.word	0x0000be50
        /*0780*/ 	.word	0x00000000
        /*0784*/ 	.word	0x00000000
        /*0788*/ 	.short	0x010a
        /*078a*/ 	.byte	0xff
	.zero		1


	//   ....[102]....
        /*078c*/ 	.word	0x0000beb0
        /*0790*/ 	.word	0x00000000
        /*0794*/ 	.word	0x00000000
        /*0798*/ 	.short	0x010a
        /*079a*/ 	.byte	0xff
	.zero		1


	//   ....[103]....
        /*079c*/ 	.word	0x0000bf00
        /*07a0*/ 	.word	0x00000000
        /*07a4*/ 	.word	0x000000c0
        /*07a8*/ 	.short	0x010a
        /*07aa*/ 	.byte	0xff
	.zero		1


	//   ....[104]....
        /*07ac*/ 	.word	0x0000bf60
        /*07b0*/ 	.word	0x00000000
        /*07b4*/ 	.word	0x00000090
        /*07b8*/ 	.short	0x010a
        /*07ba*/ 	.byte	0xff
	.zero		1


	//   ....[105]....
        /*07bc*/ 	.word	0x0000bfb0
        /*07c0*/ 	.word	0x00000000
        /*07c4*/ 	.word	0x00000080
        /*07c8*/ 	.short	0x010a
        /*07ca*/ 	.byte	0xff
	.zero		1


	//   ....[106]....
        /*07cc*/ 	.word	0x0000c010
        /*07d0*/ 	.word	0x00000000
        /*07d4*/ 	.word	0x00000090
        /*07d8*/ 	.short	0x010a
        /*07da*/ 	.byte	0xff
	.zero		1


	//   ....[107]....
        /*07dc*/ 	.word	0x0000c060
        /*07e0*/ 	.word	0x00000002
        /*07e4*/ 	.word	0x00000080
        /*07e8*/ 	.short	0x010a
        /*07ea*/ 	.byte	0xff
	.zero		1


	//   ....[108]....
        /*07ec*/ 	.word	0x0000c0d0
        /*07f0*/ 	.word	0x00000004
        /*07f4*/ 	.word	0x000000b0
        /*07f8*/ 	.short	0x010a
        /*07fa*/ 	.byte	0xff
	.zero		1


	//   ....[109]....
        /*07fc*/ 	.word	0x0000c130
        /*0800*/ 	.word	0x00000004
        /*0804*/ 	.word	0x00000000
        /*0808*/ 	.short	0x010a
        /*080a*/ 	.byte	0xff
	.zero		1


	//   ....[110]....
        /*080c*/ 	.word	0x0000c190
        /*0810*/ 	.word	0x00000000
        /*0814*/ 	.word	0x00000000
        /*0818*/ 	.short	0x010a
        /*081a*/ 	.byte	0xff
	.zero		1


	//   ....[111]....
        /*081c*/ 	.word	0x0000c1f0
        /*0820*/ 	.word	0x00000000
        /*0824*/ 	.word	0x00000000
        /*0828*/ 	.short	0x010a
        /*082a*/ 	.byte	0xff
	.zero		1


	//   ....[112]....
        /*082c*/ 	.word	0x0000c240
        /*0830*/ 	.word	0x0000000c
        /*0834*/ 	.word	0x00000080
        /*0838*/ 	.short	0x010a
        /*083a*/ 	.byte	0xff
	.zero		1


	//   ....[113]....
        /*083c*/ 	.word	0x0000c2a0
        /*0840*/ 	.word	0x00000000
        /*0844*/ 	.word	0x00000078
        /*0848*/ 	.short	0x010a
        /*084a*/ 	.byte	0xff
	.zero		1


	//   ....[114]....
        /*084c*/ 	.word	0x0000c300
        /*0850*/ 	.word	0x00000000
        /*0854*/ 	.word	0x00000058
        /*0858*/ 	.short	0x010a
        /*085a*/ 	.byte	0xff
	.zero		1


	//   ....[115]....
        /*085c*/ 	.word	0x0000c360
        /*0860*/ 	.word	0x00000000
        /*0864*/ 	.word	0x00000058
        /*0868*/ 	.short	0x010a
        /*086a*/ 	.byte	0xff
	.zero		1


	//   ....[116]....
        /*086c*/ 	.word	0x0000c3c0
        /*0870*/ 	.word	0x00000000
        /*0874*/ 	.word	0x00000058
        /*0878*/ 	.short	0x010a
        /*087a*/ 	.byte	0xff
	.zero		1


	//   ....[117]....
        /*087c*/ 	.word	0x0000c420
        /*0880*/ 	.word	0x00000000
        /*0884*/ 	.word	0x00000058
        /*0888*/ 	.short	0x010a
        /*088a*/ 	.byte	0xff
	.zero		1


	//   ....[118]....
        /*088c*/ 	.word	0x0000c480
        /*0890*/ 	.word	0x00000000
        /*0894*/ 	.word	0x00000000
        /*0898*/ 	.short	0x010a
        /*089a*/ 	.byte	0xff
	.zero		1


	//   ....[119]....
        /*089c*/ 	.word	0x0000c4e0
        /*08a0*/ 	.word	0x00000000
        /*08a4*/ 	.word	0x00000000
        /*08a8*/ 	.short	0x010a
        /*08aa*/ 	.byte	0xff
	.zero		1


	//   ....[120]....
        /*08ac*/ 	.word	0x0000c530
        /*08b0*/ 	.word	0x00000000
        /*08b4*/ 	.word	0x00000080
        /*08b8*/ 	.short	0x010a
        /*08ba*/ 	.byte	0xff
	.zero		1


	//   ....[121]....
        /*08bc*/ 	.word	0x0000c580
        /*08c0*/ 	.word	0x00000000
        /*08c4*/ 	.word	0x00000040
        /*08c8*/ 	.short	0x010a
        /*08ca*/ 	.byte	0xff
	.zero		1


	//   ....[122]....
        /*08cc*/ 	.word	0x0000c5d0
        /*08d0*/ 	.word	0x00000069
        /*08d4*/ 	.word	0x000000a0
        /*08d8*/ 	.short	0x010a
        /*08da*/ 	.byte	0xff
	.zero		1


	//   ....[123]....
        /*08dc*/ 	.word	0x0000c620
        /*08e0*/ 	.word	0x00000014
        /*08e4*/ 	.word	0x00000040
        /*08e8*/ 	.short	0x010a
        /*08ea*/ 	.byte	0xff
	.zero		1


	//   ....[124]....
        /*08ec*/ 	.word	0x0000c670
        /*08f0*/ 	.word	0x00000015
        /*08f4*/ 	.word	0x00000040
        /*08f8*/ 	.short	0x010a
        /*08fa*/ 	.byte	0xff
	.zero		1


	//   ....[125]....
        /*08fc*/ 	.word	0x0000c6c0
        /*0900*/ 	.word	0x00000002
        /*0904*/ 	.word	0x00000040
        /*0908*/ 	.short	0x010a
        /*090a*/ 	.byte	0xff
	.zero		1


	//----- nvinfo : EIATTR_NUM_MBARRIERS
	.align		4
.L_47:
        /*090c*/ 	.byte	0x03, 0x38
        /*090e*/ 	.short	0x001c


	//----- nvinfo : EIATTR_EXIT_INSTR_OFFSETS
	.align		4
        /*0910*/ 	.byte	0x04, 0x1c
        /*0912*/ 	.short	(.L_49 - .L_48)


	//   ....[0]....
.L_48:
        /*0914*/ 	.word	0x00003080


	//   ....[1]....
        /*0918*/ 	.word	0x00003570


	//   ....[2]....
        /*091c*/ 	.word	0x000035d0


	//   ....[3]....
        /*0920*/ 	.word	0x00005290


	//   ....[4]....
        /*0924*/ 	.word	0x00006820


	//   ....[5]....
        /*0928*/ 	.word	0x00006860


	//   ....[6]....
        /*092c*/ 	.word	0x0000bb50


	//   ....[7]....
        /*0930*/ 	.word	0x0000bbd0


	//   ....[8]....
        /*0934*/ 	.word	0x0000bc00


	//   ....[9]....
        /*0938*/ 	.word	0x0000bc70


	//----- nvinfo : EIATTR_MAX_THREADS
	.align		4
.L_49:
        /*093c*/ 	.byte	0x04, 0x05
        /*093e*/ 	.short	(.L_51 - .L_50)
.L_50:
        /*0940*/ 	.word	0x00000100
        /*0944*/ 	.word	0x00000001
        /*0948*/ 	.word	0x00000001


	//----- nvinfo : EIATTR_CRS_STACK_SIZE
	.align		4
.L_51:
        /*094c*/ 	.byte	0x04, 0x1e
        /*094e*/ 	.short	(.L_53 - .L_52)
.L_52:
        /*0950*/ 	.word	0x00000000


	//----- nvinfo : EIATTR_CBANK_PARAM_SIZE
	.align		4
.L_53:
        /*0954*/ 	.byte	0x03, 0x19
        /*0956*/ 	.short	0x0c00


	//----- nvinfo : EIATTR_PARAM_CBANK
	.align		4
        /*0958*/ 	.byte	0x04, 0x0a
        /*095a*/ 	.short	(.L_55 - .L_54)
	.align		4
.L_54:
        /*095c*/ 	.word	index@(.nv.constant0._ZN7cutlass13device_kernelINS_4gemm6kernel13GemmUniversalIN4cute5tupleIJiiiiEEENS1_10collective13CollectiveMmaINS1_46MainloopSm100TmaUmmaWarpSpecializedBlockScaledILi4ELi2ELi2ENS5_IJNS4_1CILi4EEENSA_ILi2EEENSA_ILi1EEEEEEEENS5_IJNSA_ILi128EEENSA_ILi64EEENSA_ILi256EEEEEENS5_IJNS_12float_e5m2_tENS_13float_ue8m0_tEEEENS5_IJNS5_IJlSD_lEEENS4_6LayoutINS5_IJNS5_IJNS5_IJNSA_ILi32EEESB_EEEiEEESR_NS5_IJSD_iEEEEEENS5_IJNS5_IJNS5_IJNSA_ILi16EEESB_EEEiEEENS5_IJNS5_IJNSA_ILi0EEESD_EEENSA_ILi512EEEEEENS5_IJSX_iEEEEEEEEEEESM_S14_NS4_8TiledMMAINS4_8MMA_AtomIJNS4_21SM100_MMA_MXF8F6F4_SSISK_SK_fSL_Li128ELi64ELNS4_4UMMA5MajorE0ELS19_0ELNS18_7ScaleInE0ELS1A_0EEEEEENSO_INS5_IJSD_SD_SD_EEENS5_IJSX_SX_SX_EEEEENS5_IJNS4_10UnderscoreES1G_S1G_EEEEENS5_IJNS4_23SM90_TMA_LOAD_MULTICASTES1J_EEENS5_IJNS4_14ComposedLayoutINS4_7SwizzleILi3ELi4ELi3EEENS4_18smem_ptr_flag_bitsILi8EEENSO_INS5_IJNSA_ILi8EEESG_EEENS5_IJSG_SD_EEEEEEENSO_INS5_IJNS5_IJNS5_IJSQ_SD_EEENS5_IJSP_SD_EEEEEESD_NS5_IJSB_SC_EEEEEENS5_IJNS5_IJNS5_IJSV_SZ_EEESY_EEESX_NS5_IJSD_SZ_EEEEEEEEEEEvNS4_8identityES1K_S25_vS26_EENS_8epilogue10collective18CollectiveEpilogueINS28_23Sm100TmaWarpSpecializedILi3ELi2ELi16ELb1ELb0EEEJNS5_IJSH_SH_SI_EEENS5_IJNSO_ISH_SD_EENSO_INS5_IJSU_SC_EEENS5_IJSD_SP_EEEEEEEENS_10bfloat16_tESN_S2J_SN_NS28_6fusion15FusionCallbacksIS2C_NS2K_17LinearCombinationIS2J_fS2J_fLNS_15FloatRoundStyleE2EEES2D_S2I_JEEENS4_5SM1004TMEM4LOAD26SM100_TMEM_LOAD_32dp32b16xENS4_13SM90_TMA_LOADENS1L_INS1M_ILi1ELi4ELi3EEENS1O_ILi16EEENSO_INS5_IJS1Q_SU_EEENS5_IJSU_SD_EEEEEEENS4_39AutoVectorizingCopyWithAssumedAlignmentILi128EEENS4_14SM90_TMA_STOREES30_S32_S32_EEEvvEEEEvNT_6ParamsE)
        /*0960*/ 	.short	0x0380
        /*0962*/ 	.short	0x0c00


	//----- nvinfo : EIATTR_SW_WAR
	.align		4
.L_55:
        /*0964*/ 	.byte	0x04, 0x36
        /*0966*/ 	.short	(.L_57 - .L_56)
.L_56:
        /*0968*/ 	.word	0x00000008
.L_57:


//--------------------- .nv.callgraph             --------------------------
	.section	.nv.callgraph,"",@"SHT_CUDA_CALLGRAPH"
	.align	4
	.sectionentsize	8
	.align		4
        /*0000*/ 	.word	0x00000000
	.align		4
        /*0004*/ 	.word	0xffffffff
	.align		4
        /*0008*/ 	.word	index@(_ZN7cutlass13device_kernelINS_4gemm6kernel13GemmUniversalIN4cute5tupleIJiiiiEEENS1_10collective13CollectiveMmaINS1_46MainloopSm100TmaUmmaWarpSpecializedBlockScaledILi4ELi2ELi2ENS5_IJNS4_1CILi4EEENSA_ILi2EEENSA_ILi1EEEEEEEENS5_IJNSA_ILi128EEENSA_ILi64EEENSA_ILi256EEEEEENS5_IJNS_12float_e5m2_tENS_13float_ue8m0_tEEEENS5_IJNS5_IJlSD_lEEENS4_6LayoutINS5_IJNS5_IJNS5_IJNSA_ILi32EEESB_EEEiEEESR_NS5_IJSD_iEEEEEENS5_IJNS5_IJNS5_IJNSA_ILi16EEESB_EEEiEEENS5_IJNS5_IJNSA_ILi0EEESD_EEENSA_ILi512EEEEEENS5_IJSX_iEEEEEEEEEEESM_S14_NS4_8TiledMMAINS4_8MMA_AtomIJNS4_21SM100_MMA_MXF8F6F4_SSISK_SK_fSL_Li128ELi64ELNS4_4UMMA5MajorE0ELS19_0ELNS18_7ScaleInE0ELS1A_0EEEEEENSO_INS5_IJSD_SD_SD_EEENS5_IJSX_SX_SX_EEEEENS5_IJNS4_10UnderscoreES1G_S1G_EEEEENS5_IJNS4_23SM90_TMA_LOAD_MULTICASTES1J_EEENS5_IJNS4_14ComposedLayoutINS4_7SwizzleILi3ELi4ELi3EEENS4_18smem_ptr_flag_bitsILi8EEENSO_INS5_IJNSA_ILi8EEESG_EEENS5_IJSG_SD_EEEEEEENSO_INS5_IJNS5_IJNS5_IJSQ_SD_EEENS5_IJSP_SD_EEEEEESD_NS5_IJSB_SC_EEEEEENS5_IJNS5_IJNS5_IJSV_SZ_EEESY_EEESX_NS5_IJSD_SZ_EEEEEEEEEEEvNS4_8identityES1K_S25_vS26_EENS_8epilogue10collective18CollectiveEpilogueINS28_23Sm100TmaWarpSpecializedILi3ELi2ELi16ELb1ELb0EEEJNS5_IJSH_SH_SI_EEENS5_IJNSO_ISH_SD_EENSO_INS5_IJSU_SC_EEENS5_IJSD_SP_EEEEEEEENS_10bfloat16_tESN_S2J_SN_NS28_6fusion15FusionCallbacksIS2C_NS2K_17LinearCombinationIS2J_fS2J_fLNS_15FloatRoundStyleE2EEES2D_S2I_JEEENS4_5SM1004TMEM4LOAD26SM100_TMEM_LOAD_32dp32b16xENS4_13SM90_TMA_LOADENS1L_INS1M_ILi1ELi4ELi3EEENS1O_ILi16EEENSO_INS5_IJS1Q_SU_EEENS5_IJSU_SD_EEEEEEENS4_39AutoVectorizingCopyWithAssumedAlignmentILi128EEENS4_14SM90_TMA_STOREES30_S32_S32_EEEvvEEEEvNT_6ParamsE)
	.align		4
        /*000c*/ 	.word	index@(__assertfail)
	.align		4
        /*0010*/ 	.word	0x00000000
	.align		4
        /*0014*/ 	.word	0xfffffffe
	.align		4
        /*0018*/ 	.word	0x00000000
	.align		4
        /*001c*/ 	.word	0xfffffffd
	.align		4
        /*0020*/ 	.word	0x00000000
	.align		4
        /*0024*/ 	.word	0xfffffffc


//--------------------- .nv.constant4             --------------------------
	.section	.nv.constant4,"a",@progbits
	.align	8
	.align		8
.nv.constant4:
        /*0000*/ 	.dword	__assertfail
	.align		8
        /*0008*/ 	.dword	__unnamed_1
	.align		8
        /*0010*/ 	.dword	__unnamed_2
	.align		8
        /*0018*/ 	.dword	_ZN40_INTERNAL_0e03f8a6_4_k_cu_4532d087_194494cuda3std3__45__cpo5beginE
	.align		8
        /*0020*/ 	.dword	_ZN40_INTERNAL_0e03f8a6_4_k_cu_4532d087_194494cuda3std3__45__cpo3endE
	.align		8
        /*0028*/ 	.dword	_ZN40_INTERNAL_0e03f8a6_4_k_cu_4532d087_194494cuda3std3__45__cpo6cbeginE
	.align		8
        /*0030*/ 	.dword	_ZN40_INTERNAL_0e03f8a6_4_k_cu_4532d087_194494cuda3std3__45__cpo4cendE
	.align		8
        /*0038*/ 	.dword	_ZN40_INTERNAL_0e03f8a6_4_k_cu_4532d087_194494cuda3std3__442_GLOBAL__N__0e03f8a6_4_k_cu_4532d087_194496ignoreE
	.align		8
        /*0040*/ 	.dword	_ZN40_INTERNAL_0e03f8a6_4_k_cu_4532d087_194494cuda3std3__419piecewise_constructE
	.align		8
        /*0048*/ 	.dword	_ZN40_INTERNAL_0e03f8a6_4_k_cu_4532d087_194494cuda3std3__48in_placeE
	.align		8
        /*0050*/ 	.dword	_ZN40_INTERNAL_0e03f8a6_4_k_cu_4532d087_194494cuda3std6ranges3__45__cpo4swapE
	.align		8
        /*0058*/ 	.dword	_ZN40_INTERNAL_0e03f8a6_4_k_cu_4532d087_194494cuda3std6ranges3__45__cpo9iter_moveE
	.align		8
        /*0060*/ 	.dword	_ZN40_INTERNAL_0e03f8a6_4_k_cu_4532d087_194494cute7productE
	.align		8
        /*0068*/ 	.dword	_ZN40_INTERNAL_0e03f8a6_4_k_cu_4532d087_194494cute1_E
	.align		8
        /*0070*/ 	.dword	$str$25
	.align		8
        /*0078*/ 	.dword	$str$26
	.align		8
        /*0080*/ 	.dword	$str$27
	.align		8
        /*0088*/ 	.dword	$str$28


//--------------------- .text._ZN7cutlass13device_kernelINS_4gemm6kernel13GemmUniversalIN4cute5tupleIJiiiiEEENS1_10collective13CollectiveMmaINS1_46MainloopSm100TmaUmmaWarpSpecializedBlockScaledILi4ELi2ELi2ENS5_IJNS4_1CILi4EEENSA_ILi2EEENSA_ILi1EEEEEEEENS5_IJNSA_ILi128EEENSA_ILi64EEENSA_ILi256EEEEEENS5_IJNS_12float_e5m2_tENS_13float_ue8m0_tEEEENS5_IJNS5_IJlSD_lEEENS4_6LayoutINS5_IJNS5_IJNS5_IJNSA_ILi32EEESB_EEEiEEESR_NS5_IJSD_iEEEEEENS5_IJNS5_IJNS5_IJNSA_ILi16EEESB_EEEiEEENS5_IJNS5_IJNSA_ILi0EEESD_EEENSA_ILi512EEEEEENS5_IJSX_iEEEEEEEEEEESM_S14_NS4_8TiledMMAINS4_8MMA_AtomIJNS4_21SM100_MMA_MXF8F6F4_SSISK_SK_fSL_Li128ELi64ELNS4_4UMMA5MajorE0ELS19_0ELNS18_7ScaleInE0ELS1A_0EEEEEENSO_INS5_IJSD_SD_SD_EEENS5_IJSX_SX_SX_EEEEENS5_IJNS4_10UnderscoreES1G_S1G_EEEEENS5_IJNS4_23SM90_TMA_LOAD_MULTICASTES1J_EEENS5_IJNS4_14ComposedLayoutINS4_7SwizzleILi3ELi4ELi3EEENS4_18smem_ptr_flag_bitsILi8EEENSO_INS5_IJNSA_ILi8EEESG_EEENS5_IJSG_SD_EEEEEEENSO_INS5_IJNS5_IJNS5_IJSQ_SD_EEENS5_IJSP_SD_EEEEEESD_NS5_IJSB_SC_EEEEEENS5_IJNS5_IJNS5_IJSV_SZ_EEESY_EEESX_NS5_IJSD_SZ_EEEEEEEEEEEvNS4_8identityES1K_S25_vS26_EENS_8epilogue10collective18CollectiveEpilogueINS28_23Sm100TmaWarpSpecializedILi3ELi2ELi16ELb1ELb0EEEJNS5_IJSH_SH_SI_EEENS5_IJNSO_ISH_SD_EENSO_INS5_IJSU_SC_EEENS5_IJSD_SP_EEEEEEEENS_10bfloat16_tESN_S2J_SN_NS28_6fusion15FusionCallbacksIS2C_NS2K_17LinearCombinationIS2J_fS2J_fLNS_15FloatRoundStyleE2EEES2D_S2I_JEEENS4_5SM1004TMEM4LOAD26SM100_TMEM_LOAD_32dp32b16xENS4_13SM90_TMA_LOADENS1L_INS1M_ILi1ELi4ELi3EEENS1O_ILi16EEENSO_INS5_IJS1Q_SU_EEENS5_IJSU_SD_EEEEEEENS4_39AutoVectorizingCopyWithAssumedAlignmentILi128EEENS4_14SM90_TMA_STOREES30_S32_S32_EEEvvEEEEvNT_6ParamsE --------------------------
	.section	.text._ZN7cutlass13device_kernelINS_4gemm6kernel13GemmUniversalIN4cute5tupleIJiiiiEEENS1_10collective13CollectiveMmaINS1_46MainloopSm100TmaUmmaWarpSpecializedBlockScaledILi4ELi2ELi2ENS5_IJNS4_1CILi4EEENSA_ILi2EEENSA_ILi1EEEEEEEENS5_IJNSA_ILi128EEENSA_ILi64EEENSA_ILi256EEEEEENS5_IJNS_12float_e5m2_tENS_13float_ue8m0_tEEEENS5_IJNS5_IJlSD_lEEENS4_6LayoutINS5_IJNS5_IJNS5_IJNSA_ILi32EEESB_EEEiEEESR_NS5_IJSD_iEEEEEENS5_IJNS5_IJNS5_IJNSA_ILi16EEESB_EEEiEEENS5_IJNS5_IJNSA_ILi0EEESD_EEENSA_ILi512EEEEEENS5_IJSX_iEEEEEEEEEEESM_S14_NS4_8TiledMMAINS4_8MMA_AtomIJNS4_21SM100_MMA_MXF8F6F4_SSISK_SK_fSL_Li128ELi64ELNS4_4UMMA5MajorE0ELS19_0ELNS18_7ScaleInE0ELS1A_0EEEEEENSO_INS5_IJSD_SD_SD_EEENS5_IJSX_SX_SX_EEEEENS5_IJNS4_10UnderscoreES1G_S1G_EEEEENS5_IJNS4_23SM90_TMA_LOAD_MULTICASTES1J_EEENS5_IJNS4_14ComposedLayoutINS4_7SwizzleILi3ELi4ELi3EEENS4_18smem_ptr_flag_bitsILi8EEENSO_INS5_IJNSA_ILi8EEESG_EEENS5_IJSG_SD_EEEEEEENSO_INS5_IJNS5_IJNS5_IJSQ_SD_EEENS5_IJSP_SD_EEEEEESD_NS5_IJSB_SC_EEEEEENS5_IJNS5_IJNS5_IJSV_SZ_EEESY_EEESX_NS5_IJSD_SZ_EEEEEEEEEEEvNS4_8identityES1K_S25_vS26_EENS_8epilogue10collective18CollectiveEpilogueINS28_23Sm100TmaWarpSpecializedILi3ELi2ELi16ELb1ELb0EEEJNS5_IJSH_SH_SI_EEENS5_IJNSO_ISH_SD_EENSO_INS5_IJSU_SC_EEENS5_IJSD_SP_EEEEEEEENS_10bfloat16_tESN_S2J_SN_NS28_6fusion15FusionCallbacksIS2C_NS2K_17LinearCombinationIS2J_fS2J_fLNS_15FloatRoundStyleE2EEES2D_S2I_JEEENS4_5SM1004TMEM4LOAD26SM100_TMEM_LOAD_32dp32b16xENS4_13SM90_TMA_LOADENS1L_INS1M_ILi1ELi4ELi3EEENS1O_ILi16EEENSO_INS5_IJS1Q_SU_EEENS5_IJSU_SD_EEEEEEENS4_39AutoVectorizingCopyWithAssumedAlignmentILi128EEENS4_14SM90_TMA_STOREES30_S32_S32_EEEvvEEEEvNT_6ParamsE,"ax",@progbits
	.align	128
.text._ZN7cutlass13device_kernelINS_4gemm6kernel13GemmUniversalIN4cute5tupleIJiiiiEEENS1_10collective13CollectiveMmaINS1_46MainloopSm100TmaUmmaWarpSpecializedBlockScaledILi4ELi2ELi2ENS5_IJNS4_1CILi4EEENSA_ILi2EEENSA_ILi1EEEEEEEENS5_IJNSA_ILi128EEENSA_ILi64EEENSA_ILi256EEEEEENS5_IJNS_12float_e5m2_tENS_13float_ue8m0_tEEEENS5_IJNS5_IJlSD_lEEENS4_6LayoutINS5_IJNS5_IJNS5_IJNSA_ILi32EEESB_EEEiEEESR_NS5_IJSD_iEEEEEENS5_IJNS5_IJNS5_IJNSA_ILi16EEESB_EEEiEEENS5_IJNS5_IJNSA_ILi0EEESD_EEENSA_ILi512EEEEEENS5_IJSX_iEEEEEEEEEEESM_S14_NS4_8TiledMMAINS4_8MMA_AtomIJNS4_21SM100_MMA_MXF8F6F4_SSISK_SK_fSL_Li128ELi64ELNS4_4UMMA5MajorE0ELS19_0ELNS18_7ScaleInE0ELS1A_0EEEEEENSO_INS5_IJSD_SD_SD_EEENS5_IJSX_SX_SX_EEEEENS5_IJNS4_10UnderscoreES1G_S1G_EEEEENS5_IJNS4_23SM90_TMA_LOAD_MULTICASTES1J_EEENS5_IJNS4_14ComposedLayoutINS4_7SwizzleILi3ELi4ELi3EEENS4_18smem_ptr_flag_bitsILi8EEENSO_INS5_IJNSA_ILi8EEESG_EEENS5_IJSG_SD_EEEEEEENSO_INS5_IJNS5_IJNS5_IJSQ_SD_EEENS5_IJSP_SD_EEEEEESD_NS5_IJSB_SC_EEEEEENS5_IJNS5_IJNS5_IJSV_SZ_EEESY_EEESX_NS5_IJSD_SZ_EEEEEEEEEEEvNS4_8identityES1K_S25_vS26_EENS_8epilogue10collective18CollectiveEpilogueINS28_23Sm100TmaWarpSpecializedILi3ELi2ELi16ELb1ELb0EEEJNS5_IJSH_SH_SI_EEENS5_IJNSO_ISH_SD_EENSO_INS5_IJSU_SC_EEENS5_IJSD_SP_EEEEEEEENS_10bfloat16_tESN_S2J_SN_NS28_6fusion15FusionCallbacksIS2C_NS2K_17LinearCombinationIS2J_fS2J_fLNS_15FloatRoundStyleE2EEES2D_S2I_JEEENS4_5SM1004TMEM4LOAD26SM100_TMEM_LOAD_32dp32b16xENS4_13SM90_TMA_LOADENS1L_INS1M_ILi1ELi4ELi3EEENS1O_ILi16EEENSO_INS5_IJS1Q_SU_EEENS5_IJSU_SD_EEEEEEENS4_39AutoVectorizingCopyWithAssumedAlignmentILi128EEENS4_14SM90_TMA_STOREES30_S32_S32_EEEvvEEEEvNT_6ParamsE:
        .type           _ZN7cutlass13device_kernelINS_4gemm6kernel13GemmUniversalIN4cute5tupleIJiiiiEEENS1_10collective13CollectiveMmaINS1_46MainloopSm100TmaUmmaWarpSpecializedBlockScaledILi4ELi2ELi2ENS5_IJNS4_1CILi4EEENSA_ILi2EEENSA_ILi1EEEEEEEENS5_IJNSA_ILi128EEENSA_ILi64EEENSA_ILi256EEEEEENS5_IJNS_12float_e5m2_tENS_13float_ue8m0_tEEEENS5_IJNS5_IJlSD_lEEENS4_6LayoutINS5_IJNS5_IJNS5_IJNSA_ILi32EEESB_EEEiEEESR_NS5_IJSD_iEEEEEENS5_IJNS5_IJNS5_IJNSA_ILi16EEESB_EEEiEEENS5_IJNS5_IJNSA_ILi0EEESD_EEENSA_ILi512EEEEEENS5_IJSX_iEEEEEEEEEEESM_S14_NS4_8TiledMMAINS4_8MMA_AtomIJNS4_21SM100_MMA_MXF8F6F4_SSISK_SK_fSL_Li128ELi64ELNS4_4UMMA5MajorE0ELS19_0ELNS18_7ScaleInE0ELS1A_0EEEEEENSO_INS5_IJSD_SD_SD_EEENS5_IJSX_SX_SX_EEEEENS5_IJNS4_10UnderscoreES1G_S1G_EEEEENS5_IJNS4_23SM90_TMA_LOAD_MULTICASTES1J_EEENS5_IJNS4_14ComposedLayoutINS4_7SwizzleILi3ELi4ELi3EEENS4_18smem_ptr_flag_bitsILi8EEENSO_INS5_IJNSA_ILi8EEESG_EEENS5_IJSG_SD_EEEEEEENSO_INS5_IJNS5_IJNS5_IJSQ_SD_EEENS5_IJSP_SD_EEEEEESD_NS5_IJSB_SC_EEEEEENS5_IJNS5_IJNS5_IJSV_SZ_EEESY_EEESX_NS5_IJSD_SZ_EEEEEEEEEEEvNS4_8identityES1K_S25_vS26_EENS_8epilogue10collective18CollectiveEpilogueINS28_23Sm100TmaWarpSpecializedILi3ELi2ELi16ELb1ELb0EEEJNS5_IJSH_SH_SI_EEENS5_IJNSO_ISH_SD_EENSO_INS5_IJSU_SC_EEENS5_IJSD_SP_EEEEEEEENS_10bfloat16_tESN_S2J_SN_NS28_6fusion15FusionCallbacksIS2C_NS2K_17LinearCombinationIS2J_fS2J_fLNS_15FloatRoundStyleE2EEES2D_S2I_JEEENS4_5SM1004TMEM4LOAD26SM100_TMEM_LOAD_32dp32b16xENS4_13SM90_TMA_LOADENS1L_INS1M_ILi1ELi4ELi3EEENS1O_ILi16EEENSO_INS5_IJS1Q_SU_EEENS5_IJSU_SD_EEEEEEENS4_39AutoVectorizingCopyWithAssumedAlignmentILi128EEENS4_14SM90_TMA_STOREES30_S32_S32_EEEvvEEEEvNT_6ParamsE,@function
        .size           _ZN7cutlass13device_kernelINS_4gemm6kernel13GemmUniversalIN4cute5tupleIJiiiiEEENS1_10collective13CollectiveMmaINS1_46MainloopSm100TmaUmmaWarpSpecializedBlockScaledILi4ELi2ELi2ENS5_IJNS4_1CILi4EEENSA_ILi2EEENSA_ILi1EEEEEEEENS5_IJNSA_ILi128EEENSA_ILi64EEENSA_ILi256EEEEEENS5_IJNS_12float_e5m2_tENS_13float_ue8m0_tEEEENS5_IJNS5_IJlSD_lEEENS4_6LayoutINS5_IJNS5_IJNS5_IJNSA_ILi32EEESB_EEEiEEESR_NS5_IJSD_iEEEEEENS5_IJNS5_IJNS5_IJNSA_ILi16EEESB_EEEiEEENS5_IJNS5_IJNSA_ILi0EEESD_EEENSA_ILi512EEEEEENS5_IJSX_iEEEEEEEEEEESM_S14_NS4_8TiledMMAINS4_8MMA_AtomIJNS4_21SM100_MMA_MXF8F6F4_SSISK_SK_fSL_Li128ELi64ELNS4_4UMMA5MajorE0ELS19_0ELNS18_7ScaleInE0ELS1A_0EEEEEENSO_INS5_IJSD_SD_SD_EEENS5_IJSX_SX_SX_EEEEENS5_IJNS4_10UnderscoreES1G_S1G_EEEEENS5_IJNS4_23SM90_TMA_LOAD_MULTICASTES1J_EEENS5_IJNS4_14ComposedLayoutINS4_7SwizzleILi3ELi4ELi3EEENS4_18smem_ptr_flag_bitsILi8EEENSO_INS5_IJNSA_ILi8EEESG_EEENS5_IJSG_SD_EEEEEEENSO_INS5_IJNS5_IJNS5_IJSQ_SD_EEENS5_IJSP_SD_EEEEEESD_NS5_IJSB_SC_EEEEEENS5_IJNS5_IJNS5_IJSV_SZ_EEESY_EEESX_NS5_IJSD_SZ_EEEEEEEEEEEvNS4_8identityES1K_S25_vS26_EENS_8epilogue10collective18CollectiveEpilogueINS28_23Sm100TmaWarpSpecializedILi3ELi2ELi16ELb1ELb0EEEJNS5_IJSH_SH_SI_EEENS5_IJNSO_ISH_SD_EENSO_INS5_IJSU_SC_EEENS5_IJSD_SP_EEEEEEEENS_10bfloat16_tESN_S2J_SN_NS28_6fusion15FusionCallbacksIS2C_NS2K_17LinearCombinationIS2J_fS2J_fLNS_15FloatRoundStyleE2EEES2D_S2I_JEEENS4_5SM1004TMEM4LOAD26SM100_TMEM_LOAD_32dp32b16xENS4_13SM90_TMA_LOADENS1L_INS1M_ILi1ELi4ELi3EEENS1O_ILi16EEENSO_INS5_IJS1Q_SU_EEENS5_IJSU_SD_EEEEEEENS4_39AutoVectorizingCopyWithAssumedAlignmentILi128EEENS4_14SM90_TMA_STOREES30_S32_S32_EEEvvEEEEvNT_6ParamsE,(.L_x_195 - _ZN7cutlass13device_kernelINS_4gemm6kernel13GemmUniversalIN4cute5tupleIJiiiiEEENS1_10collective13CollectiveMmaINS1_46MainloopSm100TmaUmmaWarpSpecializedBlockScaledILi4ELi2ELi2ENS5_IJNS4_1CILi4EEENSA_ILi2EEENSA_ILi1EEEEEEEENS5_IJNSA_ILi128EEENSA_ILi64EEENSA_ILi256EEEEEENS5_IJNS_12float_e5m2_tENS_13float_ue8m0_tEEEENS5_IJNS5_IJlSD_lEEENS4_6LayoutINS5_IJNS5_IJNS5_IJNSA_ILi32EEESB_EEEiEEESR_NS5_IJSD_iEEEEEENS5_IJNS5_IJNS5_IJNSA_ILi16EEESB_EEEiEEENS5_IJNS5_IJNSA_ILi0EEESD_EEENSA_ILi512EEEEEENS5_IJSX_iEEEEEEEEEEESM_S14_NS4_8TiledMMAINS4_8MMA_AtomIJNS4_21SM100_MMA_MXF8F6F4_SSISK_SK_fSL_Li128ELi64ELNS4_4UMMA5MajorE0ELS19_0ELNS18_7ScaleInE0ELS1A_0EEEEEENSO_INS5_IJSD_SD_SD_EEENS5_IJSX_SX_SX_EEEEENS5_IJNS4_10UnderscoreES1G_S1G_EEEEENS5_IJNS4_23SM90_TMA_LOAD_MULTICASTES1J_EEENS5_IJNS4_14ComposedLayoutINS4_7SwizzleILi3ELi4ELi3EEENS4_18smem_ptr_flag_bitsILi8EEENSO_INS5_IJNSA_ILi8EEESG_EEENS5_IJSG_SD_EEEEEEENSO_INS5_IJNS5_IJNS5_IJSQ_SD_EEENS5_IJSP_SD_EEEEEESD_NS5_IJSB_SC_EEEEEENS5_IJNS5_IJNS5_IJSV_SZ_EEESY_EEESX_NS5_IJSD_SZ_EEEEEEEEEEEvNS4_8identityES1K_S25_vS26_EENS_8epilogue10collective18CollectiveEpilogueINS28_23Sm100TmaWarpSpecializedILi3ELi2ELi16ELb1ELb0EEEJNS5_IJSH_SH_SI_EEENS5_IJNSO_ISH_SD_EENSO_INS5_IJSU_SC_EEENS5_IJSD_SP_EEEEEEEENS_10bfloat16_tESN_S2J_SN_NS28_6fusion15FusionCallbacksIS2C_NS2K_17LinearCombinationIS2J_fS2J_fLNS_15FloatRoundStyleE2EEES2D_S2I_JEEENS4_5SM1004TMEM4LOAD26SM100_TMEM_LOAD_32dp32b16xENS4_13SM90_TMA_LOADENS1L_INS1M_ILi1ELi4ELi3EEENS1O_ILi16EEENSO_INS5_IJS1Q_SU_EEENS5_IJSU_SD_EEEEEEENS4_39AutoVectorizingCopyWithAssumedAlignmentILi128EEENS4_14SM90_TMA_STOREES30_S32_S32_EEEvvEEEEvNT_6ParamsE)
        .other          _ZN7cutlass13device_kernelINS_4gemm6kernel13GemmUniversalIN4cute5tupleIJiiiiEEENS1_10collective13CollectiveMmaINS1_46MainloopSm100TmaUmmaWarpSpecializedBlockScaledILi4ELi2ELi2ENS5_IJNS4_1CILi4EEENSA_ILi2EEENSA_ILi1EEEEEEEENS5_IJNSA_ILi128EEENSA_ILi64EEENSA_ILi256EEEEEENS5_IJNS_12float_e5m2_tENS_13float_ue8m0_tEEEENS5_IJNS5_IJlSD_lEEENS4_6LayoutINS5_IJNS5_IJNS5_IJNSA_ILi32EEESB_EEEiEEESR_NS5_IJSD_iEEEEEENS5_IJNS5_IJNS5_IJNSA_ILi16EEESB_EEEiEEENS5_IJNS5_IJNSA_ILi0EEESD_EEENSA_ILi512EEEEEENS5_IJSX_iEEEEEEEEEEESM_S14_NS4_8TiledMMAINS4_8MMA_AtomIJNS4_21SM100_MMA_MXF8F6F4_SSISK_SK_fSL_Li128ELi64ELNS4_4UMMA5MajorE0ELS19_0ELNS18_7ScaleInE0ELS1A_0EEEEEENSO_INS5_IJSD_SD_SD_EEENS5_IJSX_SX_SX_EEEEENS5_IJNS4_10UnderscoreES1G_S1G_EEEEENS5_IJNS4_23SM90_TMA_LOAD_MULTICASTES1J_EEENS5_IJNS4_14ComposedLayoutINS4_7SwizzleILi3ELi4ELi3EEENS4_18smem_ptr_flag_bitsILi8EEENSO_INS5_IJNSA_ILi8EEESG_EEENS5_IJSG_SD_EEEEEEENSO_INS5_IJNS5_IJNS5_IJSQ_SD_EEENS5_IJSP_SD_EEEEEESD_NS5_IJSB_SC_EEEEEENS5_IJNS5_IJNS5_IJSV_SZ_EEESY_EEESX_NS5_IJSD_SZ_EEEEEEEEEEEvNS4_8identityES1K_S25_vS26_EENS_8epilogue10collective18CollectiveEpilogueINS28_23Sm100TmaWarpSpecializedILi3ELi2ELi16ELb1ELb0EEEJNS5_IJSH_SH_SI_EEENS5_IJNSO_ISH_SD_EENSO_INS5_IJSU_SC_EEENS5_IJSD_SP_EEEEEEEENS_10bfloat16_tESN_S2J_SN_NS28_6fusion15FusionCallbacksIS2C_NS2K_17LinearCombinationIS2J_fS2J_fLNS_15FloatRoundStyleE2EEES2D_S2I_JEEENS4_5SM1004TMEM4LOAD26SM100_TMEM_LOAD_32dp32b16xENS4_13SM90_TMA_LOADENS1L_INS1M_ILi1ELi4ELi3EEENS1O_ILi16EEENSO_INS5_IJS1Q_SU_EEENS5_IJSU_SD_EEEEEEENS4_39AutoVectorizingCopyWithAssumedAlignmentILi128EEENS4_14SM90_TMA_STOREES30_S32_S32_EEEvvEEEEvNT_6ParamsE,@"STO_CUDA_ENTRY STV_DEFAULT"
_ZN7cutlass13device_kernelINS_4gemm6kernel13GemmUniversalIN4cute5tupleIJiiiiEEENS1_10collective13CollectiveMmaINS1_46MainloopSm100TmaUmmaWarpSpecializedBlockScaledILi4ELi2ELi2ENS5_IJNS4_1CILi4EEENSA_ILi2EEENSA_ILi1EEEEEEEENS5_IJNSA_ILi128EEENSA_ILi64EEENSA_ILi256EEEEEENS5_IJNS_12float_e5m2_tENS_13float_ue8m0_tEEEENS5_IJNS5_IJlSD_lEEENS4_6LayoutINS5_IJNS5_IJNS5_IJNSA_ILi32EEESB_EEEiEEESR_NS5_IJSD_iEEEEEENS5_IJNS5_IJNS5_IJNSA_ILi16EEESB_EEEiEEENS5_IJNS5_IJNSA_ILi0EEESD_EEENSA_ILi512EEEEEENS5_IJSX_iEEEEEEEEEEESM_S14_NS4_8TiledMMAINS4_8MMA_AtomIJNS4_21SM100_MMA_MXF8F6F4_SSISK_SK_fSL_Li128ELi64ELNS4_4UMMA5MajorE0ELS19_0ELNS18_7ScaleInE0ELS1A_0EEEEEENSO_INS5_IJSD_SD_SD_EEENS5_IJSX_SX_SX_EEEEENS5_IJNS4_10UnderscoreES1G_S1G_EEEEENS5_IJNS4_23SM90_TMA_LOAD_MULTICASTES1J_EEENS5_IJNS4_14ComposedLayoutINS4_7SwizzleILi3ELi4ELi3EEENS4_18smem_ptr_flag_bitsILi8EEENSO_INS5_IJNSA_ILi8EEESG_EEENS5_IJSG_SD_EEEEEEENSO_INS5_IJNS5_IJNS5_IJSQ_SD_EEENS5_IJSP_SD_EEEEEESD_NS5_IJSB_SC_EEEEEENS5_IJNS5_IJNS5_IJSV_SZ_EEESY_EEESX_NS5_IJSD_SZ_EEEEEEEEEEEvNS4_8identityES1K_S25_vS26_EENS_8epilogue10collective18CollectiveEpilogueINS28_23Sm100TmaWarpSpecializedILi3ELi2ELi16ELb1ELb0EEEJNS5_IJSH_SH_SI_EEENS5_IJNSO_ISH_SD_EENSO_INS5_IJSU_SC_EEENS5_IJSD_SP_EEEEEEEENS_10bfloat16_tESN_S2J_SN_NS28_6fusion15FusionCallbacksIS2C_NS2K_17LinearCombinationIS2J_fS2J_fLNS_15FloatRoundStyleE2EEES2D_S2I_JEEENS4_5SM1004TMEM4LOAD26SM100_TMEM_LOAD_32dp32b16xENS4_13SM90_TMA_LOADENS1L_INS1M_ILi1ELi4ELi3EEENS1O_ILi16EEENSO_INS5_IJS1Q_SU_EEENS5_IJSU_SD_EEEEEEENS4_39AutoVectorizingCopyWithAssumedAlignmentILi128EEENS4_14SM90_TMA_STOREES30_S32_S32_EEEvvEEEEvNT_6ParamsE:
[----:B------:R-:W1:Y:S01]  /*0000*/  LDC R1, c[0x0][0x37c] ;  /* 0x0000df00ff017b82 */ /* 0x000e620000000800 */
[----:B------:R-:W2:Y:S01]  /*0010*/  S2R R81, SR_TID.X ;  /* 0x0000000000517919 */ /* 0x000ea20000002100 */
[----:B------:R-:W3:Y:S01]  /*0020*/  LDCU.64 UR12, c[0x0][0xc90] ;  /* 0x00019200ff0c77ac */ /* 0x000ee20008000a00 */
[----:B------:R-:W-:Y:S02]  /*0030*/  PRMT R85, RZ, 0x7610, R85 ;  /* 0x00007610ff557816 */ /* 0x000fe40000000055 */
[----:B------:R-:W-:Y:S01]  /*0040*/  ELECT P4, URZ, PT ;  /* 0x0000000000ff782f */ /* 0x000fe20003880000 */
[----:B---3--:R-:W-:-:S04]  /*0050*/  UISETP.NE.U32.AND UP0, UPT, UR12, URZ, UPT ;  /* 0x000000ff0c00728c */ /* 0x008fc8000bf05070 */
[----:B------:R-:W-:Y:S01]  /*0060*/  UISETP.NE.AND.EX UP0, UPT, UR13, URZ, UPT, UP0 ;  /* 0x000000ff0d00728c */ /* 0x000fe2000bf05300 */
[----:B--2---:R-:W-:-:S05]  /*0070*/  SHF.R.U32.HI R86, RZ, 0x5, R81 ;  /* 0x00000005ff567819 */ /* 0x004fca0000011651 */
[----:B------:R-:W2:Y:S02]  /*0080*/  SHFL.IDX PT, R0, R86, RZ, 0x1f ;  /* 0x00001fff56007589 */ /* 0x000ea400000e0000 */
[----:B--2---:R-:W-:Y:S01]  /*0090*/  R2UR UR24, R0 ;  /* 0x00000000001872ca */ /* 0x004fe200000e0000 */
[----:B-1----:R-:W-:-:S14]  /*00a0*/  BRA.U UP0, `(.L_x_0) ;  /* 0x0000000100307547 */ /* 0x002fdc000b800000 */
[----:B------:R-:W1:Y:S02]  /*00b0*/  LDCU.64 UR4, c[0x0][0xc88] ;  /* 0x00019100ff0477ac */ /* 0x000e640008000a00 */
[----:B-1----:R-:W-:-:S04]  /*00c0*/  UISETP.NE.U32.AND UP0, UPT, UR4, URZ, UPT ;  /* 0x000000ff0400728c */ /* 0x002fc8000bf05070 */
[----:B------:R-:W-:-:S09]  /*00d0*/  UISETP.NE.AND.EX UP0, UPT, UR5, URZ, UPT, UP0 ;  /* 0x000000ff0500728c */ /* 0x000fd2000bf05300 */
[----:B------:R-:W-:Y:S05]  /*00e0*/  BRA.U !UP0, `(.L_x_1) ;  /* 0x0000000108147547 */ /* 0x000fea000b800000 */
[----:B------:R-:W1:Y:S01]  /*00f0*/  LDC.64 R2, c[0x0][0xc88] ;  /* 0x00032200ff027b82 */ /* 0x000e620000000a00 */
[----:B------:R-:W1:Y:S02]  /*0100*/  LDCU.64 UR4, c[0x0][0x358] ;  /* 0x00006b00ff0477ac */ /* 0x000e640008000a00 */
[----:B-1----:R1:W5:Y:S01]  /*0110*/  LDG.E R45, desc[UR4][R2.64] ;  /* 0x00000004022d7981 */ /* 0x002362000c1e1900 */
[----:B------:R-:W-:Y:S01]  /*0120*/  HFMA2 R85, -RZ, RZ, 0, 5.9604644775390625e-08 ;  /* 0x00000001ff557431 */ /* 0x000fe200000001ff */
[----:B------:R-:W-:Y:S05]  /*0130*/  BRA `(.L_x_0) ;  /* 0x00000000000c7947 */ /* 0x000fea0003800000 */
.L_x_1:
[----:B------:R-:W1:Y:S01]  /*0140*/  LDCU UR4, c[0x0][0xc80] ;  /* 0x00019000ff0477ac */ /* 0x000e620008000800 */
[----:B------:R-:W-:Y:S01]  /*0150*/  HFMA2 R85, -RZ, RZ, 0, 5.9604644775390625e-08 ;  /* 0x00000001ff557431 */ /* 0x000fe200000001ff */
[----:B-1----:R-:W-:-:S07]  /*0160*/  MOV R45, UR4 ;  /* 0x00000004002d7c02 */ /* 0x002fce0008000f00 */
.L_x_0:
[----:B------:R-:W2:Y:S02]  /*0170*/  LDCU.64 UR4, c[0x0][0xcb0] ;  /* 0x00019600ff0477ac */ /* 0x000ea40008000a00 */
[----:B--2---:R-:W-:-:S04]  /*0180*/  UISETP.NE.U32.AND UP0, UPT, UR4, URZ, UPT ;  /* 0x000000ff0400728c */ /* 0x004fc8000bf05070 */
[----:B------:R-:W-:-:S09]  /*0190*/  UISETP.NE.AND.EX UP0, UPT, UR5, URZ, UPT, UP0 ;  /* 0x000000ff0500728c */ /* 0x000fd2000bf05300 */
[----:B------:R-:W-:Y:S05]  /*01a0*/  BRA.U UP0, `(.L_x_2) ;  /* 0x0000000100287547 */ /* 0x000fea000b800000 */
[----:B------:R-:W2:Y:S02]  /*01b0*/  LDCU.64 UR4, c[0x0][0xca8] ;  /* 0x00019500ff0477ac */ /* 0x000ea40008000a00 */
[----:B--2---:R-:W-:-:S04]  /*01c0*/  UISETP.NE.U32.AND UP0, UPT, UR4, URZ, UPT ;  /* 0x000000ff0400728c */ /* 0x004fc8000bf05070 */
[----:B------:R-:W-:-:S09]  /*01d0*/  UISETP.NE.AND.EX UP0, UPT, UR5, URZ, UPT, UP0 ;  /* 0x000000ff0500728c */ /* 0x000fd2000bf05300 */
[----:B------:R-:W-:Y:S05]  /*01e0*/  BRA.U !UP0, `(.L_x_3) ;  /* 0x0000000108107547 */ /* 0x000fea000b800000 */
[----:B-1----:R-:W1:Y:S01]  /*01f0*/  LDC.64 R2, c[0x0][0xca8] ;  /* 0x00032a00ff027b82 */ /* 0x002e620000000a00 */
[----:B------:R-:W1:Y:S02]  /*0200*/  LDCU.64 UR4, c[0x0][0x358] ;  /* 0x00006b00ff0477ac */ /* 0x000e640008000a00 */
[----:B-1----:R2:W5:Y:S01]  /*0210*/  LDG.E R43, desc[UR4][R2.64] ;  /* 0x00000004022b7981 */ /* 0x002562000c1e1900 */
[----:B------:R-:W-:Y:S05]  /*0220*/  BRA `(.L_x_2) ;  /* 0x0000000000087947 */ /* 0x000fea0003800000 */
.L_x_3:
[----:B------:R-:W2:Y:S02]  /*0230*/  LDCU UR4, c[0x0][0xca0] ;  /* 0x00019400ff0477ac */ /* 0x000ea40008000800 */
[----:B--2---:R-:W-:Y:S02]  /*0240*/  MOV R43, UR4 ;  /* 0x00000004002b7c02 */ /* 0x004fe40008000f00 */
.L_x_2:
[----:B------:R-:W-:Y:S01]  /*0250*/  IMAD.U32 R0, RZ, RZ, UR24 ;  /* 0x00000018ff007e24 */ /* 0x000fe2000f8e00ff */
[----:B------:R-:W-:Y:S04]  /*0260*/  BSSY.RECONVERGENT B0, `(.L_x_4) ;  /* 0x0000012000007945 */ /* 0x000fe80003800200 */
[C---:B------:R-:W-:Y:S02]  /*0270*/  ISETP.NE.OR P1, PT, R0.reuse, 0x1, !P4 ;  /* 0x000000010000780c */ /* 0x040fe40006725670 */
[----:B------:R-:W-:-:S11]  /*0280*/  ISETP.NE.OR P0, PT, R0, 0x3, !P4 ;  /* 0x000000030000780c */ /* 0x000fd60006705670 */
[----:B------:R-:W-:Y:S05]  /*0290*/  @P1 BRA `(.L_x_5) ;  /* 0x0000000000381947 */ /* 0x000fea0003800000 */
[----:B------:R-:W3:Y:S02]  /*02a0*/  LDCU.64 UR4, c[0x0][0x348] ;  /* 0x00006900ff0477ac */ /* 0x000ee40008000a00 */
[----:B---3--:R-:W-:Y:S02]  /*02b0*/  UIADD3 UR10, UP3, UPT, UR4, 0x80, URZ ;  /* 0x00000080040a7890 */ /* 0x008fe4000ff7e0ff */
[----:B------:R-:W-:Y:S02]  /*02c0*/  UIADD3 UR8, UP2, UPT, UR4, 0x180, URZ ;  /* 0x0000018004087890 */ /* 0x000fe4000ff5e0ff */
[----:B------:R-:W-:Y:S02]  /*02d0*/  UIADD3 UR6, UP1, UPT, UR4, 0x280, URZ ;  /* 0x0000028004067890 */ /* 0x000fe4000ff3e0ff */
[----:B------:R-:W-:Y:S02]  /*02e0*/  UIADD3 UR4, UP0, UPT, UR4, 0x380, URZ ;  /* 0x0000038004047890 */ /* 0x000fe4000ff1e0ff */
[----:B------:R-:W-:-:S02]  /*02f0*/  UIADD3.X UR11, UPT, UPT, URZ, UR5, URZ, UP3, !UPT ;  /* 0x00000005ff0b7290 */ /* 0x000fc40009ffe4ff */
[----:B------:R-:W-:Y:S02]  /*0300*/  UIADD3.X UR9, UPT, UPT, URZ, UR5, URZ, UP2, !UPT ;  /* 0x00000005ff097290 */ /* 0x000fe400097fe4ff */
[----:B------:R-:W-:Y:S02]  /*0310*/  UIADD3.X UR7, UPT, UPT, URZ, UR5, URZ, UP1, !UPT ;  /* 0x00000005ff077290 */ /* 0x000fe40008ffe4ff */
[----:B------:R-:W-:-:S03]  /*0320*/  UIADD3.X UR5, UPT, UPT, URZ, UR5, URZ, UP0, !UPT ;  /* 0x00000005ff057290 */ /* 0x000fc600087fe4ff */
[----:B------:R3:W-:Y:S02]  /*0330*/  UTMACCTL.PF [UR10] ;  /* 0x000000000a0079b9 */ /* 0x0007e40008040000 */
[----:B------:R3:W-:Y:S02]  /*0340*/  UTMACCTL.PF [UR8] ;  /* 0x00000000080079b9 */ /* 0x0007e40008040000 */
[----:B------:R3:W-:Y:S02]  /*0350*/  UTMACCTL.PF [UR6] ;  /* 0x00000000060079b9 */ /* 0x0007e40008040000 */
[----:B------:R3:W-:Y:S02]  /*0360*/  UTMACCTL.PF [UR4] ;  /* 0x00000000040079b9 */ /* 0x0007e40008040000 */
[----:B---3--:R-:W-:Y:S01]  /*0370*/  NOP ;  /* 0x0000000000007918 */ /* 0x008fe20000000000 */
.L_x_5:
[----:B------:R-:W-:Y:S05]  /*0380*/  BSYNC.RECONVERGENT B0 ;  /* 0x0000000000007941 */ /* 0x000fea0003800200 */
.L_x_4:
[----:B------:R-:W-:Y:S04]  /*0390*/  BSSY.RECONVERGENT B0, `(.L_x_6) ;  /* 0x000000a000007945 */ /* 0x000fe80003800200 */
[----:B------:R-:W-:Y:S05]  /*03a0*/  @P0 BRA `(.L_x_7) ;  /* 0x0000000000200947 */ /* 0x000fea0003800000 */
[----:B------:R-:W3:Y:S02]  /*03b0*/  LDCU.64 UR4, c[0x0][0x348] ;  /* 0x00006900ff0477ac */ /* 0x000ee40008000a00 */
[----:B---3--:R-:W-:Y:S02]  /*03c0*/  UIADD3 UR6, UP1, UPT, UR4, 0x980, URZ ;  /* 0x0000098004067890 */ /* 0x008fe4000ff3e0ff */
[----:B------:R-:W-:Y:S02]  /*03d0*/  UIADD3 UR4, UP0, UPT, UR4, 0xa80, URZ ;  /* 0x00000a8004047890 */ /* 0x000fe4000ff1e0ff */
[----:B------:R-:W-:Y:S02]  /*03e0*/  UIADD3.X UR7, UPT, UPT, URZ, UR5, URZ, UP1, !UPT ;  /* 0x00000005ff077290 */ /* 0x000fe40008ffe4ff */
[----:B------:R-:W-:-:S07]  /*03f0*/  UIADD3.X UR5, UPT, UPT, URZ, UR5, URZ, UP0, !UPT ;  /* 0x00000005ff057290 */ /* 0x000fce00087fe4ff */
[----:B------:R3:W-:Y:S02]  /*0400*/  UTMACCTL.PF [UR6] ;  /* 0x00000000060079b9 */ /* 0x0007e40008040000 */
[----:B------:R3:W-:Y:S02]  /*0410*/  UTMACCTL.PF [UR4] ;  /* 0x00000000040079b9 */ /* 0x0007e40008040000 */
[----:B---3--:R-:W-:Y:S01]  /*0420*/  NOP ;  /* 0x0000000000007918 */ /* 0x008fe20000000000 */
.L_x_7:
[----:B------:R-:W-:Y:S05]  /*0430*/  BSYNC.RECONVERGENT B0 ;  /* 0x0000000000007941 */ /* 0x000fea0003800200 */
.L_x_6:
[----:B------:R-:W3:Y:S01]  /*0440*/  LDCU.64 UR4, c[0x0][0xc88] ;  /* 0x00019100ff0477ac */ /* 0x000ee20008000a00 */
[----:B------:R-:W-:Y:S02]  /*0450*/  UISETP.EQ.U32.AND UP1, UPT, UR12, URZ, UPT ;  /* 0x000000ff0c00728c */ /* 0x000fe4000bf22070 */
[----:B------:R-:W-:Y:S02]  /*0460*/  UPLOP3.LUT UP4, UPT, UPT, UPT, UPT, 0x80, 0x8 ;  /* 0x000000000008789c */ /* 0x000fe40003f8f070 */
[----:B---3--:R-:W-:-:S04]  /*0470*/  UISETP.NE.U32.AND UP0, UPT, UR4, URZ, UPT ;  /* 0x000000ff0400728c */ /* 0x008fc8000bf05070 */
[----:B------:R-:W-:-:S04]  /*0480*/  UISETP.NE.AND.EX UP0, UPT, UR5, URZ, UPT, UP0 ;  /* 0x000000ff0500728c */ /* 0x000fc8000bf05300 */
[----:B------:R-:W-:-:S04]  /*0490*/  UISETP.EQ.OR.EX UP2, UPT, UR13, URZ, !UP0, UP1 ;  /* 0x000000ff0d00728c */ /* 0x000fc8000c742710 */
[----:B------:R-:W-:-:S06]  /*04a0*/  UP2UR UR4, UPR, URZ, 0x4 ;  /* 0x00000004ff047883 */ /* 0x000fcc0008000000 */
[----:B------:R-:W-:Y:S01]  /*04b0*/  MOV R97, UR4 ;  /* 0x0000000400617c02 */ /* 0x000fe20008000f00 */
[----:B------:R-:W-:Y:S06]  /*04c0*/  BRA.U !UP2, `(.L_x_8) ;  /* 0x000000010a207547 */ /* 0x000fec000b800000 */
[----:B------:R-:W-:Y:S01]  /*04d0*/  UISETP.NE.U32.AND UP1, UPT, UR12, URZ, UPT ;  /* 0x000000ff0c00728c */ /* 0x000fe2000bf25070 */
[----:B-----5:R-:W-:Y:S01]  /*04e0*/  FSETP.NEU.AND P0, PT, R45, RZ, PT ;  /* 0x000000ff2d00720b */ /* 0x020fe20003f0d000 */
[----:B------:R-:W-:Y:S02]  /*04f0*/  USEL UR4, URZ, 0xffffffff, UP0 ;  /* 0xffffffffff047887 */ /* 0x000fe40008000000 */
[----:B------:R-:W-:-:S10]  /*0500*/  UISETP.NE.AND.EX UP1, UPT, UR13, URZ, UPT, UP1 ;  /* 0x000000ff0d00728c */ /* 0x000fd4000bf25310 */
[----:B------:R-:W-:Y:S01]  /*0510*/  VOTEU.ANY UP0, P0 ;  /* 0x0000000000ff7886 */ /* 0x000fe20000000100 */
[----:B------:R-:W-:-:S04]  /*0520*/  @!UP1 USEL UR4, URZ, 0xffffffff, UP0 ;  /* 0xffffffffff049887 */ /* 0x000fc80008000000 */
[----:B------:R-:W-:-:S04]  /*0530*/  ULOP3.LUT UR4, UR4, 0x1, URZ, 0xc0, !UPT ;  /* 0x0000000104047892 */ /* 0x000fc8000f8ec0ff */
[----:B------:R-:W-:-:S11]  /*0540*/  UISETP.NE.U32.AND UP4, UPT, UR4, 0x1, UPT ;  /* 0x000000010400788c */ /* 0x000fd6000bf85070 */
.L_x_8:
[----:B-12---:R-:W1:Y:S01]  /*0550*/  SHFL.IDX PT, R2, R86, RZ, 0x1f ;  /* 0x00001fff56027589 */ /* 0x006e6200000e0000 */
[----:B------:R-:W-:-:S04]  /*0560*/  UISETP.NE.AND UP0, UPT, UR24, 0x2, UPT ;  /* 0x000000021800788c */ /* 0x000fc8000bf05270 */
[----:B------:R-:W-:Y:S01]  /*0570*/  USEL UR61, URZ, 0x1, UP0 ;  /* 0x00000001ff3d7887 */ /* 0x000fe20008000000 */
[----:B-1----:R-:W-:-:S13]  /*0580*/  ISETP.NE.AND P0, PT, R2, RZ, PT ;  /* 0x000000ff0200720c */ /* 0x002fda0003f05270 */
[----:B------:R-:W-:Y:S05]  /*0590*/  @P0 BRA `(.L_x_9) ;  /* 0x0000000000580947 */ /* 0x000fea0003800000 */
[----:B------:R-:W1:Y:S01]  /*05a0*/  S2UR UR4, SR_CgaCtaId ;  /* 0x00000000000479c3 */ /* 0x000e620000008800 */
[----:B------:R-:W-:Y:S01]  /*05b0*/  UMOV UR5, 0x400 ;  /* 0x0000040000057882 */ /* 0x000fe20000000000 */
[----:B------:R-:W-:Y:S01]  /*05c0*/  UMOV UR8, 0x1 ;  /* 0x0000000100087882 */ /* 0x000fe20000000000 */
[----:B------:R-:W-:Y:S01]  /*05d0*/  UMOV UR6, 0x5 ;  /* 0x0000000500067882 */ /* 0x000fe20000000000 */
[----:B------:R-:W-:-:S04]  /*05e0*/  UIADD3 UR8, UPT, UPT, -UR8, 0x100000, URZ ;  /* 0x0010000008087890 */ /* 0x000fc8000fffe1ff */
[----:B------:R-:W-:Y:S02]  /*05f0*/  USHF.L.U32 UR9, UR8, 0xb, URZ ;  /* 0x0000000b08097899 */ /* 0x000fe400080006ff */
[----:B------:R-:W-:Y:S02]  /*0600*/  USHF.L.U32 UR8, UR8, 0x1, URZ ;  /* 0x0000000108087899 */ /* 0x000fe400080006ff */
[----:B------:R-:W-:-:S04]  /*0610*/  UIADD3 UR6, UPT, UPT, -UR6, 0x100000, URZ ;  /* 0x0010000006067890 */ /* 0x000fc8000fffe1ff */
[----:B------:R-:W-:Y:S02]  /*0620*/  USHF.L.U32 UR7, UR6, 0xb, URZ ;  /* 0x0000000b06077899 */ /* 0x000fe400080006ff */
[----:B------:R-:W-:Y:S01]  /*0630*/  USHF.L.U32 UR6, UR6, 0x1, URZ ;  /* 0x0000000106067899 */ /* 0x000fe200080006ff */
[----:B------:R-:W-:Y:S01]  /*0640*/  ELECT P0, URZ, PT ;  /* 0x0000000000ff782f */ /* 0x000fe20003800000 */
[----:B-1----:R-:W-:Y:S01]  /*0650*/  ULEA UR4, UR4, UR5, 0x18 ;  /* 0x0000000504047291 */ /* 0x002fe2000f8ec0ff */
[----:B------:R-:W1:Y:S11]  /*0660*/  FENCE.VIEW.ASYNC.S ;  /* 0x00000000000073c6 */ /* 0x000e760000000000 */
[----:B-1----:R1:W2:Y:S01]  /*0670*/  SYNCS.EXCH.64 URZ, [UR4], UR8 ;  /* 0x0000000804ff75b2 */ /* 0x0022a20008000100 */
[----:B------:R1:W3:Y:S01]  /*0680*/  SYNCS.EXCH.64 URZ, [UR4+0x20], UR6 ;  /* 0x0000200604ff75b2 */ /* 0x0002e20008000100 */
[----:B------:R1:W4:Y:S01]  /*0690*/  SYNCS.EXCH.64 URZ, [UR4+0x8], UR8 ;  /* 0x0000080804ff75b2 */ /* 0x0003220008000100 */
[----:B------:R1:W1:Y:S01]  /*06a0*/  SYNCS.EXCH.64 URZ, [UR4+0x28], UR6 ;  /* 0x0000280604ff75b2 */ /* 0x0002620008000100 */
[----:B------:R1:W1:Y:S01]  /*06b0*/  SYNCS.EXCH.64 URZ, [UR4+0x10], UR8 ;  /* 0x0000100804ff75b2 */ /* 0x0002620008000100 */
[----:B------:R1:W1:Y:S01]  /*06c0*/  SYNCS.EXCH.64 URZ, [UR4+0x30], UR6 ;  /* 0x0000300604ff75b2 */ /* 0x0002620008000100 */
[----:B------:R1:W1:Y:S01]  /*06d0*/  SYNCS.EXCH.64 URZ, [UR4+0x18], UR8 ;  /* 0x0000180804ff75b2 */ /* 0x0002620008000100 */
[----:B------:R1:W1:Y:S01]  /*06e0*/  SYNCS.EXCH.64 URZ, [UR4+0x38], UR6 ;  /* 0x0000380604ff75b2 */ /* 0x0002620008000100 */
[----:B------:R-:W-:Y:S01]  /*06f0*/  NOP ;  /* 0x0000000000007918 */ /* 0x000fe20000000000 */
.L_x_9:
[----:B------:R-:W2:Y:S01]  /*0700*/  SHFL.IDX PT, R2, R86, RZ, 0x1f ;  /* 0x00001fff56027589 */ /* 0x000ea200000e0000 */
[----:B------:R-:W-:Y:S01]  /*0710*/  NOP ;  /* 0x0000000000007918 */ /* 0x000fe20000000000 */
[----:B--2---:R-:W-:-:S13]  /*0720*/  ISETP.NE.AND P0, PT, R2, 0x1, PT ;  /* 0x000000010200780c */ /* 0x004fda0003f05270 */
[----:B------:R-:W-:Y:S05]  /*0730*/  @P0 BRA `(.L_x_10) ;  /* 0x0000000000500947 */ /* 0x000fea0003800000 */
[----:B-1----:R-:W1:Y:S01]  /*0740*/  S2UR UR4, SR_CgaCtaId ;  /* 0x00000000000479c3 */ /* 0x002e620000008800 */
        /* <DEDUP_REMOVED lines=12> */
[----:B-1----:R2:W1:Y:S01]  /*0810*/  SYNCS.EXCH.64 URZ, [UR4+0x40], UR8 ;  /* 0x0000400804ff75b2 */ /* 0x0024620008000100 */
[----:B------:R2:W1:Y:S01]  /*0820*/  SYNCS.EXCH.64 URZ, [UR4+0x58], UR6 ;  /* 0x0000580604ff75b2 */ /* 0x0004620008000100 */
[----:B------:R2:W1:Y:S01]  /*0830*/  SYNCS.EXCH.64 URZ, [UR4+0x48], UR8 ;  /* 0x0000480804ff75b2 */ /* 0x0004620008000100 */
[----:B------:R2:W1:Y:S01]  /*0840*/  SYNCS.EXCH.64 URZ, [UR4+0x60], UR6 ;  /* 0x0000600604ff75b2 */ /* 0x0004620008000100 */
[----:B------:R2:W1:Y:S01]  /*0850*/  SYNCS.EXCH.64 URZ, [UR4+0x50], UR8 ;  /* 0x0000500804ff75b2 */ /* 0x0004620008000100 */
[----:B------:R2:W1:Y:S02]  /*0860*/  SYNCS.EXCH.64 URZ, [UR4+0x68], UR6 ;  /* 0x0000680604ff75b2 */ /* 0x0004640008000100 */
[----:B--2---:R-:W-:Y:S01]  /*0870*/  NOP ;  /* 0x0000000000007918 */ /* 0x004fe20000000000 */
.L_x_10:
[----:B------:R-:W2:Y:S01]  /*0880*/  SHFL.IDX PT, R2, R86, RZ, 0x1f ;  /* 0x00001fff56027589 */ /* 0x000ea200000e0000 */
[----:B------:R-:W-:Y:S01]  /*0890*/  NOP ;  /* 0x0000000000007918 */ /* 0x000fe20000000000 */
[----:B--2---:R-:W-:-:S13]  /*08a0*/  ISETP.NE.AND P0, PT, R2, 0x3, PT ;  /* 0x000000030200780c */ /* 0x004fda0003f05270 */
[----:B------:R-:W-:Y:S05]  /*08b0*/  @P0 BRA `(.L_x_11) ;  /* 0x0000000000300947 */ /* 0x000fea0003800000 */
[----:B-1----:R-:W1:Y:S01]  /*08c0*/  S2UR UR4, SR_CgaCtaId ;  /* 0x00000000000479c3 */ /* 0x002e620000008800 */
[----:B------:R-:W-:Y:S01]  /*08d0*/  UMOV UR6, 0x400 ;  /* 0x0000040000067882 */ /* 0x000fe20000000000 */
[----:B------:R-:W-:Y:S01]  /*08e0*/  UMOV UR5, 0x20 ;  /* 0x0000002000057882 */ /* 0x000fe20000000000 */
[----:B------:R-:W-:Y:S01]  /*08f0*/  ELECT P0, URZ, PT ;  /* 0x0000000000ff782f */ /* 0x000fe20003800000 */
[----:B-1----:R-:W-:Y:S02]  /*0900*/  ULEA UR6, UR4, UR6, 0x18 ;  /* 0x0000000604067291 */ /* 0x002fe4000f8ec0ff */
[----:B------:R-:W-:-:S04]  /*0910*/  UIADD3 UR4, UPT, UPT, -UR5, 0x100000, URZ ;  /* 0x0010000005047890 */ /* 0x000fc8000fffe1ff */
[----:B------:R-:W-:Y:S02]  /*0920*/  USHF.L.U32 UR5, UR4, 0xb, URZ ;  /* 0x0000000b04057899 */ /* 0x000fe400080006ff */
[----:B------:R-:W-:Y:S01]  /*0930*/  USHF.L.U32 UR4, UR4, 0x1, URZ ;  /* 0x0000000104047899 */ /* 0x000fe200080006ff */
[----:B------:R-:W1:Y:S11]  /*0940*/  FENCE.VIEW.ASYNC.S ;  /* 0x00000000000073c6 */ /* 0x000e760000000000 */
[----:B-1----:R2:W1:Y:S01]  /*0950*/  SYNCS.EXCH.64 URZ, [UR6+0x70], UR4 ;  /* 0x0000700406ff75b2 */ /* 0x0024620008000100 */
[----:B------:R2:W1:Y:S02]  /*0960*/  SYNCS.EXCH.64 URZ, [UR6+0x78], UR4 ;  /* 0x0000780406ff75b2 */ /* 0x0004640008000100 */
[----:B--2---:R-:W-:Y:S01]  /*0970*/  NOP ;  /* 0x0000000000007918 */ /* 0x004fe20000000000 */
.L_x_11:
[----:B------:R-:W2:Y:S01]  /*0980*/  SHFL.IDX PT, R2, R86, RZ, 0x1f ;  /* 0x00001fff56027589 */ /* 0x000ea200000e0000 */
[----:B------:R-:W-:Y:S01]  /*0990*/  NOP ;  /* 0x0000000000007918 */ /* 0x000fe20000000000 */
[----:B--2---:R-:W-:-:S13]  /*09a0*/  ISETP.NE.AND P0, PT, R2, 0x4, PT ;  /* 0x000000040200780c */ /* 0x004fda0003f05270 */
[----:B------:R-:W-:Y:S05]  /*09b0*/  @P0 BRA `(.L_x_12) ;  /* 0x00000000004c0947 */ /* 0x000fea0003800000 */
[----:B-1----:R-:W1:Y:S01]  /*09c0*/  S2UR UR6, SR_CgaCtaId ;  /* 0x00000000000679c3 */ /* 0x002e620000008800 */
[----:B------:R-:W-:Y:S01]  /*09d0*/  UMOV UR4, 0x720 ;  /* 0x0000072000047882 */ /* 0x000fe20000000000 */
[----:B------:R-:W-:Y:S01]  /*09e0*/  UMOV UR5, 0x400 ;  /* 0x0000040000057882 */ /* 0x000fe20000000000 */
[----:B------:R-:W-:Y:S01]  /*09f0*/  USEL UR4, UR4, 0x620, UP4 ;  /* 0x0000062004047887 */ /* 0x000fe2000a000000 */
[----:B------:R-:W-:Y:S01]  /*0a00*/  UMOV UR8, 0x1 ;  /* 0x0000000100087882 */ /* 0x000fe20000000000 */
[----:B------:R-:W-:Y:S01]  /*0a10*/  ELECT P0, URZ, PT ;  /* 0x0000000000ff782f */ /* 0x000fe20003800000 */
[----:B------:R-:W-:-:S04]  /*0a20*/  UIADD3 UR8, UPT, UPT, -UR8, 0x100000, URZ ;  /* 0x0010000008087890 */ /* 0x000fc8000fffe1ff */
[----:B------:R-:W-:Y:S02]  /*0a30*/  USHF.L.U32 UR9, UR8, 0xb, URZ ;  /* 0x0000000b08097899 */ /* 0x000fe400080006ff */
[----:B------:R-:W-:Y:S02]  /*0a40*/  USHF.L.U32 UR8, UR8, 0x1, URZ ;  /* 0x0000000108087899 */ /* 0x000fe400080006ff */
[----:B-1----:R-:W-:Y:S02]  /*0a50*/  ULEA UR6, UR6, UR5, 0x18 ;  /* 0x0000000506067291 */ /* 0x002fe4000f8ec0ff */
[----:B------:R-:W-:-:S04]  /*0a60*/  UIADD3 UR4, UPT, UPT, -UR4, 0x100000, URZ ;  /* 0x0010000004047890 */ /* 0x000fc8000fffe1ff */
[----:B------:R-:W-:Y:S02]  /*0a70*/  USHF.L.U32 UR5, UR4, 0xb, URZ ;  /* 0x0000000b04057899 */ /* 0x000fe400080006ff */
[----:B------:R-:W-:Y:S01]  /*0a80*/  USHF.L.U32 UR4, UR4, 0x1, URZ ;  /* 0x0000000104047899 */ /* 0x000fe200080006ff */
[----:B------:R-:W1:Y:S03]  /*0a90*/  FENCE.VIEW.ASYNC.S ;  /* 0x00000000000073c6 */ /* 0x000e660000000000 */
[----:B-1----:R2:W1:Y:S08]  /*0aa0*/  SYNCS.EXCH.64 URZ, [UR6+0x80], UR8 ;  /* 0x0000800806ff75b2 */ /* 0x0024700008000100 */
[----:B------:R2:W1:Y:S01]  /*0ab0*/  SYNCS.EXCH.64 URZ, [UR6+0x90], UR4 ;  /* 0x0000900406ff75b2 */ /* 0x0004620008000100 */
[----:B------:R2:W1:Y:S01]  /*0ac0*/  SYNCS.EXCH.64 URZ, [UR6+0x88], UR8 ;  /* 0x0000880806ff75b2 */ /* 0x0004620008000100 */
[----:B------:R2:W1:Y:S02]  /*0ad0*/  SYNCS.EXCH.64 URZ, [UR6+0x98], UR4 ;  /* 0x0000980406ff75b2 */ /* 0x0004640008000100 */
[----:B--2---:R-:W-:Y:S01]  /*0ae0*/  NOP ;  /* 0x0000000000007918 */ /* 0x004fe20000000000 */
.L_x_12:
        /* <DEDUP_REMOVED lines=20> */
[----:B------:R2:W1:Y:S02]  /*0c30*/  SYNCS.EXCH.64 URZ, [UR4+0xb8], UR6 ;  /* 0x0000b80604ff75b2 */ /* 0x0004640008000100 */
[----:B--2---:R-:W-:Y:S01]  /*0c40*/  NOP ;  /* 0x0000000000007918 */ /* 0x004fe20000000000 */
.L_x_13:
[----:B------:R-:W2:Y:S01]  /*0c50*/  SHFL.IDX PT, R2, R86, RZ, 0x1f ;  /* 0x00001fff56027589 */ /* 0x000ea200000e0000 */
[----:B------:R-:W1:Y:S01]  /*0c60*/  S2UR UR66, SR_CgaCtaId ;  /* 0x00000000004279c3 */ /* 0x000e620000008800 */
[----:B------:R-:W-:Y:S01]  /*0c70*/  NOP ;  /* 0x0000000000007918 */ /* 0x000fe20000000000 */
[----:B--2---:R-:W-:-:S13]  /*0c80*/  ISETP.NE.AND P0, PT, R2, 0x3, PT ;  /* 0x000000030200780c */ /* 0x004fda0003f05270 */
[----:B-1----:R-:W-:Y:S05]  /*0c90*/  @P0 BRA `(.L_x_14) ;  /* 0x0000000000340947 */ /* 0x002fea0003800000 */
[----:B------:R-:W-:Y:S01]  /*0ca0*/  UMOV UR4, 0x400 ;  /* 0x0000040000047882 */ /* 0x000fe20000000000 */
[----:B------:R-:W-:Y:S01]  /*0cb0*/  UMOV UR6, 0x20 ;  /* 0x0000002000067882 */ /* 0x000fe20000000000 */
[----:B------:R-:W-:Y:S02]  /*0cc0*/  ULEA UR4, UR66, UR4, 0x18 ;  /* 0x0000000442047291 */ /* 0x000fe4000f8ec0ff */
[----:B------:R-:W-:-:S04]  /*0cd0*/  UIADD3 UR6, UPT, UPT, -UR6, 0x100000, URZ ;  /* 0x0010000006067890 */ /* 0x000fc8000fffe1ff */
[----:B------:R-:W-:Y:S02]  /*0ce0*/  USHF.L.U32 UR7, UR6, 0xb, URZ ;  /* 0x0000000b06077899 */ /* 0x000fe400080006ff */
[----:B------:R-:W-:Y:S01]  /*0cf0*/  USHF.L.U32 UR6, UR6, 0x1, URZ ;  /* 0x0000000106067899 */ /* 0x000fe200080006ff */
[----:B------:R-:W-:Y:S01]  /*0d00*/  ELECT P0, URZ, PT ;  /* 0x0000000000ff782f */ /* 0x000fe20003800000 */
[----:B------:R-:W1:Y:S10]  /*0d10*/  FENCE.VIEW.ASYNC.S ;  /* 0x00000000000073c6 */ /* 0x000e740000000000 */
[----:B-1----:R1:W2:Y:S01]  /*0d20*/  SYNCS.EXCH.64 URZ, [UR4+0xc0], UR6 ;  /* 0x0000c00604ff75b2 */ /* 0x0022a20008000100 */
[----:B------:R1:W1:Y:S01]  /*0d30*/  SYNCS.EXCH.64 URZ, [UR4+0xd0], UR6 ;  /* 0x0000d00604ff75b2 */ /* 0x0002620008000100 */
[----:B------:R1:W1:Y:S01]  /*0d40*/  SYNCS.EXCH.64 URZ, [UR4+0xc8], UR6 ;  /* 0x0000c80604ff75b2 */ /* 0x0002620008000100 */
[----:B------:R1:W1:Y:S01]  /*0d50*/  SYNCS.EXCH.64 URZ, [UR4+0xd8], UR6 ;  /* 0x0000d80604ff75b2 */ /* 0x0002620008000100 */
[----:B------:R-:W-:Y:S01]  /*0d60*/  NOP ;  /* 0x0000000000007918 */ /* 0x000fe20000000000 */
.L_x_14:
[----:B-1----:R-:W1:Y:S01]  /*0d70*/  LDCU UR4, c[0x0][0x36c] ;  /* 0x00006d80ff0477ac */ /* 0x002e620008000800 */
[----:B------:R-:W-:Y:S01]  /*0d80*/  ISETP.NE.OR P4, PT, R0, 0x2, !P4 ;  /* 0x000000020000780c */ /* 0x000fe20006785670 */
[----:B------:R-:W-:Y:S01]  /*0d90*/  NOP ;  /* 0x0000000000007918 */ /* 0x000fe20000000000 */
[----:B------:R-:W-:Y:S01]  /*0da0*/  LOP3.LUT R2, R81, 0x1f, RZ, 0xc0, !PT ;  /* 0x0000001f51027812 */ /* 0x000fe200078ec0ff */
[----:B------:R-:W-:Y:S02]  /*0db0*/  UISETP.NE.AND UP5, UPT, UR24, URZ, UPT ;  /* 0x000000ff1800728c */ /* 0x000fe4000bfa5270 */
[----:B-1----:R-:W-:-:S09]  /*0dc0*/  UISETP.EQ.U32.AND UP6, UPT, UR4, 0x1, UPT ;  /* 0x000000010400788c */ /* 0x002fd2000bfc2070 */
[----:B------:R-:W-:Y:S05]  /*0dd0*/  BRA.U !UP6, `(.L_x_15) ;  /* 0x000000010e087547 */ /* 0x000fea000b800000 */
[----:B--234-:R-:W-:Y:S01]  /*0de0*/  UCGABAR_ARV ;  /* 0x00000000000079c7 */ /* 0x01cfe20008000000 */
[----:B------:R-:W-:Y:S05]  /*0df0*/  BRA `(.L_x_16) ;  /* 0x0000000000047947 */ /* 0x000fea0003800000 */
.L_x_15:
[----:B--234-:R-:W-:Y:S01]  /*0e00*/  NOP ;  /* 0x0000000000007918 */ /* 0x01cfe20000000000 */
.L_x_16:
[----:B------:R-:W1:Y:S01]  /*0e10*/  S2UR UR20, SR_CTAID.X ;  /* 0x00000000001479c3 */ /* 0x000e620000002500 */
[----:B------:R-:W-:-:S05]  /*0e20*/  CS2R.32 R93, SR_CgaSize ;  /* 0x00000000005d7805 */ /* 0x000fca0000008a00 */
[----:B------:R-:W-:-:S05]  /*0e30*/  IMAD R93, R93, -0xa0, RZ ;  /* 0xffffff605d5d7824 */ /* 0x000fca00078e02ff */
[----:B------:R-:W-:-:S14]  /*0e40*/  R2UR UR5, R93 ;  /* 0x000000005d0572ca */ /* 0x000fdc00000e0000 */
[----:B------:R-:W2:Y:S01]  /*0e50*/  LDCU UR5, c[0x0][UR5+0x2b0] ;  /* 0x00005600050577ac */ /* 0x000ea20008000800 */
[----:B------:R-:W-:-:S05]  /*0e60*/  CS2R.32 R93, SR_CgaSize ;  /* 0x00000000005d7805 */ /* 0x000fca0000008a00 */
[----:B------:R-:W-:-:S05]  /*0e70*/  IMAD R93, R93, -0xa0, RZ ;  /* 0xffffff605d5d7824 */ /* 0x000fca00078e02ff */
[----:B------:R-:W-:-:S14]  /*0e80*/  R2UR UR4, R93 ;  /* 0x000000005d0472ca */ /* 0x000fdc00000e0000 */
[----:B------:R-:W3:Y:S01]  /*0e90*/  LDCU UR4, c[0x0][UR4+0x2b4] ;  /* 0x00005680040477ac */ /* 0x000ee20008000800 */
[----:B------:R-:W4:Y:S01]  /*0ea0*/  S2UR UR21, SR_CTAID.Y ;  /* 0x00000000001579c3 */ /* 0x000f220000002600 */
[----:B------:R-:W-:-:S05]  /*0eb0*/  CS2R.32 R93, SR_CgaSize ;  /* 0x00000000005d7805 */ /* 0x000fca0000008a00 */
[----:B------:R-:W-:-:S05]  /*0ec0*/  IMAD R93, R93, -0xa0, RZ ;  /* 0xffffff605d5d7824 */ /* 0x000fca00078e02ff */
[----:B------:R-:W-:-:S14]  /*0ed0*/  R2UR UR7, R93 ;  /* 0x000000005d0772ca */ /* 0x000fdc00000e0000 */
[----:B------:R-:W3:Y:S01]  /*0ee0*/  LDCU UR7, c[0x0][UR7+0x2a0] ;  /* 0x00005400070777ac */ /* 0x000ee20008000800 */
[----:B------:R-:W-:-:S05]  /*0ef0*/  CS2R.32 R93, SR_CgaSize ;  /* 0x00000000005d7805 */ /* 0x000fca0000008a00 */
[----:B------:R-:W-:-:S05]  /*0f00*/  IMAD R93, R93, -0xa0, RZ ;  /* 0xffffff605d5d7824 */ /* 0x000fca00078e02ff */
[----:B------:R-:W-:-:S14]  /*0f10*/  R2UR UR8, R93 ;  /* 0x000000005d0872ca */ /* 0x000fdc00000e0000 */
[----:B------:R-:W3:Y:S01]  /*0f20*/  LDCU UR8, c[0x0][UR8+0x2a4] ;  /* 0x00005480080877ac */ /* 0x000ee20008000800 */
[----:B------:R-:W-:Y:S02]  /*0f30*/  ULOP3.LUT UR72, UR66, 0x3, URZ, 0xc0, !UPT ;  /* 0x0000000342487892 */ /* 0x000fe4000f8ec0ff */
[----:B------:R-:W-:Y:S02]  /*0f40*/  USHF.R.U32.HI UR59, URZ, 0x2, UR66 ;  /* 0x00000002ff3b7899 */ /* 0x000fe40008011642 */
[----:B------:R-:W-:Y:S02]  /*0f50*/  UISETP.GT.U32.AND UP1, UPT, UR72, 0xffff, UPT ;  /* 0x0000ffff4800788c */ /* 0x000fe4000bf24070 */
[----:B------:R-:W-:Y:S01]  /*0f60*/  USHF.L.U32 UR56, UR66, 0xb, URZ ;  /* 0x0000000b42387899 */ /* 0x000fe200080006ff */
[----:B-1----:R-:W-:Y:S01]  /*0f70*/  I2FP.F32.U32 R3, UR20 ;  /* 0x0000001400037c45 */ /* 0x002fe20008201000 */
[----:B------:R-:W-:Y:S01]  /*0f80*/  USHF.L.U32 UR60, UR66, 0x7, URZ ;  /* 0x00000007423c7899 */ /* 0x000fe200080006ff */
[----:B------:R-:W1:Y:S03]  /*0f90*/  LDCU UR25, c[0x0][0xf24] ;  /* 0x0001e480ff1977ac */ /* 0x000e660008000800 */
[----:B--2---:R-:W-:Y:S01]  /*0fa0*/  FMUL R3, R3, UR5 ;  /* 0x0000000503037c20 */ /* 0x004fe20008400000 */
[----:B------:R-:W2:Y:S01]  /*0fb0*/  LDCU UR39, c[0x0][0xf24] ;  /* 0x0001e480ff2777ac */ /* 0x000ea20008000800 */
[----:B----4-:R-:W-:-:S04]  /*0fc0*/  I2FP.F32.U32 R0, UR21 ;  /* 0x0000001500007c45 */ /* 0x010fc80008201000 */
[----:B------:R-:W4:Y:S01]  /*0fd0*/  F2I.U32.TRUNC.NTZ R3, R3 ;  /* 0x0000000300037305 */ /* 0x000f22000020f000 */
[----:B------:R-:W1:Y:S01]  /*0fe0*/  LDCU UR27, c[0x0][0xf30] ;  /* 0x0001e600ff1b77ac */ /* 0x000e620008000800 */
[----:B---3--:R-:W-:Y:S01]  /*0ff0*/  FMUL R0, R0, UR4 ;  /* 0x0000000400007c20 */ /* 0x008fe20008400000 */
[----:B------:R-:W-:Y:S02]  /*1000*/  ULOP3.LUT UR4, UR66, 0x4, URZ, 0xc0, !UPT ;  /* 0x0000000442047892 */ /* 0x000fe4000f8ec0ff */
[----:B------:R-:W-:-:S03]  /*1010*/  USHF.L.U32 UR38, UR66, 0x8, URZ ;  /* 0x0000000842267899 */ /* 0x000fc600080006ff */
[----:B------:R-:W3:Y:S01]  /*1020*/  F2I.U32.TRUNC.NTZ R0, R0 ;  /* 0x0000000000007305 */ /* 0x000ee2000020f000 */
[----:B------:R-:W-:Y:S01]  /*1030*/  UISETP.GT.U32.AND UP0, UPT, UR4, 0xffff, UPT ;  /* 0x0000ffff0400788c */ /* 0x000fe2000bf04070 */
[----:B------:R-:W-:Y:S01]  /*1040*/  UMOV UR29, 0x11 ;  /* 0x00000011001d7882 */ /* 0x000fe20000000000 */
[----:B------:R-:W-:Y:S02]  /*1050*/  USEL UR53, UR72, 0xffff, !UP1 ;  /* 0x0000ffff48357887 */ /* 0x000fe4000c800000 */
[----:B------:R-:W-:Y:S01]  /*1060*/  USEL UR45, UR4, 0xffff, !UP0 ;  /* 0x0000ffff042d7887 */ /* 0x000fe2000c000000 */
[----:B----4-:R-:W-:Y:S02]  /*1070*/  R2UR UR5, R3 ;  /* 0x00000000030572ca */ /* 0x010fe400000e0000 */
[----:B---3--:R-:W-:Y:S02]  /*1080*/  R2UR UR6, R0 ;  /* 0x00000000000672ca */ /* 0x008fe400000e0000 */
[----:B------:R-:W-:-:S09]  /*1090*/  PRMT R0, RZ, 0x7610, R0 ;  /* 0x00007610ff007816 */ /* 0x000fd20000000000 */
[----:B------:R-:W-:-:S04]  /*10a0*/  UIADD3 UR5, UPT, UPT, -UR5, URZ, URZ ;  /* 0x000000ff05057290 */ /* 0x000fc8000fffe1ff */
[----:B------:R-:W-:Y:S02]  /*10b0*/  UIMAD UR5, UR7, UR5, UR20 ;  /* 0x00000005070572a4 */ /* 0x000fe4000f8e0214 */
[----:B------:R-:W-:-:S04]  /*10c0*/  UIADD3 UR4, UPT, UPT, -UR6, URZ, URZ ;  /* 0x000000ff06047290 */ /* 0x000fc8000fffe1ff */
[----:B------:R-:W-:Y:S01]  /*10d0*/  IMAD.U32 R93, RZ, RZ, UR5 ;  /* 0x00000005ff5d7e24 */ /* 0x000fe2000f8e00ff */
[----:B------:R-:W-:-:S06]  /*10e0*/  UIMAD UR4, UR8, UR4, UR21 ;  /* 0x00000004080472a4 */ /* 0x000fcc000f8e0215 */
[----:B------:R-:W-:Y:S01]  /*10f0*/  IMAD.U32 R92, RZ, RZ, UR4 ;  /* 0x00000004ff5c7e24 */ /* 0x000fe2000f8e00ff */
[----:B-12---:R-:W-:Y:S06]  /*1100*/  BRA.U UP5, `(.L_x_17) ;  /* 0x0000000105747547 */ /* 0x006fec000b800000 */
[----:B------:R-:W-:Y:S02]  /*1110*/  R2UR UR4, R92 ;  /* 0x000000005c0472ca */ /* 0x000fe400000e0000 */
[----:B------:R-:W-:-:S11]  /*1120*/  R2UR UR8, R93 ;  /* 0x000000005d0872ca */ /* 0x000fd600000e0000 */
[----:B------:R-:W-:Y:S02]  /*1130*/  UISETP.NE.AND UP2, UPT, UR4, URZ, UPT ;  /* 0x000000ff0400728c */ /* 0x000fe4000bf45270 */
[----:B------:R-:W-:Y:S02]  /*1140*/  UISETP.NE.AND UP3, UPT, UR4, 0x1, UPT ;  /* 0x000000010400788c */ /* 0x000fe4000bf65270 */
[----:B------:R-:W-:Y:S02]  /*1150*/  UISETP.NE.AND UP0, UPT, UR8, URZ, UP2 ;  /* 0x000000ff0800728c */ /* 0x000fe40009705270 */
[----:B------:R-:W-:Y:S02]  /*1160*/  USEL UR4, URZ, 0x10, UP3 ;  /* 0x00000010ff047887 */ /* 0x000fe40009800000 */
[----:B------:R-:W-:Y:S02]  /*1170*/  USEL UR11, URZ, 0x1, UP0 ;  /* 0x00000001ff0b7887 */ /* 0x000fe40008000000 */
[----:B------:R-:W-:-:S02]  /*1180*/  UISETP.NE.AND UP0, UPT, UR8, URZ, UPT ;  /* 0x000000ff0800728c */ /* 0x000fc4000bf05270 */
[----:B------:R-:W-:Y:S02]  /*1190*/  USEL UR5, URZ, 0x2, UP2 ;  /* 0x00000002ff057887 */ /* 0x000fe40009000000 */
[----:B------:R-:W-:Y:S02]  /*11a0*/  USEL UR9, UR4, 0x10, UP0 ;  /* 0x0000001004097887 */ /* 0x000fe40008000000 */
[----:B------:R-:W-:Y:S02]  /*11b0*/  UISETP.NE.AND UP0, UPT, UR8, 0x1, UPT ;  /* 0x000000010800788c */ /* 0x000fe4000bf05270 */
[----:B------:R-:W-:Y:S02]  /*11c0*/  USEL UR4, URZ, 0x20, UP3 ;  /* 0x00000020ff047887 */ /* 0x000fe40009800000 */
[----:B------:R-:W-:Y:S02]  /*11d0*/  UISETP.NE.AND UP1, UPT, UR8, 0x2, UPT ;  /* 0x000000020800788c */ /* 0x000fe4000bf25270 */
[----:B------:R-:W-:-:S02]  /*11e0*/  USEL UR6, URZ, 0x4, UP2 ;  /* 0x00000004ff067887 */ /* 0x000fc40009000000 */
[----:B------:R-:W-:Y:S02]  /*11f0*/  USEL UR7, UR5, 0x2, UP0 ;  /* 0x0000000205077887 */ /* 0x000fe40008000000 */
[----:B------:R-:W-:Y:S02]  /*1200*/  USEL UR10, UR4, 0x20, UP0 ;  /* 0x00000020040a7887 */ /* 0x000fe40008000000 */
[----:B------:R-:W-:Y:S02]  /*1210*/  UISETP.NE.AND UP0, UPT, UR8, 0x3, UPT ;  /* 0x000000030800788c */ /* 0x000fe4000bf05270 */
[----:B------:R-:W-:Y:S02]  /*1220*/  USEL UR5, URZ, 0x40, UP3 ;  /* 0x00000040ff057887 */ /* 0x000fe40009800000 */
[----:B------:R-:W-:Y:S02]  /*1230*/  USEL UR8, UR6, 0x4, UP1 ;  /* 0x0000000406087887 */ /* 0x000fe40008800000 */
[----:B------:R-:W-:-:S02]  /*1240*/  USEL UR4, URZ, 0x8, UP2 ;  /* 0x00000008ff047887 */ /* 0x000fc40009000000 */
[----:B------:R-:W-:Y:S02]  /*1250*/  UIADD3 UR6, UPT, UPT, UR7, UR9, UR11 ;  /* 0x0000000907067290 */ /* 0x000fe4000fffe00b */
[----:B------:R-:W-:Y:S02]  /*1260*/  USEL UR7, UR5, 0x40, UP1 ;  /* 0x0000004005077887 */ /* 0x000fe40008800000 */
[----:B------:R-:W-:Y:S02]  /*1270*/  USEL UR12, URZ, 0x80, UP3 ;  /* 0x00000080ff0c7887 */ /* 0x000fe40009800000 */
[----:B------:R-:W-:Y:S02]  /*1280*/  USEL UR4, UR4, 0x8, UP0 ;  /* 0x0000000804047887 */ /* 0x000fe40008000000 */
[----:B------:R-:W-:Y:S02]  /*1290*/  UIADD3 UR5, UPT, UPT, UR8, UR10, UR6 ;  /* 0x0000000a08057290 */ /* 0x000fe4000fffe006 */
[----:B------:R-:W-:-:S02]  /*12a0*/  USEL UR6, UR12, 0x80, UP0 ;  /* 0x000000800c067887 */ /* 0x000fc40008000000 */
[----:B------:R-:W-:-:S04]  /*12b0*/  UIADD3 UR4, UPT, UPT, UR4, UR7, UR5 ;  /* 0x0000000704047290 */ /* 0x000fc8000fffe005 */
[----:B------:R-:W-:-:S06]  /*12c0*/  UIADD3 UR4, UPT, UPT, UR4, UR6, URZ ;  /* 0x0000000604047290 */ /* 0x000fcc000fffe0ff */
[----:B------:R-:W-:-:S07]  /*12d0*/  IMAD.U32 R0, RZ, RZ, UR4 ;  /* 0x00000004ff007e24 */ /* 0x000fce000f8e00ff */
.L_x_17:
[----:B------:R-:W1:Y:S01]  /*12e0*/  S2UR UR52, SR_CTAID.Z ;  /* 0x00000000003479c3 */ /* 0x000e620000002700 */
[----:B------:R-:W-:Y:S01]  /*12f0*/  UISETP.GE.AND UP0, UPT, UR25, 0x1, UPT ;  /* 0x000000011900788c */ /* 0x000fe2000bf06270 */
[----:B------:R-:W-:-:S08]  /*1300*/  UMOV UR28, 0xf ;  /* 0x0000000f001c7882 */ /* 0x000fd00000000000 */
[----:B------:R-:W-:Y:S05]  /*1310*/  BRA.U !UP0, `(.L_x_18) ;  /* 0x0000000108d47547 */ /* 0x000fea000b800000 */
[----:B------:R-:W2:Y:S01]  /*1320*/  LDCU.128 UR12, c[0x0][0xf10] ;  /* 0x0001e200ff0c77ac */ /* 0x000ea20008000c00 */
[----:B------:R-:W3:Y:S01]  /*1330*/  LDCU UR6, c[0x0][0x370] ;  /* 0x00006e00ff0677ac */ /* 0x000ee20008000800 */
[----:B------:R-:W4:Y:S01]  /*1340*/  LDCU UR5, c[0x0][0x374] ;  /* 0x00006e80ff0577ac */ /* 0x000f220008000800 */
[----:B------:R-:W1:Y:S01]  /*1350*/  LDCU UR26, c[0x0][0xf0c] ;  /* 0x0001e180ff1a77ac */ /* 0x000e620008000800 */
[----:B------:R-:W1:Y:S01]  /*1360*/  LDCU UR4, c[0x0][0xf20] ;  /* 0x0001e400ff0477ac */ /* 0x000e620008000800 */
[----:B------:R-:W1:Y:S01]  /*1370*/  LDCU.64 UR8, c[0x0][0xf28] ;  /* 0x0001e500ff0877ac */ /* 0x000e620008000a00 */
[----:B--2---:R-:W-:Y:S02]  /*1380*/  UISETP.NE.AND UP0, UPT, UR14, 0x1, UPT ;  /* 0x000000010e00788c */ /* 0x004fe4000bf05270 */
[----:B----4-:R-:W-:Y:S02]  /*1390*/  UIMAD.WIDE.U32 UR10, UR5, UR15, URZ ;  /* 0x0000000f050a72a5 */ /* 0x010fe4000f8e00ff */
[----:B---3--:R-:W-:-:S02]  /*13a0*/  UIMAD.WIDE.U32 UR18, UR6, UR12, URZ ;  /* 0x0000000c061272a5 */ /* 0x008fc4000f8e00ff */
[----:B-1----:R-:W-:Y:S02]  /*13b0*/  UISETP.NE.AND UP1, UPT, UR26, 0x1, UPT ;  /* 0x000000011a00788c */ /* 0x002fe4000bf25270 */
[----:B------:R-:W-:Y:S01]  /*13c0*/  UISETP.NE.AND UP2, UPT, UR25, 0x1, UPT ;  /* 0x000000011900788c */ /* 0x000fe2000bf45270 */
[----:B------:R-:W-:Y:S02]  /*13d0*/  UMOV UR10, UR11 ;  /* 0x0000000b000a7c82 */ /* 0x000fe40008000000 */
[----:B------:R-:W-:Y:S01]  /*13e0*/  UMOV UR18, UR19 ;  /* 0x0000001300127c82 */ /* 0x000fe20008000000 */
[----:B------:R-:W-:Y:S02]  /*13f0*/  @UP0 USHF.R.U32.HI UR5, URZ, UR4, UR10 ;  /* 0x00000004ff050299 */ /* 0x000fe4000801160a */
[----:B------:R-:W-:Y:S02]  /*1400*/  UIMAD.WIDE.U32 UR22, UR21, UR15, URZ ;  /* 0x0000000f151672a5 */ /* 0x000fe4000f8e00ff */
[----:B------:R-:W-:-:S02]  /*1410*/  UIMAD.WIDE.U32 UR10, UR5, UR8, URZ ;  /* 0x00000008050a72a5 */ /* 0x000fc4000f8e00ff */
[----:B------:R-:W-:Y:S02]  /*1420*/  @UP1 USHF.R.U32.HI UR6, URZ, UR13, UR18 ;  /* 0x0000000dff061299 */ /* 0x000fe40008011612 */
[----:B------:R-:W-:Y:S02]  /*1430*/  UIMAD.WIDE.U32 UR16, UR20, UR12, URZ ;  /* 0x0000000c141072a5 */ /* 0x000fe4000f8e00ff */
[----:B------:R-:W-:Y:S01]  /*1440*/  UIMAD.WIDE.U32 UR18, UR6, UR8, URZ ;  /* 0x00000008061272a5 */ /* 0x000fe2000f8e00ff */
[----:B------:R-:W-:Y:S01]  /*1450*/  UMOV UR22, UR23 ;  /* 0x0000001700167c82 */ /* 0x000fe20008000000 */
[----:B------:R-:W-:Y:S01]  /*1460*/  UMOV UR10, UR11 ;  /* 0x0000000b000a7c82 */ /* 0x000fe20008000000 */
[----:B------:R-:W-:Y:S02]  /*1470*/  USHF.R.U32.HI UR22, URZ, UR4, UR22 ;  /* 0x00000004ff167299 */ /* 0x000fe40008011616 */
[----:B------:R-:W-:Y:S02]  /*1480*/  @UP2 USHF.R.U32.HI UR5, URZ, UR9, UR10 ;  /* 0x00000009ff052299 */ /* 0x000fe4000801160a */
[----:B------:R-:W-:Y:S01]  /*1490*/  UMOV UR7, UR19 ;  /* 0x0000001300077c82 */ /* 0x000fe20008000000 */
[----:B------:R-:W-:Y:S01]  /*14a0*/  UMOV UR16, UR17 ;  /* 0x0000001100107c82 */ /* 0x000fe20008000000 */
[----:B------:R-:W-:-:S02]  /*14b0*/  @UP2 USHF.R.U32.HI UR6, URZ, UR9, UR7 ;  /* 0x00000009ff062299 */ /* 0x000fc40008011607 */
[----:B------:R-:W-:Y:S02]  /*14c0*/  USHF.R.U32.HI UR13, URZ, UR13, UR16 ;  /* 0x0000000dff0d7299 */ /* 0x000fe40008011610 */
[----:B------:R-:W-:Y:S02]  /*14d0*/  USEL UR4, UR21, UR22, !UP0 ;  /* 0x0000001615047287 */ /* 0x000fe4000c000000 */
[----:B------:R-:W-:Y:S02]  /*14e0*/  UIMAD UR7, UR5, UR25, URZ ;  /* 0x00000019050772a4 */ /* 0x000fe4000f8e02ff */
[----:B------:R-:W-:Y:S02]  /*14f0*/  USEL UR5, UR20, UR13, !UP1 ;  /* 0x0000000d14057287 */ /* 0x000fe4000c800000 */
[----:B------:R-:W-:Y:S02]  /*1500*/  UIMAD UR12, UR6, UR25, URZ ;  /* 0x00000019060c72a4 */ /* 0x000fe4000f8e02ff */
[----:B------:R-:W-:-:S02]  /*1510*/  UISETP.GE.AND UP0, UPT, UR4, UR7, UPT ;  /* 0x000000070400728c */ /* 0x000fc4000bf06270 */
[----:B------:R-:W-:Y:S02]  /*1520*/  UIMAD.WIDE.U32 UR10, UR4, UR8, URZ ;  /* 0x00000008040a72a5 */ /* 0x000fe4000f8e00ff */
[----:B------:R-:W-:Y:S02]  /*1530*/  UISETP.GE.OR UP0, UPT, UR5, UR12, UP0 ;  /* 0x0000000c0500728c */ /* 0x000fe40008706670 */
[----:B------:R-:W-:Y:S02]  /*1540*/  UIMAD.WIDE.U32 UR12, UR5, UR8, URZ ;  /* 0x00000008050c72a5 */ /* 0x000fe4000f8e00ff */
[----:B------:R-:W-:Y:S01]  /*1550*/  UIADD3 UR10, UPT, UPT, -UR4, URZ, URZ ;  /* 0x000000ff040a7290 */ /* 0x000fe2000fffe1ff */
[----:B------:R-:W-:Y:S01]  /*1560*/  UMOV UR8, UR11 ;  /* 0x0000000b00087c82 */ /* 0x000fe20008000000 */
[----:B------:R-:W-:Y:S02]  /*1570*/  UIADD3 UR11, UPT, UPT, -UR5, URZ, URZ ;  /* 0x000000ff050b7290 */ /* 0x000fe4000fffe1ff */
[----:B------:R-:W-:-:S03]  /*1580*/  USHF.R.U32.HI UR8, URZ, UR9, UR8 ;  /* 0x00000009ff087299 */ /* 0x000fc60008011608 */
[----:B------:R-:W-:Y:S01]  /*1590*/  @!UP0 UMOV UR7, UR13 ;  /* 0x0000000d00078c82 */ /* 0x000fe20008000000 */
[----:B------:R-:W-:Y:S02]  /*15a0*/  UIMAD UR21, UR14, UR10, UR21 ;  /* 0x0000000a0e1572a4 */ /* 0x000fe4000f8e0215 */
[----:B------:R-:W-:Y:S02]  /*15b0*/  USEL UR8, UR4, UR8, !UP2 ;  /* 0x0000000804087287 */ /* 0x000fe4000d000000 */
[----:B------:R-:W-:Y:S02]  /*15c0*/  @!UP0 USHF.R.U32.HI UR7, URZ, UR9, UR7 ;  /* 0x00000009ff078299 */ /* 0x000fe40008011607 */
[----:B------:R-:W-:Y:S02]  /*15d0*/  UIADD3 UR9, UPT, UPT, -UR8, URZ, URZ ;  /* 0x000000ff08097290 */ /* 0x000fe4000fffe1ff */
[----:B------:R-:W-:Y:S02]  /*15e0*/  @!UP0 USEL UR7, UR5, UR7, !UP2 ;  /* 0x0000000705078287 */ /* 0x000fe4000d000000 */
[----:B------:R-:W-:-:S02]  /*15f0*/  UIMAD UR9, UR25, UR9, UR4 ;  /* 0x00000009190972a4 */ /* 0x000fc4000f8e0204 */
[----:B------:R-:W-:Y:S02]  /*1600*/  @!UP0 UIADD3 UR8, UPT, UPT, UR8, -UR7, URZ ;  /* 0x8000000708088290 */ /* 0x000fe4000fffe0ff */
[----:B------:R-:W-:Y:S02]  /*1610*/  @!UP0 UIMAD UR6, UR9, UR6, UR7 ;  /* 0x00000006090682a4 */ /* 0x000fe4000f8e0207 */
[----:B------:R-:W-:Y:S02]  /*1620*/  @!UP0 UIMAD UR4, UR8, UR25, UR5 ;  /* 0x00000019080482a4 */ /* 0x000fe4000f8e0205 */
[----:B------:R-:W-:Y:S02]  /*1630*/  UIMAD UR20, UR26, UR11, UR20 ;  /* 0x0000000b1a1472a4 */ /* 0x000fe4000f8e0214 */
[----:B------:R-:W-:Y:S01]  /*1640*/  UIMAD UR21, UR4, UR14, UR21 ;  /* 0x0000000e041572a4 */ /* 0x000fe2000f8e0215 */
[----:B------:R-:W-:Y:S02]  /*1650*/  @!UP0 UMOV UR5, UR6 ;  /* 0x0000000600058c82 */ /* 0x000fe40008000000 */
[----:B------:R-:W-:-:S12]  /*1660*/  UIMAD UR20, UR5, UR26, UR20 ;  /* 0x0000001a051472a4 */ /* 0x000fd8000f8e0214 */
.L_x_18:
[----:B------:R-:W-:Y:S02]  /*1670*/  UISETP.NE.AND UP0, UPT, UR27, 0x1, UPT ;  /* 0x000000011b00788c */ /* 0x000fe4000bf05270 */
[----:B------:R-:W-:Y:S02]  /*1680*/  ULOP3.LUT UR53, UR53, 0xffff, URZ, 0xc0, !UPT ;  /* 0x0000ffff35357892 */ /* 0x000fe4000f8ec0ff */
[----:B------:R-:W-:Y:S02]  /*1690*/  ULOP3.LUT UR45, UR45, 0xffff, URZ, 0xc0, !UPT ;  /* 0x0000ffff2d2d7892 */ /* 0x000fe4000f8ec0ff */
[----:B------:R-:W-:Y:S02]  /*16a0*/  ULOP3.LUT UR57, UR56, 0x2000, URZ, 0xc0, !UPT ;  /* 0x0000200038397892 */ /* 0x000fe4000f8ec0ff */
[----:B------:R-:W-:Y:S02]  /*16b0*/  UISETP.NE.AND UP1, UPT, UR24, 0x2, UPT ;  /* 0x000000021800788c */ /* 0x000fe4000bf25270 */
[----:B------:R-:W-:-:S02]  /*16c0*/  ULOP3.LUT UR59, UR59, 0x1, URZ, 0xc0, !UPT ;  /* 0x000000013b3b7892 */ /* 0x000fc4000f8ec0ff */
[----:B------:R-:W-:Y:S02]  /*16d0*/  ULOP3.LUT UR56, UR56, 0x1800, URZ, 0xc0, !UPT ;  /* 0x0000180038387892 */ /* 0x000fe4000f8ec0ff */
[----:B------:R-:W-:Y:S02]  /*16e0*/  ULOP3.LUT UR38, UR38, 0x300, URZ, 0xc0, !UPT ;  /* 0x0000030026267892 */ /* 0x000fe4000f8ec0ff */
[----:B------:R-:W-:Y:S02]  /*16f0*/  ULOP3.LUT UR10, UR60, 0x80, URZ, 0xc0, !UPT ;  /* 0x000000803c0a7892 */ /* 0x000fe4000f8ec0ff */
[----:B------:R-:W-:Y:S02]  /*1700*/  USHF.L.U32 UR53, UR29, UR53, URZ ;  /* 0x000000351d357299 */ /* 0x000fe400080006ff */
[----:B------:R-:W-:Y:S01]  /*1710*/  USHF.L.U32 UR45, UR28, UR45, URZ ;  /* 0x0000002d1c2d7299 */ /* 0x000fe200080006ff */
[----:B------:R-:W-:Y:S11]  /*1720*/  BRA.U UP0, `(.L_x_19) ;  /* 0x0000000100447547 */ /* 0x000ff6000b800000 */
[----:B------:R-:W2:Y:S01]  /*1730*/  LDCU.128 UR12, c[0x0][0xf10] ;  /* 0x0001e200ff0c77ac */ /* 0x000ea20008000c00 */
[----:B------:R-:W3:Y:S01]  /*1740*/  LDCU UR8, c[0x0][0xf0c] ;  /* 0x0001e180ff0877ac */ /* 0x000ee20008000800 */
[----:B------:R-:W4:Y:S01]  /*1750*/  LDCU UR9, c[0x0][0xf20] ;  /* 0x0001e400ff0977ac */ /* 0x000f220008000800 */
[----:B--2---:R-:W-:Y:S02]  /*1760*/  UIMAD.WIDE.U32 UR6, UR20, UR12, URZ ;  /* 0x0000000c140672a5 */ /* 0x004fe4000f8e00ff */
[----:B------:R-:W-:Y:S02]  /*1770*/  UIMAD.WIDE.U32 UR4, UR21, UR15, URZ ;  /* 0x0000000f150472a5 */ /* 0x000fe4000f8e00ff */
[----:B---3--:R-:W-:Y:S02]  /*1780*/  UISETP.NE.AND UP2, UPT, UR8, 0x1, UPT ;  /* 0x000000010800788c */ /* 0x008fe4000bf45270 */
[----:B------:R-:W-:Y:S01]  /*1790*/  UISETP.NE.AND UP0, UPT, UR14, 0x1, UPT ;  /* 0x000000010e00788c */ /* 0x000fe2000bf05270 */
[----:B------:R-:W-:-:S02]  /*17a0*/  UMOV UR6, UR7 ;  /* 0x0000000700067c82 */ /* 0x000fc40008000000 */
[----:B------:R-:W-:Y:S01]  /*17b0*/  UMOV UR4, UR5 ;  /* 0x0000000500047c82 */ /* 0x000fe20008000000 */
[----:B------:R-:W-:Y:S02]  /*17c0*/  USHF.R.U32.HI UR13, URZ, UR13, UR6 ;  /* 0x0000000dff0d7299 */ /* 0x000fe40008011606 */
[----:B----4-:R-:W-:Y:S02]  /*17d0*/  USHF.R.U32.HI UR4, URZ, UR9, UR4 ;  /* 0x00000009ff047299 */ /* 0x010fe40008011604 */
[----:B------:R-:W-:Y:S02]  /*17e0*/  USEL UR5, UR20, UR13, !UP2 ;  /* 0x0000000d14057287 */ /* 0x000fe4000d000000 */
[----:B------:R-:W-:-:S04]  /*17f0*/  USEL UR4, UR21, UR4, !UP0 ;  /* 0x0000000415047287 */ /* 0x000fc8000c000000 */
[----:B------:R-:W-:Y:S02]  /*1800*/  UIADD3 UR6, UPT, UPT, UR5, -UR4, URZ ;  /* 0x8000000405067290 */ /* 0x000fe4000fffe0ff */
[----:B------:R-:W-:Y:S02]  /*1810*/  UIADD3 UR4, UPT, UPT, -UR5, UR4, URZ ;  /* 0x0000000405047290 */ /* 0x000fe4000fffe1ff */
[----:B------:R-:W-:Y:S02]  /*1820*/  UIMAD UR21, UR6, UR14, UR21 ;  /* 0x0000000e061572a4 */ /* 0x000fe4000f8e0215 */
[----:B------:R-:W-:-:S12]  /*1830*/  UIMAD UR20, UR4, UR8, UR20 ;  /* 0x00000008041472a4 */ /* 0x000fd8000f8e0214 */
.L_x_19:
[----:B------:R-:W-:Y:S05]  /*1840*/  BRA.U !UP6, `(.L_x_20) ;  /* 0x000000010e0c7547 */ /* 0x000fea000b800000 */
[----:B------:R-:W-:Y:S01]  /*1850*/  UCGABAR_WAIT ;  /* 0x0000000000007dc7 */ /* 0x000fe20008000000 */
[----:B------:R-:W-:Y:S01]  /*1860*/  CCTL.IVALL ;  /* 0x00000000ff00798f */ /* 0x000fe20002000000 */
[----:B------:R-:W-:Y:S05]  /*1870*/  BRA `(.L_x_21) ;  /* 0x0000000000047947 */ /* 0x000fea0003800000 */
.L_x_20:
[----:B------:R-:W-:Y:S06]  /*1880*/  BAR.SYNC.DEFER_BLOCKING 0x0 ;  /* 0x0000000000007b1d */ /* 0x000fec0000010000 */
.L_x_21:
[----:B------:R-:W-:Y:S05]  /*1890*/  BRA.U UP1, `(.L_x_22) ;  /* 0x0000001901007547 */ /* 0x000fea000b800000 */
[----:B------:R-:W2:Y:S01]  /*18a0*/  LDCU UR6, c[0x0][0x38c] ;  /* 0x00007180ff0677ac */ /* 0x000ea20008000800 */
[----:B------:R-:W-:Y:S01]  /*18b0*/  PLOP3.LUT P2, PT, PT, PT, UP4, 0x80, 0x8 ;  /* 0x000000000008781c */ /* 0x000fe20003f4f048 */
[----:B------:R-:W-:Y:S01]  /*18c0*/  IMAD.MOV.U32 R12, RZ, RZ, 0x1 ;  /* 0x00000001ff0c7424 */ /* 0x000fe200078e00ff */
[----:B------:R-:W-:Y:S01]  /*18d0*/  ISETP.EQ.OR P3, PT, R2, RZ, P4 ;  /* 0x000000ff0200720c */ /* 0x000fe20002762670 */
[----:B------:R-:W-:Y:S01]  /*18e0*/  UISETP.NE.AND UP1, UPT, UR24, URZ, UPT ;  /* 0x000000ff1800728c */ /* 0x000fe2000bf25270 */
[----:B------:R-:W-:Y:S02]  /*18f0*/  PLOP3.LUT P2, PT, P2, PT, PT, 0x8, 0x80 ;  /* 0x000000000080781c */ /* 0x000fe4000174e170 */
[----:B------:R-:W-:Y:S01]  /*1900*/  CS2R R10, SRZ ;  /* 0x00000000000a7805 */ /* 0x000fe2000001ff00 */
[----:B------:R-:W-:Y:S01]  /*1910*/  IMAD.MOV.U32 R9, RZ, RZ, RZ ;  /* 0x000000ffff097224 */ /* 0x000fe200078e00ff */
[----:B------:R-:W3:Y:S01]  /*1920*/  LDCU UR68, c[0x0][0x370] ;  /* 0x00006e00ff4477ac */ /* 0x000ee20008000800 */
[----:B------:R-:W-:Y:S01]  /*1930*/  IMAD.MOV.U32 R8, RZ, RZ, 0x1 ;  /* 0x00000001ff087424 */ /* 0x000fe200078e00ff */
[----:B------:R-:W4:Y:S01]  /*1940*/  LDCU.64 UR54, c[0x0][0x348] ;  /* 0x00006900ff3677ac */ /* 0x000f220008000a00 */
[----:B------:R-:W1:Y:S01]  /*1950*/  LDCU UR67, c[0x0][0x374] ;  /* 0x00006e80ff4377ac */ /* 0x000e620008000800 */
[----:B--2---:R-:W-:-:S02]  /*1960*/  UIADD3 UR5, UPT, UPT, UR6, 0xff, URZ ;  /* 0x000000ff06057890 */ /* 0x004fc4000fffe0ff */
[----:B------:R-:W-:Y:S02]  /*1970*/  UIADD3 UR73, UPT, UPT, UR6, 0x1fe, URZ ;  /* 0x000001fe06497890 */ /* 0x000fe4000fffe0ff */
[----:B------:R-:W-:Y:S02]  /*1980*/  USHF.R.S32.HI UR4, URZ, 0x1f, UR5 ;  /* 0x0000001fff047899 */ /* 0x000fe40008011405 */
[----:B------:R-:W-:Y:S02]  /*1990*/  USEL UR61, UR61, 0x2, UP1 ;  /* 0x000000023d3d7887 */ /* 0x000fe40008800000 */
[----:B------:R-:W-:Y:S01]  /*19a0*/  ULEA.HI UR4, UR4, UR5, URZ, 0x8 ;  /* 0x0000000504047291 */ /* 0x000fe2000f8f40ff */
[----:B------:R-:W-:-:S03]  /*19b0*/  UMOV UR29, URZ ;  /* 0x000000ff001d7c82 */ /* 0x000fc60008000000 */
[----:B------:R-:W-:Y:S02]  /*19c0*/  USHF.R.S32.HI UR70, URZ, 0x8, UR4 ;  /* 0x00000008ff467899 */ /* 0x000fe40008011404 */
[----:B------:R-:W-:Y:S02]  /*19d0*/  UIADD3 UR4, UPT, UPT, UR6, -0x1, URZ ;  /* 0xffffffff06047890 */ /* 0x000fe4000fffe0ff */
[----:B------:R-:W-:Y:S02]  /*19e0*/  UISETP.LT.U32.AND UP0, UPT, UR70, 0x4, UPT ;  /* 0x000000044600788c */ /* 0x000fe4000bf01070 */
[----:B------:R-:W-:Y:S02]  /*19f0*/  UISETP.GE.U32.AND UP2, UPT, UR4, -0x1ff, UPT ;  /* 0xfffffe010400788c */ /* 0x000fe4000bf46070 */
[----:B------:R-:W-:-:S04]  /*1a00*/  USEL UR69, UR70, 0x4, UP0 ;  /* 0x0000000446457887 */ /* 0x000fc80008000000 */
[----:B------:R-:W-:Y:S02]  /*1a10*/  UIADD3 UR58, UPT, UPT, UR69, -0x1, URZ ;  /* 0xffffffff453a7890 */ /* 0x000fe4000fffe0ff */
[----:B------:R-:W-:-:S03]  /*1a20*/  UIADD3 UR71, UPT, UPT, UR70, -UR69, URZ ;  /* 0x8000004546477290 */ /* 0x000fc6000fffe0ff */
[----:B------:R-:W-:-:S04]  /*1a30*/  @UP2 UIADD3 UR58, UPT, UPT, UR69, URZ, URZ ;  /* 0x000000ff453a2290 */ /* 0x000fc8000fffe0ff */
[----:B-1-34-:R-:W-:-:S12]  /*1a40*/  UIADD3 UR58, UPT, UPT, UR58, 0x1, URZ ;  /* 0x000000013a3a7890 */ /* 0x01afd8000fffe0ff */
.L_x_46:
[----:B------:R-:W-:Y:S01]  /*1a50*/  UISETP.NE.AND UP0, UPT, UR66, URZ, UPT ;  /* 0x000000ff4200728c */ /* 0x000fe2000bf05270 */
[----:B------:R-:W1:Y:S08]  /*1a60*/  S2UR UR66, SR_CgaCtaId ;  /* 0x00000000004279c3 */ /* 0x000e700000008800 */
[----:B---3--:R-:W-:Y:S05]  /*1a70*/  BRA.U UP0, `(.L_x_23) ;  /* 0x0000000100347547 */ /* 0x008fea000b800000 */
[----:B------:R-:W2:Y:S01]  /*1a80*/  S2R R0, SR_CgaCtaId ;  /* 0x0000000000007919 */ /* 0x000ea20000008800 */
[----:B------:R-:W-:-:S04]  /*1a90*/  MOV R2, 0x400 ;  /* 0x0000040000027802 */ /* 0x000fc80000000f00 */
[----:B--2---:R-:W-:Y:S02]  /*1aa0*/  LEA R0, R0, R2, 0x18 ;  /* 0x0000000200007211 */ /* 0x004fe400078ec0ff */
[----:B------:R-:W-:-:S03]  /*1ab0*/  SHF.L.U32 R2, R8, 0x1f, RZ ;  /* 0x0000001f08027819 */ /* 0x000fc600000006ff */
[----:B------:R-:W-:-:S04]  /*1ac0*/  IMAD R0, R9, 0x8, R0 ;  /* 0x0000000809007824 */ /* 0x000fc800078e0200 */
[----:B------:R-:W2:Y:S02]  /*1ad0*/  SYNCS.PHASECHK.TRANS64.TRYWAIT P0, [R0+URZ+0xd0], R2 ;  /* 0x0000d002000075a7 */ /* 0x000ea400080011ff */
[----:B--2---:R-:W-:Y:S05]  /*1ae0*/  @!P0 BRA `(.L_x_24) ;  /* 0x000000a000648947 */ /* 0x004fea0003800000 */
.L_x_156:
[----:B------:R-:W-:Y:S01]  /*1af0*/  VIADD R9, R9, 0x1 ;  /* 0x0000000109097836 */ /* 0x000fe20000000000 */
[----:B------:R2:W-:Y:S04]  /*1b00*/  SYNCS.ARRIVE.TRANS64.A1T0 RZ, [R0+URZ+0xc0], RZ ;  /* 0x0000c0ff00ff79a7 */ /* 0x0005e800081000ff */
[----:B------:R-:W-:-:S04]  /*1b10*/  ISETP.NE.AND P0, PT, R9, 0x2, PT ;  /* 0x000000020900780c */ /* 0x000fc80003f05270 */
[----:B------:R-:W-:Y:S02]  /*1b20*/  SEL R9, R9, RZ, P0 ;  /* 0x000000ff09097207 */ /* 0x000fe40000000000 */
[----:B--2---:R-:W-:-:S04]  /*1b30*/  SEL R0, RZ, 0x1, P0 ;  /* 0x00000001ff007807 */ /* 0x004fc80000000000 */
[----:B------:R-:W-:-:S07]  /*1b40*/  LOP3.LUT R8, R8, R0, RZ, 0x3c, !PT ;  /* 0x0000000008087212 */ /* 0x000fce00078e3cff */
.L_x_23:
[----:B------:R-:W-:Y:S01]  /*1b50*/  UMOV UR6, 0x400 ;  /* 0x0000040000067882 */ /* 0x000fe20000000000 */
[----:B------:R-:W-:Y:S01]  /*1b60*/  SHF.L.U32 R0, R12, 0x1f, RZ ;  /* 0x0000001f0c007819 */ /* 0x000fe200000006ff */
[----:B-1----:R-:W-:Y:S02]  /*1b70*/  ULEA UR6, UR66, UR6, 0x18 ;  /* 0x0000000642067291 */ /* 0x002fe4000f8ec0ff */
[----:B------:R-:W-:Y:S02]  /*1b80*/  UISETP.GE.U32.AND UP0, UPT, UR73, 0x1ff, UPT ;  /* 0x000001ff4900788c */ /* 0x000fe4000bf06070 */
[----:B------:R-:W-:Y:S02]  /*1b90*/  ULEA UR4, UR29, UR6, 0x3 ;  /* 0x000000061d047291 */ /* 0x000fe4000f8e18ff */
[----:B------:R-:W-:Y:S02]  /*1ba0*/  ULEA UR51, UR20, UR59, 0x1 ;  /* 0x0000003b14337291 */ /* 0x000fe4000f8e08ff */
[----:B------:R-:W-:-:S02]  /*1bb0*/  ULEA UR35, UR21, UR72, 0x2 ;  /* 0x0000004815237291 */ /* 0x000fc4000f8e10ff */
[----:B------:R-:W-:Y:S02]  /*1bc0*/  ULEA.HI UR12, UR21, UR21, URZ, 0x1 ;  /* 0x00000015150c7291 */ /* 0x000fe4000f8f08ff */
[----:B------:R-:W-:Y:S01]  /*1bd0*/  USHF.L.U32 UR51, UR51, 0x6, URZ ;  /* 0x0000000633337899 */ /* 0x000fe200080006ff */
[----:B------:R1:W2:Y:S01]  /*1be0*/  SYNCS.PHASECHK.TRANS64.TRYWAIT P1, [UR4+0x20], R0 ;  /* 0x00002000ff0075a7 */ /* 0x0002a20008021104 */
[----:B------:R-:W-:Y:S02]  /*1bf0*/  USHF.L.U32 UR35, UR35, 0x4, URZ ;  /* 0x0000000423237899 */ /* 0x000fe400080006ff */
[----:B------:R-:W-:Y:S01]  /*1c00*/  USHF.R.S32.HI UR12, URZ, 0x1, UR12 ;  /* 0x00000001ff0c7899 */ /* 0x000fe2000801140c */
[----:B------:R-:W-:Y:S01]  /*1c10*/  UMOV UR14, URZ ;  /* 0x000000ff000e7c82 */ /* 0x000fe20008000000 */
[----:B------:R-:W-:Y:S10]  /*1c20*/  BRA.U !UP0, `(.L_x_25) ;  /* 0x0000000508587547 */ /* 0x000ff4000b800000 */
[----:B------:R-:W-:Y:S01]  /*1c30*/  UMOV UR7, URZ ;  /* 0x000000ff00077c82 */ /* 0x000fe20008000000 */
[----:B------:R-:W-:-:S05]  /*1c40*/  UMOV UR5, UR29 ;  /* 0x0000001d00057c82 */ /* 0x000fca0008000000 */
.L_x_33:
[----:B------:R-:W-:Y:S01]  /*1c50*/  ULEA UR49, UR5, UR6, 0x3 ;  /* 0x0000000605317291 */ /* 0x000fe2000f8e18ff */
[----:B--2---:R-:W-:Y:S01]  /*1c60*/  @!P4 MOV R2, 0xc800 ;  /* 0x0000c8000002c802 */ /* 0x004fe20000000f00 */
[----:B--23--:R-:W-:Y:S10]  /*1c70*/  @P1 BRA `(.L_x_26) ;  /* 0x00000000000c1947 */ /* 0x00cff40003800000 */
[----:B------:R-:W-:-:S04]  /*1c80*/  SHF.L.U32 R3, R12, 0x1f, RZ ;  /* 0x0000001f0c037819 */ /* 0x000fc800000006ff */
[----:B------:R-:W2:Y:S02]  /*1c90*/  SYNCS.PHASECHK.TRANS64.TRYWAIT P0, [UR49+0x20], R3 ;  /* 0x00002003ff0075a7 */ /* 0x000ea40008001131 */
[----:B--2---:R-:W-:Y:S05]  /*1ca0*/  @!P0 BRA `(.L_x_27) ;  /* 0x000000a000088947 */ /* 0x004fea0003800000 */
.L_x_26:
[----:B------:R2:W-:Y:S01]  /*1cb0*/  @!P4 SYNCS.ARRIVE.TRANS64 RZ, [UR49], R2 ;  /* 0x00000002ffffc9a7 */ /* 0x0005e20008000031 */
[----:B------:R-:W-:-:S04]  /*1cc0*/  ULOP3.LUT UR4, UR61, 0x2, URZ, 0xfc, !UPT ;  /* 0x000000023d047892 */ /* 0x000fc8000f8efcff */
[----:B------:R-:W-:-:S09]  /*1cd0*/  UISETP.NE.AND UP0, UPT, UR4, 0x2, UPT ;  /* 0x000000020400788c */ /* 0x000fd2000bf05270 */
[----:B------:R-:W-:Y:S05]  /*1ce0*/  BRA.U UP0, `(.L_x_28) ;  /* 0x0000000100047547 */ /* 0x000fea000b800000 */
[----:B------:R-:W-:Y:S05]  /*1cf0*/  BPT.TRAP 0x1 ;  /* 0x000000040000795c */ /* 0x000fea0000300000 */
.L_x_28:
[----:B------:R-:W-:Y:S04]  /*1d00*/  BSSY.RECONVERGENT B0, `(.L_x_29) ;  /* 0x0000003000007945 */ /* 0x000fe80003800200 */
[----:B------:R-:W-:Y:S05]  /*1d10*/  @P3 BRA `(.L_x_30) ;  /* 0x0000000000043947 */ /* 0x000fea0003800000 */
[----:B------:R-:W-:Y:S05]  /*1d20*/  BPT.TRAP 0x1 ;  /* 0x000000040000795c */ /* 0x000fea0000300000 */
.L_x_30:
[----:B------:R-:W-:Y:S05]  /*1d30*/  BSYNC.RECONVERGENT B0 ;  /* 0x0000000000007941 */ /* 0x000fea0003800200 */
.L_x_29:
[----:B------:R-:W-:Y:S01]  /*1d40*/  UIADD3 UR4, UPT, UPT, UR5, 0x1, URZ ;  /* 0x0000000105047890 */ /* 0x000fe2000fffe0ff */
[----:B------:R-:W-:Y:S01]  /*1d50*/  BSSY.RECONVERGENT B0, `(.L_x_31) ;  /* 0x000003e000007945 */ /* 0x000fe20003800200 */
[----:B------:R-:W-:Y:S02]  /*1d60*/  ELECT P0, URZ, PT ;  /* 0x0000000000ff782f */ /* 0x000fe40003800000 */
[----:B------:R-:W-:-:S04]  /*1d70*/  UISETP.NE.AND UP0, UPT, UR4, 0x4, UPT ;  /* 0x000000040400788c */ /* 0x000fc8000bf05270 */
[----:B------:R-:W-:Y:S02]  /*1d80*/  USEL UR8, URZ, 0x1, UP0 ;  /* 0x00000001ff087887 */ /* 0x000fe40008000000 */
[----:B------:R-:W-:-:S04]  /*1d90*/  USEL UR29, UR4, URZ, UP0 ;  /* 0x000000ff041d7287 */ /* 0x000fc80008000000 */
[----:B------:R-:W-:Y:S01]  /*1da0*/  ULEA UR4, UR29, UR6, 0x3 ;  /* 0x000000061d047291 */ /* 0x000fe2000f8e18ff */
[----:B------:R-:W-:-:S04]  /*1db0*/  LOP3.LUT R12, R12, UR8, RZ, 0x3c, !PT ;  /* 0x000000080c0c7c12 */ /* 0x000fc8000f8e3cff */
[----:B-1----:R-:W-:-:S04]  /*1dc0*/  SHF.L.U32 R0, R12, 0x1f, RZ ;  /* 0x0000001f0c007819 */ /* 0x002fc800000006ff */
[----:B------:R1:W3:Y:S01]  /*1dd0*/  SYNCS.PHASECHK.TRANS64.TRYWAIT P1, [UR4+0x20], R0 ;  /* 0x00002000ff0075a7 */ /* 0x0002e20008021104 */
[----:B------:R-:W-:Y:S05]  /*1de0*/  @!P0 BRA `(.L_x_32) ;  /* 0x0000000000d08947 */ /* 0x000fea0003800000 */
[----:B------:R-:W-:Y:S02]  /*1df0*/  ULEA UR40, UR5, UR57, 0xf ;  /* 0x0000003905287291 */ /* 0x000fe4000f8e78ff */
[----:B------:R-:W-:Y:S02]  /*1e00*/  UIADD3 UR8, UP3, UPT, UR54, 0x80, URZ ;  /* 0x0000008036087890 */ /* 0x000fe4000ff7e0ff */
[----:B------:R-:W-:Y:S02]  /*1e10*/  UIADD3 UR40, UPT, UPT, UR6, UR40, URZ ;  /* 0x0000002806287290 */ /* 0x000fe4000fffe0ff */
[----:B------:R-:W-:Y:S02]  /*1e20*/  USHF.L.U32 UR50, UR7, 0x8, URZ ;  /* 0x0000000807327899 */ /* 0x000fe400080006ff */
[----:B------:R-:W-:Y:S02]  /*1e30*/  ULEA UR24, UR5, UR56, 0xe ;  /* 0x0000003805187291 */ /* 0x000fe4000f8e70ff */
[----:B------:R-:W-:-:S02]  /*1e40*/  UIADD3.X UR9, UPT, UPT, URZ, UR55, URZ, UP3, !UPT ;  /* 0x00000037ff097290 */ /* 0x000fc40009ffe4ff */
[----:B------:R-:W-:Y:S02]  /*1e50*/  UIADD3 UR48, UPT, UPT, UR40, 0x3300, URZ ;  /* 0x0000330028307890 */ /* 0x000fe4000fffe0ff */
[----:B------:R-:W-:Y:S02]  /*1e60*/  UPRMT UR37, URZ, 0x5410, UR53 ;  /* 0x00005410ff257896 */ /* 0x000fe40008000035 */
[----:B------:R-:W-:Y:S02]  /*1e70*/  UIADD3 UR42, UPT, UPT, UR50, 0x80, URZ ;  /* 0x00000080322a7890 */ /* 0x000fe4000fffe0ff */
[----:B------:R-:W-:Y:S02]  /*1e80*/  UIADD3 UR40, UPT, UPT, UR40, 0x7300, URZ ;  /* 0x0000730028287890 */ /* 0x000fe4000fffe0ff */
[----:B------:R-:W-:Y:S02]  /*1e90*/  USHF.L.U32 UR4, UR5, 0xa, URZ ;  /* 0x0000000a05047899 */ /* 0x000fe400080006ff */
[----:B------:R-:W-:-:S02]  /*1ea0*/  UIADD3 UR14, UP2, UPT, UR54, 0x180, URZ ;  /* 0x00000180360e7890 */ /* 0x000fc4000ff5e0ff */
[----:B------:R-:W-:Y:S02]  /*1eb0*/  UIADD3 UR24, UPT, UPT, UR6, UR24, URZ ;  /* 0x0000001806187290 */ /* 0x000fe4000fffe0ff */
[----:B------:R-:W-:Y:S02]  /*1ec0*/  USHF.L.U32 UR11, UR7, 0x1, URZ ;  /* 0x00000001070b7899 */ /* 0x000fe400080006ff */
[----:B------:R-:W-:Y:S02]  /*1ed0*/  UIADD3 UR30, UP1, UPT, UR54, 0x280, URZ ;  /* 0x00000280361e7890 */ /* 0x000fe4000ff3e0ff */
[----:B------:R-:W-:Y:S01]  /*1ee0*/  ULOP3.LUT UR16, UR4, 0x200, UR60, 0xf8, !UPT ;  /* 0x0000020004107892 */ /* 0x000fe2000f8ef83c */
[----:B------:R-:W-:Y:S01]  /*1ef0*/  UMOV UR46, 0x0 ;  /* 0x00000000002e7882 */ /* 0x000fe20000000000 */
[----:B------:R-:W-:Y:S01]  /*1f00*/  UMOV UR47, 0x10000000 ;  /* 0x10000000002f7882 */ /* 0x000fe20000000000 */
[----:B------:R-:W-:Y:S01]  /*1f10*/  UIADD3 UR22, UP0, UPT, UR54, 0x380, URZ ;  /* 0x0000038036167890 */ /* 0x000fe2000ff1e0ff */
[----:B------:R-:W-:Y:S01]  /*1f20*/  UTMALDG.3D.MULTICAST [UR48], [UR8], UR37, desc[UR46] ;  /* 0x00002e30080073b4 */ /* 0x000fe20008011825 */
[----:B------:R-:W-:Y:S01]  /*1f30*/  ULOP3.LUT UR13, UR4, UR38, URZ, 0xfc, !UPT ;  /* 0x00000026040d7292 */ /* 0x000fe2000f8efcff */
[----:B------:R-:W-:Y:S01]  /*1f40*/  UMOV UR41, UR49 ;  /* 0x0000003100297c82 */ /* 0x000fe20008000000 */
[----:B------:R-:W-:Y:S01]  /*1f50*/  UMOV UR43, UR51 ;  /* 0x00000033002b7c82 */ /* 0x000fe20008000000 */
[----:B------:R-:W-:Y:S01]  /*1f60*/  UMOV UR44, UR52 ;  /* 0x00000034002c7c82 */ /* 0x000fe20008000000 */
[----:B------:R-:W-:-:S02]  /*1f70*/  UIADD3.X UR15, UPT, UPT, URZ, UR55, URZ, UP2, !UPT ;  /* 0x00000037ff0f7290 */ /* 0x000fc400097fe4ff */
[----:B------:R-:W-:Y:S01]  /*1f80*/  UIADD3 UR32, UPT, UPT, UR24, 0x23300, URZ ;  /* 0x0002330018207890 */ /* 0x000fe2000fffe0ff */
[----:B------:R4:W-:Y:S01]  /*1f90*/  UTMALDG.3D.MULTICAST [UR40], [UR8], UR37, desc[UR46] ;  /* 0x00002e28080073b4 */ /* 0x0009e20008011825 */
[----:B------:R-:W-:Y:S02]  /*1fa0*/  UPRMT UR4, URZ, 0x5410, UR45 ;  /* 0x00005410ff047896 */ /* 0x000fe4000800002d */
[----:B------:R-:W-:Y:S02]  /*1fb0*/  UIADD3 UR24, UPT, UPT, UR24, 0x25300, URZ ;  /* 0x0002530018187890 */ /* 0x000fe4000fffe0ff */
[----:B------:R-:W-:Y:S02]  /*1fc0*/  UIADD3.X UR31, UPT, UPT, URZ, UR55, URZ, UP1, !UPT ;  /* 0x00000037ff1f7290 */ /* 0x000fe40008ffe4ff */
[----:B------:R-:W-:Y:S02]  /*1fd0*/  ULOP3.LUT UR19, UR11, UR59, URZ, 0xfc, !UPT ;  /* 0x0000003b0b137292 */ /* 0x000fe4000f8efcff */
[----:B------:R-:W-:-:S02]  /*1fe0*/  UIADD3 UR16, UPT, UPT, UR6, 0x33300, UR16 ;  /* 0x0003330006107890 */ /* 0x000fc4000fffe010 */
[----:B------:R-:W-:Y:S02]  /*1ff0*/  ULEA.HI UR11, UR38, UR11, URZ, 0x17 ;  /* 0x0000000b260b7291 */ /* 0x000fe4000f8fb8ff */
[----:B------:R-:W-:Y:S01]  /*2000*/  UIADD3.X UR23, UPT, UPT, URZ, UR55, URZ, UP0, !UPT ;  /* 0x00000037ff177290 */ /* 0x000fe200087fe4ff */
[----:B------:R-:W-:Y:S01]  /*2010*/  UMOV UR33, UR49 ;  /* 0x0000003100217c82 */ /* 0x000fe20008000000 */
[----:B------:R-:W-:Y:S01]  /*2020*/  UMOV UR36, UR52 ;  /* 0x0000003400247c82 */ /* 0x000fe20008000000 */
[----:B------:R-:W-:Y:S01]  /*2030*/  UMOV UR34, UR50 ;  /* 0x0000003200227c82 */ /* 0x000fe20008000000 */
[----:B------:R-:W-:Y:S01]  /*2040*/  UMOV UR25, UR49 ;  /* 0x0000003100197c82 */ /* 0x000fe20008000000 */
[----:B------:R-:W-:Y:S01]  /*2050*/  UMOV UR27, UR35 ;  /* 0x00000023001b7c82 */ /* 0x000fe20008000000 */
[----:B------:R-:W-:Y:S01]  /*2060*/  UMOV UR28, UR52 ;  /* 0x00000034001c7c82 */ /* 0x000fe20008000000 */
[----:B------:R-:W-:Y:S01]  /*2070*/  UMOV UR26, UR42 ;  /* 0x0000002a001a7c82 */ /* 0x000fe20008000000 */
[----:B------:R-:W-:Y:S01]  /*2080*/  UMOV UR18, URZ ;  /* 0x000000ff00127c82 */ /* 0x000fe20008000000 */
[----:B------:R1:W-:Y:S01]  /*2090*/  UTMALDG.3D.MULTICAST [UR32], [UR14], UR4, desc[UR46] ;  /* 0x00002e200e0073b4 */ /* 0x0003e20008011804 */
[----:B------:R-:W-:Y:S01]  /*20a0*/  UMOV UR17, UR49 ;  /* 0x0000003100117c82 */ /* 0x000fe20008000000 */
[----:B------:R-:W-:Y:S01]  /*20b0*/  UMOV UR21, UR52 ;  /* 0x0000003400157c82 */ /* 0x000fe20008000000 */
[----:B------:R1:W-:Y:S01]  /*20c0*/  UTMALDG.3D.MULTICAST [UR24], [UR14], UR4, desc[UR46] ;  /* 0x00002e180e0073b4 */ /* 0x0003e20008011804 */
[----:B------:R1:W-:Y:S01]  /*20d0*/  UTMALDG.4D.MULTICAST [UR16], [UR30], UR37, desc[UR46] ;  /* 0x00002e101e0073b4 */ /* 0x0003e20008019825 */
[----:B----4-:R-:W-:Y:S01]  /*20e0*/  UIADD3 UR8, UPT, UPT, UR6, 0x34300, UR13 ;  /* 0x0003430006087890 */ /* 0x010fe2000fffe00d */
[----:B------:R-:W-:-:S02]  /*20f0*/  UMOV UR9, UR49 ;  /* 0x0000003100097c82 */ /* 0x000fc40008000000 */
[----:B------:R-:W-:-:S06]  /*2100*/  UMOV UR13, UR52 ;  /* 0x00000034000d7c82 */ /* 0x000fcc0008000000 */
[----:B------:R1:W-:Y:S02]  /*2110*/  UTMALDG.4D.MULTICAST [UR8], [UR22], UR4, desc[UR46] ;  /* 0x00002e08160073b4 */ /* 0x0003e40008019804 */
[----:B-1----:R-:W-:Y:S01]  /*2120*/  NOP ;  /* 0x0000000000007918 */ /* 0x002fe20000000000 */
.L_x_32:
[----:B------:R-:W-:Y:S05]  /*2130*/  BSYNC.RECONVERGENT B0 ;  /* 0x0000000000007941 */ /* 0x000fea0003800200 */
.L_x_31:
[----:B------:R-:W-:Y:S01]  /*2140*/  UIADD3 UR7, UPT, UPT, UR7, 0x1, URZ ;  /* 0x0000000107077890 */ /* 0x000fe2000fffe0ff */
[----:B------:R-:W-:Y:S01]  /*2150*/  UMOV UR5, UR29 ;  /* 0x0000001d00057c82 */ /* 0x000fe20008000000 */
[----:B------:R-:W-:Y:S02]  /*2160*/  UMOV UR14, UR58 ;  /* 0x0000003a000e7c82 */ /* 0x000fe40008000000 */
[----:B------:R-:W-:-:S09]  /*2170*/  UISETP.NE.AND UP0, UPT, UR7, UR58, UPT ;  /* 0x0000003a0700728c */ /* 0x000fd2000bf05270 */
[----:B------:R-:W-:Y:S05]  /*2180*/  BRA.U UP0, `(.L_x_33) ;  /* 0xfffffff900b07547 */ /* 0x000fea000b83ffff */
.L_x_25:
[----:B------:R-:W-:Y:S01]  /*2190*/  ULEA UR4, UR29, UR6, 0x3 ;  /* 0x000000061d047291 */ /* 0x000fe2000f8e18ff */
[----:B-1----:R-:W-:Y:S01]  /*21a0*/  SHF.L.U32 R0, R12, 0x1f, RZ ;  /* 0x0000001f0c007819 */ /* 0x002fe200000006ff */
[----:B------:R-:W-:Y:S01]  /*21b0*/  @!P2 SYNCS.ARRIVE.TRANS64.A1T0 RZ, [UR6+0x78], RZ ;  /* 0x000078ffffffa9a7 */ /* 0x000fe20008100006 */
[----:B------:R-:W-:-:S06]  /*21c0*/  UISETP.GT.AND UP0, UPT, UR70, UR69, UPT ;  /* 0x000000454600728c */ /* 0x000fcc000bf04270 */
[----:B--23--:R1:W2:Y:S03]  /*21d0*/  SYNCS.PHASECHK.TRANS64.TRYWAIT P1, [UR4+0x20], R0 ;  /* 0x00002000ff0075a7 */ /* 0x00c2a60008021104 */
[----:B------:R-:W-:Y:S05]  /*21e0*/  BRA.U !UP0, `(.L_x_34) ;  /* 0x0000000508547547 */ /* 0x000fea000b800000 */
[----:B------:R-:W-:Y:S01]  /*21f0*/  UIADD3 UR15, UPT, UPT, UR71, UR14, URZ ;  /* 0x0000000e470f7290 */ /* 0x000fe2000fffe0ff */
[----:B------:R-:W-:-:S11]  /*2200*/  UMOV UR5, UR29 ;  /* 0x0000001d00057c82 */ /* 0x000fd60008000000 */
.L_x_42:
[----:B------:R-:W-:Y:S01]  /*2210*/  ULEA UR49, UR5, UR6, 0x3 ;  /* 0x0000000605317291 */ /* 0x000fe2000f8e18ff */
[----:B--2---:R-:W-:Y:S01]  /*2220*/  @!P4 MOV R2, 0xc800 ;  /* 0x0000c8000002c802 */ /* 0x004fe20000000f00 */
[----:B--23--:R-:W-:Y:S10]  /*2230*/  @P1 BRA `(.L_x_35) ;  /* 0x00000000000c1947 */ /* 0x00cff40003800000 */
[----:B------:R-:W-:-:S04]  /*2240*/  SHF.L.U32 R3, R12, 0x1f, RZ ;  /* 0x0000001f0c037819 */ /* 0x000fc800000006ff */
[----:B------:R-:W2:Y:S02]  /*2250*/  SYNCS.PHASECHK.TRANS64.TRYWAIT P0, [UR49+0x20], R3 ;  /* 0x00002003ff0075a7 */ /* 0x000ea40008001131 */
[----:B--2---:R-:W-:Y:S05]  /*2260*/  @!P0 BRA `(.L_x_36) ;  /* 0x0000009800b08947 */ /* 0x004fea0003800000 */
.L_x_35:
[----:B------:R2:W-:Y:S01]  /*2270*/  @!P4 SYNCS.ARRIVE.TRANS64 RZ, [UR49], R2 ;  /* 0x00000002ffffc9a7 */ /* 0x0005e20008000031 */
[----:B------:R-:W-:-:S04]  /*2280*/  ULOP3.LUT UR4, UR61, 0x2, URZ, 0xfc, !UPT ;  /* 0x000000023d047892 */ /* 0x000fc8000f8efcff */
[----:B------:R-:W-:-:S09]  /*2290*/  UISETP.NE.AND UP0, UPT, UR4, 0x2, UPT ;  /* 0x000000020400788c */ /* 0x000fd2000bf05270 */
[----:B------:R-:W-:Y:S05]  /*22a0*/  BRA.U UP0, `(.L_x_37) ;  /* 0x0000000100047547 */ /* 0x000fea000b800000 */
[----:B------:R-:W-:Y:S05]  /*22b0*/  BPT.TRAP 0x1 ;  /* 0x000000040000795c */ /* 0x000fea0000300000 */
.L_x_37:
[----:B------:R-:W-:Y:S04]  /*22c0*/  BSSY.RECONVERGENT B0, `(.L_x_38) ;  /* 0x0000003000007945 */ /* 0x000fe80003800200 */
[----:B------:R-:W-:Y:S05]  /*22d0*/  @P3 BRA `(.L_x_39) ;  /* 0x0000000000043947 */ /* 0x000fea0003800000 */
[----:B------:R-:W-:Y:S05]  /*22e0*/  BPT.TRAP 0x1 ;  /* 0x000000040000795c */ /* 0x000fea0000300000 */
.L_x_39:
[----:B------:R-:W-:Y:S05]  /*22f0*/  BSYNC.RECONVERGENT B0 ;  /* 0x0000000000007941 */ /* 0x000fea0003800200 */
.L_x_38:
        /* <DEDUP_REMOVED lines=12> */
[----:B------:R-:W-:Y:S02]  /*23c0*/  USHF.L.U32 UR4, UR5, 0xa, URZ ;  /* 0x0000000a05047899 */ /* 0x000fe400080006ff */
[----:B------:R-:W-:Y:S02]  /*23d0*/  UIADD3 UR8, UP3, UPT, UR54, 0x80, URZ ;  /* 0x0000008036087890 */ /* 0x000fe4000ff7e0ff */
[----:B------:R-:W-:Y:S02]  /*23e0*/  UIADD3 UR40, UPT, UPT, UR6, UR40, URZ ;  /* 0x0000002806287290 */ /* 0x000fe4000fffe0ff */
[----:B------:R-:W-:Y:S02]  /*23f0*/  USHF.L.U32 UR50, UR14, 0x8, URZ ;  /* 0x000000080e327899 */ /* 0x000fe400080006ff */
[----:B------:R-:W-:-:S02]  /*2400*/  ULOP3.LUT UR16, UR4, 0x200, UR60, 0xf8, !UPT ;  /* 0x0000020004107892 */ /* 0x000fc4000f8ef83c */
[----:B------:R-:W-:Y:S02]  /*2410*/  ULOP3.LUT UR13, UR4, UR38, URZ, 0xfc, !UPT ;  /* 0x00000026040d7292 */ /* 0x000fe4000f8efcff */
[----:B------:R-:W-:Y:S02]  /*2420*/  ULEA UR24, UR5, UR56, 0xe ;  /* 0x0000003805187291 */ /* 0x000fe4000f8e70ff */
[----:B------:R-:W-:Y:S02]  /*2430*/  UIADD3.X UR9, UPT, UPT, URZ, UR55, URZ, UP3, !UPT ;  /* 0x00000037ff097290 */ /* 0x000fe40009ffe4ff */
[----:B------:R-:W-:Y:S02]  /*2440*/  UIADD3 UR48, UPT, UPT, UR40, 0x3300, URZ ;  /* 0x0000330028307890 */ /* 0x000fe4000fffe0ff */
[----:B------:R-:W-:Y:S02]  /*2450*/  UPRMT UR4, URZ, 0x5410, UR53 ;  /* 0x00005410ff047896 */ /* 0x000fe40008000035 */
[----:B------:R-:W-:-:S02]  /*2460*/  UIADD3 UR42, UPT, UPT, UR50, 0x80, URZ ;  /* 0x00000080322a7890 */ /* 0x000fc4000fffe0ff */
[----:B------:R-:W-:Y:S02]  /*2470*/  UIADD3 UR40, UPT, UPT, UR40, 0x7300, URZ ;  /* 0x0000730028287890 */ /* 0x000fe4000fffe0ff */
[----:B------:R-:W-:Y:S02]  /*2480*/  UIADD3 UR22, UP2, UPT, UR54, 0x180, URZ ;  /* 0x0000018036167890 */ /* 0x000fe4000ff5e0ff */
[----:B------:R-:W-:Y:S02]  /*2490*/  UIADD3 UR24, UPT, UPT, UR6, UR24, URZ ;  /* 0x0000001806187290 */ /* 0x000fe4000fffe0ff */
[----:B------:R-:W-:Y:S02]  /*24a0*/  USHF.L.U32 UR11, UR14, 0x1, URZ ;  /* 0x000000010e0b7899 */ /* 0x000fe400080006ff */
[----:B------:R-:W-:Y:S01]  /*24b0*/  UIADD3 UR30, UP1, UPT, UR54, 0x280, URZ ;  /* 0x00000280361e7890 */ /* 0x000fe2000ff3e0ff */
[----:B------:R-:W-:Y:S01]  /*24c0*/  UMOV UR62, 0x0 ;  /* 0x00000000003e7882 */ /* 0x000fe20000000000 */
[----:B------:R-:W-:Y:S01]  /*24d0*/  UMOV UR63, 0x10000000 ;  /* 0x10000000003f7882 */ /* 0x000fe20000000000 */
[----:B------:R-:W-:Y:S01]  /*24e0*/  UIADD3 UR46, UP0, UPT, UR54, 0x380, URZ ;  /* 0x00000380362e7890 */ /* 0x000fe2000ff1e0ff */
[----:B------:R-:W-:Y:S01]  /*24f0*/  UTMALDG.3D.MULTICAST [UR48], [UR8], UR4, desc[UR62] ;  /* 0x00003e30080073b4 */ /* 0x000fe20008011804 */
[----:B------:R-:W-:Y:S01]  /*2500*/  UMOV UR41, UR49 ;  /* 0x0000003100297c82 */ /* 0x000fe20008000000 */
[----:B------:R-:W-:Y:S01]  /*2510*/  UMOV UR43, UR51 ;  /* 0x00000033002b7c82 */ /* 0x000fe20008000000 */
[----:B------:R-:W-:Y:S01]  /*2520*/  UMOV UR44, UR52 ;  /* 0x00000034002c7c82 */ /* 0x000fe20008000000 */
[----:B------:R-:W-:-:S02]  /*2530*/  UIADD3.X UR23, UPT, UPT, URZ, UR55, URZ, UP2, !UPT ;  /* 0x00000037ff177290 */ /* 0x000fc400097fe4ff */
[----:B------:R-:W-:Y:S02]  /*2540*/  UIADD3 UR32, UPT, UPT, UR24, 0x23300, URZ ;  /* 0x0002330018207890 */ /* 0x000fe4000fffe0ff */
[----:B------:R-:W-:Y:S01]  /*2550*/  UPRMT UR7, URZ, 0x5410, UR45 ;  /* 0x00005410ff077896 */ /* 0x000fe2000800002d */
[----:B------:R4:W-:Y:S01]  /*2560*/  UTMALDG.3D.MULTICAST [UR40], [UR8], UR4, desc[UR62] ;  /* 0x00003e28080073b4 */ /* 0x0009e20008011804 */
        /* <DEDUP_REMOVED lines=14> */
[----:B------:R-:W-:Y:S01]  /*2650*/  UMOV UR17, UR49 ;  /* 0x0000003100117c82 */ /* 0x000fe20008000000 */
[----:B------:R-:W-:Y:S01]  /*2660*/  UMOV UR21, UR52 ;  /* 0x0000003400157c82 */ /* 0x000fe20008000000 */
[----:B------:R1:W-:Y:S01]  /*2670*/  UTMALDG.3D.MULTICAST [UR32], [UR22], UR7, desc[UR62] ;  /* 0x00003e20160073b4 */ /* 0x0003e20008011807 */
[----:B------:R1:W-:Y:S01]  /*2680*/  UTMALDG.3D.MULTICAST [UR24], [UR22], UR7, desc[UR62] ;  /* 0x00003e18160073b4 */ /* 0x0003e20008011807 */
[----:B------:R1:W-:Y:S01]  /*2690*/  UTMALDG.4D.MULTICAST [UR16], [UR30], UR4, desc[UR62] ;  /* 0x00003e101e0073b4 */ /* 0x0003e20008019804 */
[----:B----4-:R-:W-:Y:S01]  /*26a0*/  UIADD3 UR8, UPT, UPT, UR6, 0x34300, UR13 ;  /* 0x0003430006087890 */ /* 0x010fe2000fffe00d */
[----:B------:R-:W-:-:S02]  /*26b0*/  UMOV UR9, UR49 ;  /* 0x0000003100097c82 */ /* 0x000fc40008000000 */
[----:B------:R-:W-:-:S06]  /*26c0*/  UMOV UR13, UR52 ;  /* 0x00000034000d7c82 */ /* 0x000fcc0008000000 */
[----:B------:R1:W-:Y:S02]  /*26d0*/  UTMALDG.4D.MULTICAST [UR8], [UR46], UR7, desc[UR62] ;  /* 0x00003e082e0073b4 */ /* 0x0003e40008019807 */
[----:B-1----:R-:W-:Y:S01]  /*26e0*/  NOP ;  /* 0x0000000000007918 */ /* 0x002fe20000000000 */
.L_x_41:
[----:B------:R-:W-:Y:S05]  /*26f0*/  BSYNC.RECONVERGENT B0 ;  /* 0x0000000000007941 */ /* 0x000fea0003800200 */
.L_x_40:
[----:B------:R-:W-:Y:S01]  /*2700*/  UIADD3 UR14, UPT, UPT, UR14, 0x1, URZ ;  /* 0x000000010e0e7890 */ /* 0x000fe2000fffe0ff */
[----:B------:R-:W-:-:S03]  /*2710*/  UMOV UR5, UR29 ;  /* 0x0000001d00057c82 */ /* 0x000fc60008000000 */
[----:B------:R-:W-:-:S09]  /*2720*/  UISETP.NE.AND UP0, UPT, UR14, UR15, UPT ;  /* 0x0000000f0e00728c */ /* 0x000fd2000bf05270 */
[----:B------:R-:W-:Y:S05]  /*2730*/  BRA.U UP0, `(.L_x_42) ;  /* 0xfffffff900b47547 */ /* 0x000fea000b83ffff */
.L_x_34:
[C---:B------:R-:W-:Y:S01]  /*2740*/  LEA R3, R11.reuse, UR6, 0x3 ;  /* 0x000000060b037c11 */ /* 0x040fe2000f8e18ff */
[----:B------:R-:W-:Y:S01]  /*2750*/  NOP ;  /* 0x0000000000007918 */ /* 0x000fe20000000000 */
[----:B-1----:R-:W-:Y:S02]  /*2760*/  SHF.L.U32 R0, R10, 0x1f, RZ ;  /* 0x0000001f0a007819 */ /* 0x002fe400000006ff */
[----:B------:R-:W-:Y:S02]  /*2770*/  LEA R4, R11, UR6, 0x4 ;  /* 0x000000060b047c11 */ /* 0x000fe4000f8e20ff */
[----:B------:R-:W1:Y:S02]  /*2780*/  SYNCS.PHASECHK.TRANS64.TRYWAIT P0, [R3+URZ+0x80], R0 ;  /* 0x00008000030075a7 */ /* 0x000e6400080011ff */
[----:B-1----:R-:W-:Y:S05]  /*2790*/  @!P0 BRA `(.L_x_43) ;  /* 0x00000094007c8947 */ /* 0x002fea0003800000 */
.L_x_159:
[----:B------:R-:W4:Y:S01]  /*27a0*/  LDS.128 R4, [R4+0xf0] ;  /* 0x0000f00004047984 */ /* 0x000f220000000c00 */
[----:B------:R-:W-:Y:S01]  /*27b0*/  UISETP.GE.AND UP0, UPT, UR39, 0x1, UPT ;  /* 0x000000012700788c */ /* 0x000fe2000bf06270 */
[----:B------:R-:W-:Y:S01]  /*27c0*/  @!PT LDS RZ, [RZ] ;  /* 0x00000000fffff984 */ /* 0x000fe20000000800 */
[----:B------:R-:W-:Y:S01]  /*27d0*/  @!PT LDS RZ, [RZ] ;  /* 0x00000000fffff984 */ /* 0x000fe20000000800 */
[----:B------:R-:W-:Y:S01]  /*27e0*/  @!PT LDS RZ, [RZ] ;  /* 0x00000000fffff984 */ /* 0x000fe20000000800 */
[----:B------:R-:W-:Y:S01]  /*27f0*/  @!PT LDS RZ, [RZ] ;  /* 0x00000000fffff984 */ /* 0x000fe20000000800 */
[----:B------:R1:W-:Y:S06]  /*2800*/  MEMBAR.ALL.CTA ;  /* 0x0000000000007992 */ /* 0x0003ec0000008000 */
[----:B-1----:R-:W1:Y:S01]  /*2810*/  FENCE.VIEW.ASYNC.S ;  /* 0x00000000000073c6 */ /* 0x002e620000000000 */
[----:B----4-:R-:W-:-:S13]  /*2820*/  LOP3.LUT P0, RZ, R6, 0x1, RZ, 0xc0, !PT ;  /* 0x0000000106ff7812 */ /* 0x010fda000780c0ff */
[----:B-1----:R-:W-:Y:S01]  /*2830*/  VOTEU.ANY UP1, P0 ;  /* 0x0000000000ff7886 */ /* 0x002fe20000020100 */
[----:B------:R-:W-:-:S13]  /*2840*/  PLOP3.LUT P0, PT, PT, PT, UP1, 0x80, 0x8 ;  /* 0x000000000008781c */ /* 0x000fda0003f0f018 */
[----:B------:R-:W-:Y:S02]  /*2850*/  @P0 LOP3.LUT R0, R5, 0xffff, RZ, 0xc0, !PT ;  /* 0x0000ffff05000812 */ /* 0x000fe400078ec0ff */
[----:B--2---:R-:W-:Y:S02]  /*2860*/  @P0 MOV R2, R4 ;  /* 0x0000000400020202 */ /* 0x004fe40000000f00 */
[----:B------:R-:W-:Y:S01]  /*2870*/  @P0 R2UR UR5, R0 ;  /* 0x00000000000502ca */ /* 0x000fe200000e0000 */
[----:B------:R-:W-:Y:S01]  /*2880*/  VIADD R0, R3, 0x90 ;  /* 0x0000009003007836 */ /* 0x000fe20000000000 */
[----:B------:R-:W-:Y:S02]  /*2890*/  @P0 SHF.R.U32.HI R4, RZ, 0x10, R5 ;  /* 0x00000010ff040819 */ /* 0x000fe40000011605 */
[----:B------:R-:W-:Y:S02]  /*28a0*/  @P0 R2UR UR7, R2 ;  /* 0x00000000020702ca */ /* 0x000fe400000e0000 */
[----:B------:R-:W-:-:S02]  /*28b0*/  PRMT R0, RZ, 0x654, R0 ;  /* 0x00000654ff007816 */ /* 0x000fc40000000000 */
[----:B------:R-:W-:Y:S02]  /*28c0*/  @P0 R2UR UR4, R4 ;  /* 0x00000000040402ca */ /* 0x000fe400000e0000 */
[----:B------:R1:W-:Y:S03]  /*28d0*/  SYNCS.ARRIVE.TRANS64.RED.A1T0 RZ, [R0+URZ], RZ ;  /* 0x000000ff00ff79a7 */ /* 0x0003e600081004ff */
[----:B------:R-:W-:-:S04]  /*28e0*/  @UP1 UMOV UR64, UR5 ;  /* 0x0000000500401c82 */ /* 0x000fc80008000000 */
[----:B------:R-:W-:-:S04]  /*28f0*/  @UP1 UMOV UR65, UR7 ;  /* 0x0000000700411c82 */ /* 0x000fc80008000000 */
[----:B------:R-:W-:Y:S01]  /*2900*/  @UP1 UMOV UR52, UR4 ;  /* 0x0000000400341c82 */ /* 0x000fe20008000000 */
[----:B------:R-:W-:Y:S05]  /*2910*/  BRA.U !UP0, `(.L_x_44) ;  /* 0x0000000108d47547 */ /* 0x000fea000b800000 */
[----:B------:R-:W2:Y:S01]  /*2920*/  LDCU.128 UR12, c[0x0][0xf10] ;  /* 0x0001e200ff0c77ac */ /* 0x000ea20008000c00 */
[----:B------:R-:W4:Y:S01]  /*2930*/  LDCU UR11, c[0x0][0xf20] ;  /* 0x0001e400ff0b77ac */ /* 0x000f220008000800 */
[----:B------:R-:W3:Y:S01]  /*2940*/  LDCU UR22, c[0x0][0xf0c] ;  /* 0x0001e180ff1677ac */ /* 0x000ee20008000800 */
[----:B------:R-:W1:Y:S01]  /*2950*/  LDCU.64 UR8, c[0x0][0xf28] ;  /* 0x0001e500ff0877ac */ /* 0x000e620008000a00 */
[----:B------:R-:W-:Y:S02]  /*2960*/  UISETP.NE.AND UP3, UPT, UR39, 0x1, UPT ;  /* 0x000000012700788c */ /* 0x000fe4000bf65270 */
[----:B--2---:R-:W-:Y:S02]  /*2970*/  UIMAD.WIDE.U32 UR16, UR67, UR15, URZ ;  /* 0x0000000f431072a5 */ /* 0x004fe4000f8e00ff */
[----:B------:R-:W-:Y:S02]  /*2980*/  UIMAD.WIDE.U32 UR4, UR68, UR12, URZ ;  /* 0x0000000c440472a5 */ /* 0x000fe4000f8e00ff */
[----:B------:R-:W-:-:S02]  /*2990*/  UISETP.NE.AND UP0, UPT, UR14, 0x1, UPT ;  /* 0x000000010e00788c */ /* 0x000fc4000bf05270 */
[----:B------:R-:W-:Y:S01]  /*29a0*/  UIMAD.WIDE.U32 UR20, UR64, UR15, URZ ;  /* 0x0000000f401472a5 */ /* 0x000fe2000f8e00ff */
[----:B------:R-:W-:Y:S02]  /*29b0*/  UMOV UR16, UR17 ;  /* 0x0000001100107c82 */ /* 0x000fe40008000000 */
[----:B------:R-:W-:Y:S01]  /*29c0*/  UMOV UR4, UR5 ;  /* 0x0000000500047c82 */ /* 0x000fe20008000000 */
[----:B----4-:R-:W-:Y:S02]  /*29d0*/  USHF.R.U32.HI UR16, URZ, UR11, UR16 ;  /* 0x0000000bff107299 */ /* 0x010fe40008011610 */
[----:B---3--:R-:W-:Y:S02]  /*29e0*/  UISETP.NE.AND UP2, UPT, UR22, 0x1, UPT ;  /* 0x000000011600788c */ /* 0x008fe4000bf45270 */
[----:B------:R-:W-:Y:S02]  /*29f0*/  USHF.R.U32.HI UR4, URZ, UR13, UR4 ;  /* 0x0000000dff047299 */ /* 0x000fe40008011604 */
[----:B------:R-:W-:-:S02]  /*2a00*/  USEL UR5, UR67, UR16, !UP0 ;  /* 0x0000001043057287 */ /* 0x000fc4000c000000 */
[----:B------:R-:W-:Y:S02]  /*2a10*/  USEL UR7, UR68, UR4, !UP2 ;  /* 0x0000000444077287 */ /* 0x000fe4000d000000 */
[----:B-1----:R-:W-:Y:S01]  /*2a20*/  UIMAD.WIDE.U32 UR16, UR5, UR8, URZ ;  /* 0x00000008051072a5 */ /* 0x002fe2000f8e00ff */
[----:B------:R-:W-:Y:S01]  /*2a30*/  UMOV UR4, UR21 ;  /* 0x0000001500047c82 */ /* 0x000fe20008000000 */
[----:B------:R-:W-:Y:S02]  /*2a40*/  UIMAD.WIDE.U32 UR18, UR65, UR12, URZ ;  /* 0x0000000c411272a5 */ /* 0x000fe4000f8e00ff */
[----:B------:R-:W-:-:S03]  /*2a50*/  UIMAD.WIDE.U32 UR20, UR7, UR8, URZ ;  /* 0x00000008071472a5 */ /* 0x000fc6000f8e00ff */
[----:B------:R-:W-:Y:S01]  /*2a60*/  UMOV UR16, UR17 ;  /* 0x0000001100107c82 */ /* 0x000fe20008000000 */
[----:B------:R-:W-:Y:S02]  /*2a70*/  USHF.R.U32.HI UR4, URZ, UR11, UR4 ;  /* 0x0000000bff047299 */ /* 0x000fe40008011604 */
[----:B------:R-:W-:Y:S01]  /*2a80*/  @UP3 USHF.R.U32.HI UR5, URZ, UR9, UR16 ;  /* 0x00000009ff053299 */ /* 0x000fe20008011610 */
[----:B------:R-:W-:Y:S01]  /*2a90*/  UMOV UR18, UR19 ;  /* 0x0000001300127c82 */ /* 0x000fe20008000000 */
[----:B------:R-:W-:Y:S01]  /*2aa0*/  UMOV UR20, UR21 ;  /* 0x0000001500147c82 */ /* 0x000fe20008000000 */
[----:B------:R-:W-:Y:S02]  /*2ab0*/  USHF.R.U32.HI UR13, URZ, UR13, UR18 ;  /* 0x0000000dff0d7299 */ /* 0x000fe40008011612 */
[----:B------:R-:W-:Y:S02]  /*2ac0*/  USEL UR4, UR64, UR4, !UP0 ;  /* 0x0000000440047287 */ /* 0x000fe4000c000000 */
[----:B------:R-:W-:-:S02]  /*2ad0*/  @UP3 USHF.R.U32.HI UR7, URZ, UR9, UR20 ;  /* 0x00000009ff073299 */ /* 0x000fc40008011614 */
[----:B------:R-:W-:Y:S02]  /*2ae0*/  UIMAD UR11, UR39, UR5, URZ ;  /* 0x00000005270b72a4 */ /* 0x000fe4000f8e02ff */
[----:B------:R-:W-:Y:S02]  /*2af0*/  USEL UR5, UR65, UR13, !UP2 ;  /* 0x0000000d41057287 */ /* 0x000fe4000d000000 */
[----:B------:R-:W-:Y:S02]  /*2b00*/  UIMAD UR12, UR39, UR7, URZ ;  /* 0x00000007270c72a4 */ /* 0x000fe4000f8e02ff */
[----:B------:R-:W-:Y:S02]  /*2b10*/  UISETP.GE.AND UP0, UPT, UR4, UR11, UPT ;  /* 0x0000000b0400728c */ /* 0x000fe4000bf06270 */
[----:B------:R-:W-:Y:S02]  /*2b20*/  UIMAD.WIDE.U32 UR16, UR4, UR8, URZ ;  /* 0x00000008041072a5 */ /* 0x000fe4000f8e00ff */
[----:B------:R-:W-:-:S02]  /*2b30*/  UISETP.GE.OR UP0, UPT, UR5, UR12, UP0 ;  /* 0x0000000c0500728c */ /* 0x000fc40008706670 */
        /* <DEDUP_REMOVED lines=19> */
.L_x_44:
[----:B------:R-:W2:Y:S02]  /*2c70*/  LDCU UR4, c[0x0][0xf30] ;  /* 0x0001e600ff0477ac */ /* 0x000ea40008000800 */
[----:B--2---:R-:W-:-:S09]  /*2c80*/  UISETP.NE.AND UP0, UPT, UR4, 0x1, UPT ;  /* 0x000000010400788c */ /* 0x004fd2000bf05270 */
[----:B------:R-:W-:Y:S05]  /*2c90*/  BRA.U UP0, `(.L_x_45) ;  /* 0x0000000100447547 */ /* 0x000fea000b800000 */
[----:B------:R-:W2:Y:S01]  /*2ca0*/  LDCU.128 UR12, c[0x0][0xf10] ;  /* 0x0001e200ff0c77ac */ /* 0x000ea20008000c00 */
[----:B------:R-:W4:Y:S01]  /*2cb0*/  LDCU UR11, c[0x0][0xf0c] ;  /* 0x0001e180ff0b77ac */ /* 0x000f220008000800 */
[----:B------:R-:W1:Y:S01]  /*2cc0*/  LDCU UR7, c[0x0][0xf20] ;  /* 0x0001e400ff0777ac */ /* 0x000e620008000800 */
[----:B--2---:R-:W-:Y:S02]  /*2cd0*/  UIMAD.WIDE.U32 UR8, UR65, UR12, URZ ;  /* 0x0000000c410872a5 */ /* 0x004fe4000f8e00ff */
[----:B------:R-:W-:Y:S02]  /*2ce0*/  UIMAD.WIDE.U32 UR4, UR64, UR15, URZ ;  /* 0x0000000f400472a5 */ /* 0x000fe4000f8e00ff */
[----:B----4-:R-:W-:Y:S02]  /*2cf0*/  UISETP.NE.AND UP2, UPT, UR11, 0x1, UPT ;  /* 0x000000010b00788c */ /* 0x010fe4000bf45270 */
[----:B------:R-:W-:Y:S01]  /*2d00*/  UISETP.NE.AND UP0, UPT, UR14, 0x1, UPT ;  /* 0x000000010e00788c */ /* 0x000fe2000bf05270 */
[----:B------:R-:W-:-:S02]  /*2d10*/  UMOV UR8, UR9 ;  /* 0x0000000900087c82 */ /* 0x000fc40008000000 */
[----:B------:R-:W-:Y:S01]  /*2d20*/  UMOV UR4, UR5 ;  /* 0x0000000500047c82 */ /* 0x000fe20008000000 */
[----:B------:R-:W-:Y:S02]  /*2d30*/  USHF.R.U32.HI UR13, URZ, UR13, UR8 ;  /* 0x0000000dff0d7299 */ /* 0x000fe40008011608 */
[----:B-1----:R-:W-:Y:S02]  /*2d40*/  USHF.R.U32.HI UR4, URZ, UR7, UR4 ;  /* 0x00000007ff047299 */ /* 0x002fe40008011604 */
[----:B------:R-:W-:Y:S02]  /*2d50*/  USEL UR5, UR65, UR13, !UP2 ;  /* 0x0000000d41057287 */ /* 0x000fe4000d000000 */
[----:B------:R-:W-:-:S04]  /*2d60*/  USEL UR4, UR64, UR4, !UP0 ;  /* 0x0000000440047287 */ /* 0x000fc8000c000000 */
[----:B------:R-:W-:Y:S02]  /*2d70*/  UIADD3 UR7, UPT, UPT, UR5, -UR4, URZ ;  /* 0x8000000405077290 */ /* 0x000fe4000fffe0ff */
[----:B------:R-:W-:Y:S02]  /*2d80*/  UIADD3 UR4, UPT, UPT, -UR5, UR4, URZ ;  /* 0x0000000405047290 */ /* 0x000fe4000fffe1ff */
[----:B------:R-:W-:Y:S02]  /*2d90*/  UIMAD UR64, UR7, UR14, UR64 ;  /* 0x0000000e074072a4 */ /* 0x000fe4000f8e0240 */
[----:B------:R-:W-:-:S12]  /*2da0*/  UIMAD UR65, UR4, UR11, UR65 ;  /* 0x0000000b044172a4 */ /* 0x000fd8000f8e0241 */
.L_x_45:
[----:B------:R-:W-:Y:S01]  /*2db0*/  VIADD R11, R11, 0x1 ;  /* 0x000000010b0b7836 */ /* 0x000fe20000000000 */
[----:B------:R-:W-:Y:S02]  /*2dc0*/  R2UR UR5, R92 ;  /* 0x000000005c0572ca */ /* 0x000fe400000e0000 */
[----:B------:R-:W-:Y:S02]  /*2dd0*/  R2UR UR4, R93 ;  /* 0x000000005d0472ca */ /* 0x000fe400000e0000 */
[C---:B------:R-:W-:Y:S02]  /*2de0*/  ISETP.NE.AND P0, PT, R11.reuse, 0x2, PT ;  /* 0x000000020b00780c */ /* 0x040fe40003f05270 */
[----:B------:R-:W-:Y:S02]  /*2df0*/  PLOP3.LUT P2, PT, PT, PT, PT, 0x80, 0x8 ;  /* 0x000000000008781c */ /* 0x000fe40003f4f070 */
[----:B-1----:R-:W-:Y:S02]  /*2e00*/  SEL R0, RZ, 0x1, P0 ;  /* 0x00000001ff007807 */ /* 0x002fe40000000000 */
[----:B------:R-:W-:-:S02]  /*2e10*/  SEL R11, R11, RZ, P0 ;  /* 0x000000ff0b0b7207 */ /* 0x000fc40000000000 */
[----:B------:R-:W-:Y:S01]  /*2e20*/  LOP3.LUT R10, R10, R0, RZ, 0x3c, !PT ;  /* 0x000000000a0a7212 */ /* 0x000fe200078e3cff */
[----:B------:R-:W-:Y:S02]  /*2e30*/  UIADD3 UR21, UPT, UPT, UR64, UR5, URZ ;  /* 0x0000000540157290 */ /* 0x000fe4000fffe0ff */
[----:B------:R-:W-:Y:S01]  /*2e40*/  UIADD3 UR20, UPT, UPT, UR65, UR4, URZ ;  /* 0x0000000441147290 */ /* 0x000fe2000fffe0ff */
[----:B------:R-:W-:Y:S11]  /*2e50*/  BRA.U UP1, `(.L_x_46) ;  /* 0xffffffe901fc7547 */ /* 0x000ff6000b83ffff */
[----:B------:R-:W-:Y:S01]  /*2e60*/  UIADD3 UR7, UPT, UPT, UR6, 0x20, URZ ;  /* 0x0000002006077890 */ /* 0x000fe2000fffe0ff */
[----:B------:R-:W-:-:S03]  /*2e70*/  SHF.L.U32 R2, R12, 0x1f, RZ ;  /* 0x0000001f0c027819 */ /* 0x000fc600000006ff */
[----:B------:R-:W-:-:S09]  /*2e80*/  ULEA UR4, UR29, UR7, 0x3 ;  /* 0x000000071d047291 */ /* 0x000fd2000f8e18ff */
[----:B------:R-:W1:Y:S02]  /*2e90*/  SYNCS.PHASECHK.TRANS64.TRYWAIT P0, [UR4], R2 ;  /* 0x00000002ff0075a7 */ /* 0x000e640008001104 */
[----:B-1----:R-:W-:Y:S05]  /*2ea0*/  @!P0 BRA `(.L_x_47) ;  /* 0x0000008c00cc8947 */ /* 0x002fea0003800000 */
.L_x_161:
[----:B------:R-:W-:-:S04]  /*2eb0*/  UIADD3 UR4, UPT, UPT, UR29, 0x1, URZ ;  /* 0x000000011d047890 */ /* 0x000fc8000fffe0ff */
[----:B------:R-:W-:-:S04]  /*2ec0*/  UISETP.NE.AND UP0, UPT, UR4, 0x4, UPT ;  /* 0x000000040400788c */ /* 0x000fc8000bf05270 */
[----:B------:R-:W-:Y:S02]  /*2ed0*/  USEL UR6, URZ, 0x1, UP0 ;  /* 0x00000001ff067887 */ /* 0x000fe40008000000 */
[----:B------:R-:W-:-:S04]  /*2ee0*/  USEL UR4, UR4, URZ, UP0 ;  /* 0x000000ff04047287 */ /* 0x000fc80008000000 */
[----:B------:R-:W-:Y:S01]  /*2ef0*/  ULEA UR5, UR4, UR7, 0x3 ;  /* 0x0000000704057291 */ /* 0x000fe2000f8e18ff */
[----:B-1----:R-:W-:-:S04]  /*2f00*/  LOP3.LUT R2, R12, UR6, RZ, 0x3c, !PT ;  /* 0x000000060c027c12 */ /* 0x002fc8000f8e3cff */
[----:B------:R-:W-:-:S04]  /*2f10*/  SHF.L.U32 R3, R2, 0x1f, RZ ;  /* 0x0000001f02037819 */ /* 0x000fc800000006ff */
[----:B------:R-:W1:Y:S02]  /*2f20*/  SYNCS.PHASECHK.TRANS64.TRYWAIT P0, [UR5], R3 ;  /* 0x00000003ff0075a7 */ /* 0x000e640008001105 */
[----:B-1----:R-:W-:Y:S05]  /*2f30*/  @!P0 BRA `(.L_x_48) ;  /* 0x0000008c00c08947 */ /* 0x002fea0003800000 */
.L_x_163:
[----:B------:R-:W-:-:S04]  /*2f40*/  UIADD3 UR4, UPT, UPT, UR4, 0x1, URZ ;  /* 0x0000000104047890 */ /* 0x000fc8000fffe0ff */
[----:B------:R-:W-:-:S04]  /*2f50*/  UISETP.NE.AND UP0, UPT, UR4, 0x4, UPT ;  /* 0x000000040400788c */ /* 0x000fc8000bf05270 */
[----:B------:R-:W-:Y:S02]  /*2f60*/  USEL UR6, URZ, 0x1, UP0 ;  /* 0x00000001ff067887 */ /* 0x000fe40008000000 */
[----:B------:R-:W-:-:S04]  /*2f70*/  USEL UR4, UR4, URZ, UP0 ;  /* 0x000000ff04047287 */ /* 0x000fc80008000000 */
[----:B------:R-:W-:Y:S01]  /*2f80*/  ULEA UR5, UR4, UR7, 0x3 ;  /* 0x0000000704057291 */ /* 0x000fe2000f8e18ff */
[----:B------:R-:W-:-:S04]  /*2f90*/  LOP3.LUT R2, R2, UR6, RZ, 0x3c, !PT ;  /* 0x0000000602027c12 */ /* 0x000fc8000f8e3cff */
[----:B-1----:R-:W-:-:S04]  /*2fa0*/  SHF.L.U32 R3, R2, 0x1f, RZ ;  /* 0x0000001f02037819 */ /* 0x002fc800000006ff */
[----:B------:R-:W1:Y:S02]  /*2fb0*/  SYNCS.PHASECHK.TRANS64.TRYWAIT P0, [UR5], R3 ;  /* 0x00000003ff0075a7 */ /* 0x000e640008001105 */
[----:B-1----:R-:W-:Y:S05]  /*2fc0*/  @!P0 BRA `(.L_x_49) ;  /* 0x0000008c00b48947 */ /* 0x002fea0003800000 */
.L_x_165:
[----:B------:R-:W-:-:S04]  /*2fd0*/  UIADD3 UR4, UPT, UPT, UR4, 0x1, URZ ;  /* 0x0000000104047890 */ /* 0x000fc8000fffe0ff */
[----:B------:R-:W-:-:S04]  /*2fe0*/  UISETP.NE.AND UP0, UPT, UR4, 0x4, UPT ;  /* 0x000000040400788c */ /* 0x000fc8000bf05270 */
[----:B------:R-:W-:Y:S02]  /*2ff0*/  USEL UR5, URZ, 0x1, UP0 ;  /* 0x00000001ff057887 */ /* 0x000fe40008000000 */
[----:B------:R-:W-:-:S04]  /*3000*/  USEL UR4, UR4, URZ, UP0 ;  /* 0x000000ff04047287 */ /* 0x000fc80008000000 */
[----:B------:R-:W-:Y:S01]  /*3010*/  ULEA UR4, UR4, UR7, 0x3 ;  /* 0x0000000704047291 */ /* 0x000fe2000f8e18ff */
[----:B------:R-:W-:-:S04]  /*3020*/  LOP3.LUT R2, R2, UR5, RZ, 0x3c, !PT ;  /* 0x0000000502027c12 */ /* 0x000fc8000f8e3cff */
[----:B------:R-:W-:Y:S01]  /*3030*/  SHF.L.U32 R2, R2, 0x1f, RZ ;  /* 0x0000001f02027819 */ /* 0x000fe200000006ff */
[----:B-1----:R-:W-:-:S07]  /*3040*/  IMAD.U32 R0, RZ, RZ, UR4 ;  /* 0x00000004ff007e24 */ /* 0x002fce000f8e00ff */
.L_x_50:
[----:B-1----:R1:W2:Y:S02]  /*3050*/  SYNCS.PHASECHK.TRANS64.TRYWAIT P0, [R0+URZ], R2 ;  /* 0x00000002000075a7 */ /* 0x0022a400080011ff */
[----:B--2---:R-:W-:Y:S05]  /*3060*/  @!P0 NANOSLEEP.SYNCS 0x989680 ;  /* 0x009896800000895d */ /* 0x004fea0003900000 */
[----:B------:R-:W2:Y:S02]  /*3070*/  @!P0 SYNCS.PHASECHK.TRANS64 P0, [R0+URZ], R2 ;  /* 0x00000002000085a7 */ /* 0x000ea400080010ff */
[----:B--2---:R-:W-:Y:S05]  /*3080*/  @P0 EXIT ;  /* 0x000000000000094d */ /* 0x004fea0003800000 */
[----:B------:R-:W-:Y:S05]  /*3090*/  BRA `(.L_x_50) ;  /* 0xfffffffc00ec7947 */ /* 0x000fea000383ffff */
.L_x_22:
[----:B------:R-:W-:-:S04]  /*30a0*/  UISETP.NE.AND UP0, UPT, UR66, URZ, UPT ;  /* 0x000000ff4200728c */ /* 0x000fc8000bf05270 */
[----:B------:R-:W-:-:S09]  /*30b0*/  UISETP.NE.OR UP0, UPT, UR24, 0x1, UP0 ;  /* 0x000000011800788c */ /* 0x000fd20008705670 */
[----:B------:R-:W-:Y:S05]  /*30c0*/  BRA.U UP0, `(.L_x_51) ;  /* 0x0000000500487547 */ /* 0x000fea000b800000 */
[----:B------:R-:W-:Y:S01]  /*30d0*/  ISETP.GE.U32.AND P2, PT, R2, 0x8, PT ;  /* 0x000000080200780c */ /* 0x000fe20003f46070 */
[----:B------:R-:W-:Y:S01]  /*30e0*/  IMAD.MOV.U32 R12, RZ, RZ, 0x1 ;  /* 0x00000001ff0c7424 */ /* 0x000fe200078e00ff */
[----:B------:R-:W-:Y:S02]  /*30f0*/  CS2R R10, SRZ ;  /* 0x00000000000a7805 */ /* 0x000fe4000001ff00 */
[----:B------:R-:W-:Y:S01]  /*3100*/  CS2R R8, SRZ ;  /* 0x0000000000087805 */ /* 0x000fe2000001ff00 */
[----:B------:R-:W-:Y:S01]  /*3110*/  UMOV UR6, 0x400 ;  /* 0x0000040000067882 */ /* 0x000fe20000000000 */
[----:B------:R-:W-:Y:S01]  /*3120*/  UMOV UR5, URZ ;  /* 0x000000ff00057c82 */ /* 0x000fe20008000000 */
[----:B------:R-:W-:-:S12]  /*3130*/  ULEA UR6, UR66, UR6, 0x18 ;  /* 0x0000000642067291 */ /* 0x000fd8000f8ec0ff */
.L_x_55:
[----:B------:R-:W-:Y:S02]  /*3140*/  LEA R0, R8, UR6, 0x3 ;  /* 0x0000000608007c11 */ /* 0x000fe4000f8e18ff */
[----:B------:R-:W-:-:S03]  /*3150*/  SHF.L.U32 R4, R9, 0x1f, RZ ;  /* 0x0000001f09047819 */ /* 0x000fc600000006ff */
[----:B------:R-:W-:Y:S01]  /*3160*/  VIADD R5, R0, 0xd0 ;  /* 0x000000d000057836 */ /* 0x000fe20000000000 */
[----:B------:R-:W2:Y:S02]  /*3170*/  SYNCS.PHASECHK.TRANS64.TRYWAIT P0, [R0+URZ+0xc0], R4 ;  /* 0x0000c004000075a7 */ /* 0x000ea400080011ff */
[----:B--2---:R-:W-:Y:S05]  /*3180*/  @!P0 BRA `(.L_x_52) ;  /* 0x0000008c005c8947 */ /* 0x004fea0003800000 */
.L_x_166:
[----:B------:R-:W-:Y:S01]  /*3190*/  ULEA UR4, UR5, UR6, 0x3 ;  /* 0x0000000605047291 */ /* 0x000fe2000f8e18ff */
[----:B--2---:R-:W-:Y:S01]  /*31a0*/  PRMT R0, RZ, 0x654, R5 ;  /* 0x00000654ff007816 */ /* 0x004fe20000000005 */
[----:B------:R-:W-:Y:S01]  /*31b0*/  @!P2 IMAD.MOV.U32 R4, RZ, RZ, 0x10 ;  /* 0x00000010ff04a424 */ /* 0x000fe200078e00ff */
[----:B------:R-:W-:Y:S01]  /*31c0*/  SHF.L.U32 R5, R12, 0x1f, RZ ;  /* 0x0000001f0c057819 */ /* 0x000fe200000006ff */
[----:B------:R-:W-:Y:S01]  /*31d0*/  UIADD3 UR7, UPT, UPT, UR4, 0x80, URZ ;  /* 0x0000008004077890 */ /* 0x000fe2000fffe0ff */
[----:B------:R2:W-:Y:S05]  /*31e0*/  SYNCS.ARRIVE.TRANS64.RED.A1T0 RZ, [R0+URZ], RZ ;  /* 0x000000ff00ff79a7 */ /* 0x0005ea00081004ff */
[----:B------:R-:W-:Y:S01]  /*31f0*/  IMAD.U32 R6, RZ, RZ, UR7 ;  /* 0x00000007ff067e24 */ /* 0x000fe2000f8e00ff */
[----:B------:R-:W3:Y:S04]  /*3200*/  SYNCS.PHASECHK.TRANS64.TRYWAIT P0, [UR4+0x90], R5 ;  /* 0x00009005ff0075a7 */ /* 0x000ee80008001104 */
[----:B------:R-:W-:Y:S01]  /*3210*/  PRMT R6, R2, 0x654, R6 ;  /* 0x0000065402067816 */ /* 0x000fe20000000006 */
[----:B--23--:R-:W-:Y:S06]  /*3220*/  @!P0 BRA `(.L_x_53) ;  /* 0x0000008c00488947 */ /* 0x00cfec0003800000 */
.L_x_168:
[----:B------:R-:W-:Y:S01]  /*3230*/  ULEA UR8, UR5, UR6, 0x4 ;  /* 0x0000000605087291 */ /* 0x000fe2000f8e20ff */
[----:B------:R-:W-:Y:S01]  /*3240*/  SEL R3, R6, R3, !P2 ;  /* 0x0000000306037207 */ /* 0x000fe20005000000 */
[----:B------:R-:W-:Y:S01]  /*3250*/  UIADD3 UR9, UPT, UPT, UR4, 0x80, URZ ;  /* 0x0000008004097890 */ /* 0x000fe2000fffe0ff */
[----:B--2---:R-:W-:Y:S01]  /*3260*/  LEA R0, R11, UR6, 0x3 ;  /* 0x000000060b007c11 */ /* 0x004fe2000f8e18ff */
[----:B------:R-:W-:Y:S01]  /*3270*/  UIADD3 UR8, UPT, UPT, UR8, 0xf0, URZ ;  /* 0x000000f008087890 */ /* 0x000fe2000fffe0ff */
[----:B------:R2:W-:Y:S01]  /*3280*/  @!P2 SYNCS.ARRIVE.TRANS64.RED RZ, [R3+URZ], R4 ;  /* 0x0000000403ffa9a7 */ /* 0x0005e200080004ff */
[----:B------:R-:W-:Y:S01]  /*3290*/  UIADD3 UR4, UPT, UPT, UR5, 0x1, URZ ;  /* 0x0000000105047890 */ /* 0x000fe2000fffe0ff */
[----:B------:R-:W-:-:S03]  /*32a0*/  VIADD R8, R8, 0x1 ;  /* 0x0000000108087836 */ /* 0x000fc60000000000 */
[----:B------:R-:W-:Y:S02]  /*32b0*/  UISETP.NE.AND UP0, UPT, UR4, 0x2, UPT ;  /* 0x000000020400788c */ /* 0x000fe4000bf05270 */
[----:B------:R-:W-:Y:S01]  /*32c0*/  ISETP.NE.AND P0, PT, R8, 0x2, PT ;  /* 0x000000020800780c */ /* 0x000fe20003f05270 */
[----:B------:R-:W-:Y:S06]  /*32d0*/  UGETNEXTWORKID.BROADCAST [UR8], [UR9] ;  /* 0x00000000080073ca */ /* 0x000fec0008000100 */
[----:B------:R-:W-:Y:S02]  /*32e0*/  USEL UR7, URZ, 0x1, UP0 ;  /* 0x00000001ff077887 */ /* 0x000fe40008000000 */
[----:B------:R-:W-:-:S04]  /*32f0*/  USEL UR5, UR4, URZ, UP0 ;  /* 0x000000ff04057287 */ /* 0x000fc80008000000 */
[----:B------:R-:W-:Y:S02]  /*3300*/  LOP3.LUT R12, R12, UR7, RZ, 0x3c, !PT ;  /* 0x000000070c0c7c12 */ /* 0x000fe4000f8e3cff */
[----:B--2---:R-:W-:-:S04]  /*3310*/  SHF.L.U32 R4, R10, 0x1f, RZ ;  /* 0x0000001f0a047819 */ /* 0x004fc800000006ff */
[----:B------:R-:W2:Y:S02]  /*3320*/  SYNCS.PHASECHK.TRANS64.TRYWAIT P1, [R0+URZ+0x80], R4 ;  /* 0x00008004000075a7 */ /* 0x000ea400080211ff */
[----:B--2---:R-:W-:Y:S05]  /*3330*/  @!P1 BRA `(.L_x_54) ;  /* 0x0000008c001c9947 */ /* 0x004fea0003800000 */
.L_x_169:
[C---:B--2---:R-:W-:Y:S01]  /*3340*/  LEA R4, R11.reuse, UR6, 0x4 ;  /* 0x000000060b047c11 */ /* 0x044fe2000f8e20ff */
[----:B------:R-:W-:Y:S01]  /*3350*/  VIADD R0, R0, 0x90 ;  /* 0x0000009000007836 */ /* 0x000fe20000000000 */
[----:B------:R-:W-:Y:S01]  /*3360*/  SEL R8, R8, RZ, P0 ;  /* 0x000000ff08087207 */ /* 0x000fe20000000000 */
[----:B------:R-:W-:-:S03]  /*3370*/  VIADD R11, R11, 0x1 ;  /* 0x000000010b0b7836 */ /* 0x000fc60000000000 */
[----:B------:R-:W2:Y:S01]  /*3380*/  LDS.128 R4, [R4+0xf0] ;  /* 0x0000f00004047984 */ /* 0x000ea20000000c00 */
[----:B------:R-:W-:Y:S02]  /*3390*/  PRMT R0, RZ, 0x654, R0 ;  /* 0x00000654ff007816 */ /* 0x000fe40000000000 */
[C---:B------:R-:W-:Y:S01]  /*33a0*/  ISETP.NE.AND P1, PT, R11.reuse, 0x2, PT ;  /* 0x000000020b00780c */ /* 0x040fe20003f25270 */
[----:B------:R-:W-:Y:S01]  /*33b0*/  @!PT LDS RZ, [RZ] ;  /* 0x00000000fffff984 */ /* 0x000fe20000000800 */
[----:B------:R-:W-:Y:S01]  /*33c0*/  @!PT LDS RZ, [RZ] ;  /* 0x00000000fffff984 */ /* 0x000fe20000000800 */
[----:B------:R-:W-:Y:S01]  /*33d0*/  @!PT LDS RZ, [RZ] ;  /* 0x00000000fffff984 */ /* 0x000fe20000000800 */
[----:B------:R-:W-:Y:S01]  /*33e0*/  @!PT LDS RZ, [RZ] ;  /* 0x00000000fffff984 */ /* 0x000fe20000000800 */
[----:B------:R3:W-:Y:S06]  /*33f0*/  MEMBAR.ALL.CTA ;  /* 0x0000000000007992 */ /* 0x0007ec0000008000 */
[----:B---3--:R-:W3:Y:S01]  /*3400*/  FENCE.VIEW.ASYNC.S ;  /* 0x00000000000073c6 */ /* 0x008ee20000000000 */
[----:B------:R-:W-:Y:S01]  /*3410*/  SEL R11, R11, RZ, P1 ;  /* 0x000000ff0b0b7207 */ /* 0x000fe20000800000 */
[----:B---3--:R3:W-:Y:S01]  /*3420*/  SYNCS.ARRIVE.TRANS64.RED.A1T0 RZ, [R0+URZ], RZ ;  /* 0x000000ff00ff79a7 */ /* 0x0087e200081004ff */
[----:B--2---:R-:W-:-:S02]  /*3430*/  LOP3.LUT P3, RZ, R6, 0x1, RZ, 0xc0, !PT ;  /* 0x0000000106ff7812 */ /* 0x004fc4000786c0ff */
[----:B------:R-:W-:-:S04]  /*3440*/  SEL R4, RZ, 0x1, P1 ;  /* 0x00000001ff047807 */ /* 0x000fc80000800000 */
[----:B------:R-:W-:Y:S02]  /*3450*/  LOP3.LUT R10, R10, R4, RZ, 0x3c, !PT ;  /* 0x000000040a0a7212 */ /* 0x000fe400078e3cff */
[----:B---3--:R-:W-:-:S04]  /*3460*/  SEL R0, RZ, 0x1, P0 ;  /* 0x00000001ff007807 */ /* 0x008fc80000000000 */
[----:B------:R-:W-:Y:S01]  /*3470*/  LOP3.LUT R9, R9, R0, RZ, 0x3c, !PT ;  /* 0x0000000009097212 */ /* 0x000fe200078e3cff */
[----:B------:R-:W-:Y:S06]  /*3480*/  @P3 BRA `(.L_x_55) ;  /* 0xfffffffc002c3947 */ /* 0x000fec000383ffff */
[----:B------:R-:W-:Y:S01]  /*3490*/  ULEA UR4, UR5, UR6, 0x3 ;  /* 0x0000000605047291 */ /* 0x000fe2000f8e18ff */
[----:B------:R-:W-:-:S08]  /*34a0*/  SHF.L.U32 R2, R12, 0x1f, RZ ;  /* 0x0000001f0c027819 */ /* 0x000fd000000006ff */
[----:B------:R-:W2:Y:S02]  /*34b0*/  SYNCS.PHASECHK.TRANS64 P0, [UR4+0x90], R2 ;  /* 0x00009002ff0075a7 */ /* 0x000ea40008001004 */
[----:B--2---:R-:W-:Y:S05]  /*34c0*/  @P0 BRA `(.L_x_56) ;  /* 0x0000000000080947 */ /* 0x004fea0003800000 */
[----:B------:R-:W2:Y:S02]  /*34d0*/  SYNCS.PHASECHK.TRANS64.TRYWAIT P0, [UR4+0x90], R2 ;  /* 0x00009002ff0075a7 */ /* 0x000ea40008001104 */
[----:B--2---:R-:W-:Y:S05]  /*34e0*/  @!P0 BRA `(.L_x_57) ;  /* 0x0000008800c48947 */ /* 0x004fea0003800000 */
.L_x_56:
[----:B------:R-:W-:-:S04]  /*34f0*/  UIADD3 UR7, UPT, UPT, UR5, 0x1, URZ ;  /* 0x0000000105077890 */ /* 0x000fc8000fffe0ff */
[----:B------:R-:W-:-:S04]  /*3500*/  UISETP.NE.AND UP0, UPT, UR7, 0x2, UPT ;  /* 0x000000020700788c */ /* 0x000fc8000bf05270 */
[----:B------:R-:W-:Y:S02]  /*3510*/  USEL UR8, URZ, 0x1, UP0 ;  /* 0x00000001ff087887 */ /* 0x000fe40008000000 */
[----:B------:R-:W-:-:S04]  /*3520*/  USEL UR7, UR7, URZ, UP0 ;  /* 0x000000ff07077287 */ /* 0x000fc80008000000 */
[----:B------:R-:W-:Y:S01]  /*3530*/  ULEA UR7, UR7, UR6, 0x3 ;  /* 0x0000000607077291 */ /* 0x000fe2000f8e18ff */
[----:B--2---:R-:W-:-:S04]  /*3540*/  LOP3.LUT R2, R12, UR8, RZ, 0x3c, !PT ;  /* 0x000000080c027c12 */ /* 0x004fc8000f8e3cff */
[----:B------:R-:W-:-:S04]  /*3550*/  SHF.L.U32 R0, R2, 0x1f, RZ ;  /* 0x0000001f02007819 */ /* 0x000fc800000006ff */
[----:B------:R-:W2:Y:S02]  /*3560*/  SYNCS.PHASECHK.TRANS64 P0, [UR7+0x90], R0 ;  /* 0x00009000ff0075a7 */ /* 0x000ea40008001007 */
[----:B-12---:R-:W-:Y:S05]  /*3570*/  @P0 EXIT ;  /* 0x000000000000094d */ /* 0x006fea0003800000 */
[----:B------:R-:W-:Y:S02]  /*3580*/  SHF.L.U32 R2, R2, 0x1f, RZ ;  /* 0x0000001f02027819 */ /* 0x000fe400000006ff */
[----:B------:R-:W-:-:S07]  /*3590*/  MOV R0, UR7 ;  /* 0x0000000700007c02 */ /* 0x000fce0008000f00 */
.L_x_58:
[----:B-1----:R1:W2:Y:S02]  /*35a0*/  SYNCS.PHASECHK.TRANS64.TRYWAIT P0, [R0+URZ+0x90], R2 ;  /* 0x00009002000075a7 */ /* 0x0022a400080011ff */
[----:B--2---:R-:W-:Y:S05]  /*35b0*/  @!P0 NANOSLEEP.SYNCS 0x989680 ;  /* 0x009896800000895d */ /* 0x004fea0003900000 */
[----:B------:R-:W2:Y:S02]  /*35c0*/  @!P0 SYNCS.PHASECHK.TRANS64 P0, [R0+URZ+0x90], R2 ;  /* 0x00009002000085a7 */ /* 0x000ea400080010ff */
[----:B--2---:R-:W-:Y:S05]  /*35d0*/  @P0 EXIT ;  /* 0x000000000000094d */ /* 0x004fea0003800000 */
[----:B------:R-:W-:Y:S05]  /*35e0*/  BRA `(.L_x_58) ;  /* 0xfffffffc00ec7947 */ /* 0x000fea000383ffff */
.L_x_51:
[----:B------:R-:W-:Y:S05]  /*35f0*/  BRA.U UP5, `(.L_x_59) ;  /* 0x0000001d05287547 */ /* 0x000fea000b800000 */
[----:B------:R-:W-:Y:S01]  /*3600*/  UMOV UR5, 0x40 ;  /* 0x0000004000057882 */ /* 0x000fe20000000000 */
[----:B------:R-:W-:Y:S01]  /*3610*/  NOP ;  /* 0x0000000000007918 */ /* 0x000fe20000000000 */
[----:B------:R-:W-:Y:S01]  /*3620*/  ULEA UR5, UR66, UR5, 0x18 ;  /* 0x0000000542057291 */ /* 0x000fe2000f8ec0ff */
[----:B------:R-:W-:Y:S02]  /*3630*/  UMOV UR6, 0x400 ;  /* 0x0000040000067882 */ /* 0x000fe40000000000 */
[----:B------:R-:W-:-:S06]  /*3640*/  ULEA UR6, UR66, UR6, 0x18 ;  /* 0x0000000642067291 */ /* 0x000fcc000f8ec0ff */
[----:B------:R-:W2:Y:S02]  /*3650*/  LDS.U8 R2, [UR5+0x1c] ;  /* 0x00001c05ff027984 */ /* 0x000ea40008000000 */
[----:B--2---:R-:W-:-:S13]  /*3660*/  ISETP.NE.AND P0, PT, R2, RZ, PT ;  /* 0x000000ff0200720c */ /* 0x004fda0003f05270 */
[----:B------:R-:W-:Y:S05]  /*3670*/  @P0 BRA `(.L_x_60) ;  /* 0x0000000000580947 */ /* 0x000fea0003800000 */
[----:B------:R-:W-:-:S13]  /*3680*/  ELECT P0, URZ, PT ;  /* 0x0000000000ff782f */ /* 0x000fda0003800000 */
[----:B------:R-:W-:Y:S05]  /*3690*/  @!P0 BRA `(.L_x_61) ;  /* 0x0000000000608947 */ /* 0x000fea0003800000 */
[----:B------:R-:W-:Y:S01]  /*36a0*/  UMOV UR4, 0x10 ;  /* 0x0000001000047882 */ /* 0x000fe20000000000 */
[----:B------:R-:W-:Y:S01]  /*36b0*/  HFMA2 R2, -RZ, RZ, 0, 5.9604644775390625e-08 ;  /* 0x00000001ff027431 */ /* 0x000fe200000001ff */
[----:B------:R-:W-:-:S03]  /*36c0*/  MOV R3, 0xffff ;  /* 0x0000ffff00037802 */ /* 0x000fc60000000f00 */
[----:B------:R-:W-:Y:S04]  /*36d0*/  DEPBAR.LE SB2, 0x36 ;  /* 0x0000ad800000791a */ /* 0x000fe80000000000 */
[----:B------:R-:W2:Y:S02]  /*36e0*/  UTCATOMSWS.FIND_AND_SET.ALIGN UP0, UR4, UR4 ;  /* 0x00000004000475e3 */ /* 0x000ea40008000800 */
[----:B--2---:R-:W-:Y:S01]  /*36f0*/  MOV R4, UR4 ;  /* 0x0000000400047c02 */ /* 0x004fe20008000f00 */
[----:B------:R-:W-:Y:S06]  /*3700*/  BRA.U UP0, `(.L_x_62) ;  /* 0x0000000100187547 */ /* 0x000fec000b800000 */
.L_x_63:
[----:B------:R-:W-:Y:S05]  /*3710*/  NANOSLEEP 0x64 ;  /* 0x000000640000795d */ /* 0x000fea0003800000 */
[----:B------:R-:W-:-:S05]  /*3720*/  UMOV UR4, 0x10 ;  /* 0x0000001000047882 */ /* 0x000fca0000000000 */
[----:B------:R-:W-:Y:S04]  /*3730*/  DEPBAR.LE SB2, 0x36 ;  /* 0x0000ad800000791a */ /* 0x000fe80000000000 */
[----:B------:R-:W2:Y:S02]  /*3740*/  UTCATOMSWS.FIND_AND_SET.ALIGN UP0, UR4, UR4 ;  /* 0x00000004000475e3 */ /* 0x000ea40008000800 */
[----:B--2---:R-:W-:Y:S01]  /*3750*/  MOV R4, UR4 ;  /* 0x0000000400047c02 */ /* 0x004fe20008000f00 */
[----:B------:R-:W-:Y:S05]  /*3760*/  BRA.U !UP0, `(.L_x_63) ;  /* 0xfffffffd08e87547 */ /* 0x000fea000b83ffff */
.L_x_62:
[-C--:B------:R-:W-:Y:S02]  /*3770*/  SHF.L.U32 R3, R3, R4.reuse, RZ ;  /* 0x0000000403037219 */ /* 0x080fe400000006ff */
[----:B------:R-:W-:Y:S01]  /*3780*/  SHF.L.U32 R2, R2, R4, RZ ;  /* 0x0000000402027219 */ /* 0x000fe200000006ff */
[----:B------:R-:W-:Y:S02]  /*3790*/  IMAD.SHL.U32 R4, R4, 0x20, RZ ;  /* 0x0000002004047824 */ /* 0x000fe400078e00ff */
[----:B------:R2:W-:Y:S04]  /*37a0*/  ATOMS.OR RZ, [UR5+0x14], R3 ;  /* 0x00001403ffff798c */ /* 0x0005e8000b000005 */
[----:B------:R2:W-:Y:S04]  /*37b0*/  ATOMS.OR RZ, [UR5+0x18], R2 ;  /* 0x00001802ffff798c */ /* 0x0005e8000b000005 */
[----:B------:R2:W-:Y:S01]  /*37c0*/  STS [UR6+0x110], R4 ;  /* 0x00011004ff007988 */ /* 0x0005e20008000806 */
[----:B------:R-:W-:Y:S05]  /*37d0*/  BRA `(.L_x_61) ;  /* 0x0000000000107947 */ /* 0x000fea0003800000 */
.L_x_60:
[----:B------:R-:W-:-:S05]  /*37e0*/  MOV R2, 0xffffffff ;  /* 0xffffffff00027802 */ /* 0x000fca0000000f00 */
[----:B------:R2:W-:Y:S02]  /*37f0*/  STS [UR6+0x110], R2 ;  /* 0x00011002ff007988 */ /* 0x0005e40008000806 */
[----:B--2---:R-:W-:Y:S02]  /*3800*/  MOV R2, 0x3820 ;  /* 0x0000382000027802 */ /* 0x004fe40000000f00 */
[----:B-1---5:R-:W-:Y:S05]  /*3810*/  CALL.REL.NOINC `($__internal_1_$__cuda_sm10x_tcgen05_guardrail_trap_phase_invalid_during_alloc) ;  /* 0x0000008c00c87944 */ /* 0x022fea0003c00000 */
.L_x_61:
[----:B------:R-:W-:Y:S05]  /*3820*/  WARPSYNC.ALL ;  /* 0x0000000000007948 */ /* 0x000fea0003800000 */
[----:B------:R-:W3:Y:S01]  /*3830*/  S2UR UR38, SR_CgaCtaId ;  /* 0x00000000002679c3 */ /* 0x000ee20000008800 */
[----:B------:R-:W-:Y:S01]  /*3840*/  UMOV UR4, 0x400 ;  /* 0x0000040000047882 */ /* 0x000fe20000000000 */
[----:B------:R-:W-:-:S06]  /*3850*/  NOP ;  /* 0x0000000000007918 */ /* 0x000fcc0000000000 */
[----:B------:R-:W-:Y:S06]  /*3860*/  BAR.ARV 0x6, 0xa0 ;  /* 0x0182800000007b1d */ /* 0x000fec0000002000 */
[----:B------:R-:W4:Y:S01]  /*3870*/  LDCU UR11, c[0x0][0x38c] ;  /* 0x00007180ff0b77ac */ /* 0x000f220008000800 */
[----:B------:R-:W-:Y:S01]  /*3880*/  LOP3.LUT R0, R0, 0xffff, RZ, 0xc0, !PT ;  /* 0x0000ffff00007812 */ /* 0x000fe200078ec0ff */
[----:B------:R-:W-:Y:S01]  /*3890*/  IMAD.MOV.U32 R10, RZ, RZ, 0x1 ;  /* 0x00000001ff0a7424 */ /* 0x000fe200078e00ff */
[----:B------:R-:W-:Y:S01]  /*38a0*/  CS2R R8, SRZ ;  /* 0x0000000000087805 */ /* 0x000fe2000001ff00 */
[----:B--2---:R-:W-:Y:S01]  /*38b0*/  IMAD.MOV.U32 R3, RZ, RZ, RZ ;  /* 0x000000ffff037224 */ /* 0x004fe200078e00ff */
[----:B------:R-:W-:Y:S01]  /*38c0*/  R2UR UR72, R0 ;  /* 0x00000000004872ca */ /* 0x000fe200000e0000 */
[----:B------:R-:W-:-:S02]  /*38d0*/  UISETP.GE.AND UP5, UPT, UR39, 0x1, UPT ;  /* 0x000000012700788c */ /* 0x000fc4000bfa6270 */
[----:B------:R-:W-:Y:S02]  /*38e0*/  UISETP.NE.AND UP4, UPT, UR39, 0x1, UPT ;  /* 0x000000012700788c */ /* 0x000fe4000bf85270 */
[----:B---3--:R-:W-:Y:S01]  /*38f0*/  ULEA UR38, UR38, UR4, 0x18 ;  /* 0x0000000426267291 */ /* 0x008fe2000f8ec0ff */
[----:B------:R-:W2:Y:S03]  /*3900*/  LDCU UR4, c[0x0][0x370] ;  /* 0x00006e00ff0477ac */ /* 0x000ea60008000800 */
[----:B------:R-:W-:Y:S02]  /*3910*/  UIADD3 UR6, UPT, UPT, UR38, 0x3300, URZ ;  /* 0x0000330026067890 */ /* 0x000fe4000fffe0ff */
[----:B----4-:R-:W-:-:S03]  /*3920*/  UIADD3 UR11, UPT, UPT, UR11, 0xff, URZ ;  /* 0x000000ff0b0b7890 */ /* 0x010fc6000fffe0ff */
[----:B------:R-:W3:Y:S01]  /*3930*/  LDS R2, [UR38+0x110] ;  /* 0x00011026ff027984 */ /* 0x000ee20008000800 */
[----:B------:R-:W-:Y:S02]  /*3940*/  USHF.R.U32.HI UR10, URZ, 0x4, UR6 ;  /* 0x00000004ff0a7899 */ /* 0x000fe40008011606 */
[----:B------:R-:W-:Y:S02]  /*3950*/  USHF.R.S32.HI UR9, URZ, 0x1f, UR11 ;  /* 0x0000001fff097899 */ /* 0x000fe4000801140b */
[----:B------:R-:W-:Y:S02]  /*3960*/  UIADD3 UR5, UPT, UPT, UR38, 0x23300, URZ ;  /* 0x0002330026057890 */ /* 0x000fe4000fffe0ff */
[----:B------:R-:W-:Y:S02]  /*3970*/  UIADD3 UR7, UPT, UPT, UR38, 0x34300, URZ ;  /* 0x0003430026077890 */ /* 0x000fe4000fffe0ff */
[----:B------:R-:W-:Y:S01]  /*3980*/  USHF.R.U32.HI UR8, URZ, 0x4, UR5 ;  /* 0x00000004ff087899 */ /* 0x000fe20008011605 */
[----:B--2---:R-:W-:Y:S01]  /*3990*/  IMAD.U32 R14, RZ, RZ, UR4 ;  /* 0x00000004ff0e7e24 */ /* 0x004fe2000f8e00ff */
[----:B------:R-:W2:Y:S01]  /*39a0*/  LDCU UR4, c[0x0][0x374] ;  /* 0x00006e80ff0477ac */ /* 0x000ea20008000800 */
[----:B------:R-:W-:-:S02]  /*39b0*/  USHF.R.U32.HI UR5, URZ, 0x4, UR7 ;  /* 0x00000004ff057899 */ /* 0x000fc40008011607 */
[----:B------:R-:W-:Y:S02]  /*39c0*/  ULOP3.LUT UR10, UR10, 0x3fff, URZ, 0xc0, !UPT ;  /* 0x00003fff0a0a7892 */ /* 0x000fe4000f8ec0ff */
[----:B------:R-:W-:Y:S02]  /*39d0*/  ULOP3.LUT UR8, UR8, 0x3fff, URZ, 0xc0, !UPT ;  /* 0x00003fff08087892 */ /* 0x000fe4000f8ec0ff */
[----:B------:R-:W-:Y:S02]  /*39e0*/  ULOP3.LUT UR5, UR5, 0x3fff, URZ, 0xc0, !UPT ;  /* 0x00003fff05057892 */ /* 0x000fe4000f8ec0ff */
[----:B------:R-:W-:Y:S02]  /*39f0*/  ULOP3.LUT UR73, UR10, 0x10000, URZ, 0xfc, !UPT ;  /* 0x000100000a497892 */ /* 0x000fe4000f8efcff */
[----:B------:R-:W-:Y:S02]  /*3a00*/  ULOP3.LUT UR74, UR8, 0x10000, URZ, 0xfc, !UPT ;  /* 0x00010000084a7892 */ /* 0x000fe4000f8efcff */
[----:B------:R-:W-:Y:S01]  /*3a10*/  ULOP3.LUT UR76, UR5, 0x10000, URZ, 0xfc, !UPT ;  /* 0x00010000054c7892 */ /* 0x000fe2000f8efcff */
[----:B--2---:R-:W-:Y:S01]  /*3a20*/  IMAD.U32 R13, RZ, RZ, UR4 ;  /* 0x00000004ff0d7e24 */ /* 0x004fe2000f8e00ff */
[----:B------:R-:W-:Y:S01]  /*3a30*/  UIADD3 UR4, UPT, UPT, UR38, 0x33300, URZ ;  /* 0x0003330026047890 */ /* 0x000fe2000fffe0ff */
[----:B------:R-:W-:-:S03]  /*3a40*/  UMOV UR36, URZ ;  /* 0x000000ff00247c82 */ /* 0x000fc60008000000 */
[----:B------:R-:W-:Y:S02]  /*3a50*/  USHF.R.U32.HI UR6, URZ, 0x4, UR4 ;  /* 0x00000004ff067899 */ /* 0x000fe40008011604 */
[----:B------:R-:W-:Y:S02]  /*3a60*/  ULEA.HI UR4, UR9, UR11, URZ, 0x8 ;  /* 0x0000000b09047291 */ /* 0x000fe4000f8f40ff */
[----:B------:R-:W-:Y:S01]  /*3a70*/  ULOP3.LUT UR6, UR6, 0x3fff, URZ, 0xc0, !UPT ;  /* 0x00003fff06067892 */ /* 0x000fe2000f8ec0ff */
[----:B---3--:R-:W-:Y:S01]  /*3a80*/  R2UR UR33, R2 ;  /* 0x00000000022172ca */ /* 0x008fe200000e0000 */
[----:B------:R-:W-:Y:S02]  /*3a90*/  USHF.R.S32.HI UR12, URZ, 0x8, UR4 ;  /* 0x00000008ff0c7899 */ /* 0x000fe40008011404 */
[----:B------:R-:W-:Y:S02]  /*3aa0*/  ULOP3.LUT UR75, UR6, 0x10000, URZ, 0xfc, !UPT ;  /* 0x00010000064b7892 */ /* 0x000fe4000f8efcff */
[----:B------:R-:W-:-:S02]  /*3ab0*/  UISETP.LT.AND UP0, UPT, UR12, 0x1, UPT ;  /* 0x000000010c00788c */ /* 0x000fc4000bf01270 */
[----:B------:R-:W-:Y:S02]  /*3ac0*/  IMAD.U32 R11, RZ, RZ, UR12 ;  /* 0x0000000cff0b7e24 */ /* 0x000fe4000f8e00ff */
[----:B------:R-:W-:-:S04]  /*3ad0*/  USEL UR12, UR12, 0x1, !UP0 ;  /* 0x000000010c0c7887 */ /* 0x000fc8000c000000 */
[----:B------:R-:W-:Y:S02]  /*3ae0*/  UIADD3 UR4, UPT, UPT, UR33, 0x88, URZ ;  /* 0x0000008821047890 */ /* 0x000fe4000fffe0ff */
[----:B------:R-:W-:Y:S02]  /*3af0*/  UIADD3 UR58, UPT, UPT, UR33, -0x3fffff7c, URZ ;  /* 0xc0000084213a7890 */ /* 0x000fe4000fffe0ff */
[----:B------:R-:W-:Y:S02]  /*3b00*/  UIADD3 UR56, UPT, UPT, UR33, 0x80, URZ ;  /* 0x0000008021387890 */ /* 0x000fe4000fffe0ff */
[----:B------:R-:W-:Y:S01]  /*3b10*/  UIADD3 UR70, UPT, UPT, UR33, 0x84, URZ ;  /* 0x0000008421467890 */ /* 0x000fe2000fffe0ff */
[----:B------:R-:W-:Y:S01]  /*3b20*/  MOV R24, UR4 ;  /* 0x0000000400187c02 */ /* 0x000fe20008000f00 */
[----:B------:R-:W-:Y:S02]  /*3b30*/  UIADD3 UR68, UPT, UPT, UR33, 0x40000080, URZ ;  /* 0x4000008021447890 */ /* 0x000fe4000fffe0ff */
[----:B------:R-:W-:-:S02]  /*3b40*/  UIADD3 UR66, UPT, UPT, UR33, -0x7fffff80, URZ ;  /* 0x8000008021427890 */ /* 0x000fc4000fffe0ff */
[----:B------:R-:W-:Y:S02]  /*3b50*/  UIADD3 UR64, UPT, UPT, UR33, -0x3fffff80, URZ ;  /* 0xc000008021407890 */ /* 0x000fe4000fffe0ff */
[----:B------:R-:W-:Y:S02]  /*3b60*/  UIADD3 UR62, UPT, UPT, UR33, 0x40000084, URZ ;  /* 0x40000084213e7890 */ /* 0x000fe4000fffe0ff */
[----:B------:R-:W-:Y:S02]  /*3b70*/  UIADD3 UR60, UPT, UPT, UR33, -0x7fffff7c, URZ ;  /* 0x80000084213c7890 */ /* 0x000fe4000fffe0ff */
[----:B------:R-:W-:Y:S02]  /*3b80*/  USHF.R.U32.HI UR4, URZ, 0x11, UR58 ;  /* 0x00000011ff047899 */ /* 0x000fe4000801163a */
[----:B------:R-:W-:Y:S02]  /*3b90*/  USHF.R.U32.HI UR11, URZ, 0x11, UR56 ;  /* 0x00000011ff0b7899 */ /* 0x000fe40008011638 */
[----:B------:R-:W-:-:S02]  /*3ba0*/  USHF.R.U32.HI UR10, URZ, 0x11, UR68 ;  /* 0x00000011ff0a7899 */ /* 0x000fc40008011644 */
[----:B------:R-:W-:Y:S02]  /*3bb0*/  USHF.R.U32.HI UR9, URZ, 0x11, UR66 ;  /* 0x00000011ff097899 */ /* 0x000fe40008011642 */
[----:B------:R-:W-:Y:S02]  /*3bc0*/  USHF.R.U32.HI UR8, URZ, 0x11, UR64 ;  /* 0x00000011ff087899 */ /* 0x000fe40008011640 */
[----:B------:R-:W-:Y:S02]  /*3bd0*/  USHF.R.U32.HI UR7, URZ, 0x11, UR70 ;  /* 0x00000011ff077899 */ /* 0x000fe40008011646 */
[----:B------:R-:W-:Y:S02]  /*3be0*/  USHF.R.U32.HI UR6, URZ, 0x11, UR62 ;  /* 0x00000011ff067899 */ /* 0x000fe4000801163e */
[----:B------:R-:W-:Y:S02]  /*3bf0*/  USHF.R.U32.HI UR5, URZ, 0x11, UR60 ;  /* 0x00000011ff057899 */ /* 0x000fe4000801163c */
[----:B------:R-:W-:-:S02]  /*3c00*/  ULOP3.LUT UR4, UR4, 0x6000, URZ, 0xc0, !UPT ;  /* 0x0000600004047892 */ /* 0x000fc4000f8ec0ff */
[----:B------:R-:W-:Y:S02]  /*3c10*/  ULOP3.LUT UR11, UR11, 0x6000, URZ, 0xc0, !UPT ;  /* 0x000060000b0b7892 */ /* 0x000fe4000f8ec0ff */
[----:B------:R-:W-:Y:S02]  /*3c20*/  ULOP3.LUT UR10, UR10, 0x6000, URZ, 0xc0, !UPT ;  /* 0x000060000a0a7892 */ /* 0x000fe4000f8ec0ff */
[----:B------:R-:W-:Y:S02]  /*3c30*/  ULOP3.LUT UR9, UR9, 0x6000, URZ, 0xc0, !UPT ;  /* 0x0000600009097892 */ /* 0x000fe4000f8ec0ff */
[----:B------:R-:W-:Y:S02]  /*3c40*/  ULOP3.LUT UR8, UR8, 0x6000, URZ, 0xc0, !UPT ;  /* 0x0000600008087892 */ /* 0x000fe4000f8ec0ff */
[----:B------:R-:W-:Y:S02]  /*3c50*/  ULOP3.LUT UR7, UR7, 0x6000, URZ, 0xc0, !UPT ;  /* 0x0000600007077892 */ /* 0x000fe4000f8ec0ff */
[----:B------:R-:W-:-:S02]  /*3c60*/  ULOP3.LUT UR6, UR6, 0x6000, URZ, 0xc0, !UPT ;  /* 0x0000600006067892 */ /* 0x000fc4000f8ec0ff */
[----:B------:R-:W-:Y:S02]  /*3c70*/  ULOP3.LUT UR5, UR5, 0x6000, URZ, 0xc0, !UPT ;  /* 0x0000600005057892 */ /* 0x000fe4000f8ec0ff */
[----:B------:R-:W-:Y:S02]  /*3c80*/  ULOP3.LUT UR4, UR4, 0x890, URZ, 0xfc, !UPT ;  /* 0x0000089004047892 */ /* 0x000fe4000f8efcff */
[----:B------:R-:W-:Y:S02]  /*3c90*/  UIADD3 UR12, UPT, UPT, -UR12, URZ, URZ ;  /* 0x000000ff0c0c7290 */ /* 0x000fe4000fffe1ff */
[----:B------:R-:W-:Y:S02]  /*3ca0*/  ULOP3.LUT UR11, UR11, 0x890, URZ, 0xfc, !UPT ;  /* 0x000008900b0b7892 */ /* 0x000fe4000f8efcff */
[----:B------:R-:W-:Y:S01]  /*3cb0*/  ULOP3.LUT UR10, UR10, 0x890, URZ, 0xfc, !UPT ;  /* 0x000008900a0a7892 */ /* 0x000fe2000f8efcff */
[----:B------:R-:W-:Y:S01]  /*3cc0*/  MOV R16, UR4 ;  /* 0x0000000400107c02 */ /* 0x000fe20008000f00 */
[----:B------:R-:W-:Y:S01]  /*3cd0*/  ULOP3.LUT UR9, UR9, 0x890, URZ, 0xfc, !UPT ;  /* 0x0000089009097892 */ /* 0x000fe2000f8efcff */
[----:B------:R-:W-:Y:S01]  /*3ce0*/  IMAD.U32 R12, RZ, RZ, UR12 ;  /* 0x0000000cff0c7e24 */ /* 0x000fe2000f8e00ff */
        /* <DEDUP_REMOVED lines=8> */
[----:B------:R-:W-:Y:S01]  /*3d70*/  UMOV UR4, URZ ;  /* 0x000000ff00047c82 */ /* 0x000fe20008000000 */
[----:B------:R-:W-:Y:S01]  /*3d80*/  MOV R19, UR7 ;  /* 0x0000000700137c02 */ /* 0x000fe20008000f00 */
[----:B------:R-:W-:Y:S01]  /*3d90*/  IMAD.U32 R18, RZ, RZ, UR6 ;  /* 0x00000006ff127e24 */ /* 0x000fe2000f8e00ff */
[----:B------:R-:W-:-:S02]  /*3da0*/  MOV R15, UR4 ;  /* 0x00000004000f7c02 */ /* 0x000fc40008000f00 */
[----:B------:R-:W-:-:S07]  /*3db0*/  MOV R17, UR5 ;  /* 0x0000000500117c02 */ /* 0x000fce0008000f00 */
.L_x_72:
[C---:B------:R-:W-:Y:S02]  /*3dc0*/  LEA R2, R9.reuse, UR38, 0x3 ;  /* 0x0000002609027c11 */ /* 0x040fe4000f8e18ff */
[----:B--2---:R-:W-:Y:S02]  /*3dd0*/  SHF.L.U32 R4, R8, 0x1f, RZ ;  /* 0x0000001f08047819 */ /* 0x004fe400000006ff */
[----:B------:R-:W-:Y:S02]  /*3de0*/  LEA R5, R9, UR38, 0x4 ;  /* 0x0000002609057c11 */ /* 0x000fe4000f8e20ff */
[----:B------:R-:W2:Y:S02]  /*3df0*/  SYNCS.PHASECHK.TRANS64.TRYWAIT P0, [R2+URZ+0x80], R4 ;  /* 0x00008004020075a7 */ /* 0x000ea400080011ff */
[----:B--234-:R-:W-:Y:S05]  /*3e00*/  @!P0 BRA `(.L_x_64) ;  /* 0x0000008000948947 */ /* 0x01cfea0003800000 */
.L_x_171:
[----:B--2---:R-:W2:Y:S01]  /*3e10*/  LDS.128 R4, [R5+0xf0] ;  /* 0x0000f00005047984 */ /* 0x004ea20000000c00 */
[----:B------:R-:W-:Y:S01]  /*3e20*/  R2UR UR6, R0 ;  /* 0x00000000000672ca */ /* 0x000fe200000e0000 */
[----:B------:R-:W-:Y:S01]  /*3e30*/  @!PT LDS RZ, [RZ] ;  /* 0x00000000fffff984 */ /* 0x000fe20000000800 */
[----:B------:R-:W-:Y:S01]  /*3e40*/  @!PT LDS RZ, [RZ] ;  /* 0x00000000fffff984 */ /* 0x000fe20000000800 */
[----:B------:R-:W-:Y:S01]  /*3e50*/  @!PT LDS RZ, [RZ] ;  /* 0x00000000fffff984 */ /* 0x000fe20000000800 */
[----:B------:R-:W-:Y:S01]  /*3e60*/  @!PT LDS RZ, [RZ] ;  /* 0x00000000fffff984 */ /* 0x000fe20000000800 */
[----:B------:R3:W-:Y:S06]  /*3e70*/  MEMBAR.ALL.CTA ;  /* 0x0000000000007992 */ /* 0x0007ec0000008000 */
[----:B---3--:R-:W3:Y:S01]  /*3e80*/  FENCE.VIEW.ASYNC.S ;  /* 0x00000000000073c6 */ /* 0x008ee20000000000 */
[----:B--2---:R-:W-:-:S13]  /*3e90*/  LOP3.LUT P0, RZ, R6, 0x1, RZ, 0xc0, !PT ;  /* 0x0000000106ff7812 */ /* 0x004fda000780c0ff */
[----:B---3--:R-:W-:Y:S01]  /*3ea0*/  VOTEU.ANY UP3, P0 ;  /* 0x0000000000ff7886 */ /* 0x008fe20000060100 */
[----:B------:R-:W-:-:S13]  /*3eb0*/  PLOP3.LUT P0, PT, PT, PT, UP3, 0x80, 0x8 ;  /* 0x000000000008781c */ /* 0x000fda0003f0f038 */
[----:B------:R-:W-:Y:S02]  /*3ec0*/  @P0 MOV R0, R4 ;  /* 0x0000000400000202 */ /* 0x000fe40000000f00 */
[----:B------:R-:W-:Y:S02]  /*3ed0*/  @P0 LOP3.LUT R4, R5, 0xffff, RZ, 0xc0, !PT ;  /* 0x0000ffff05040812 */ /* 0x000fe400078ec0ff */
[----:B------:R-:W-:Y:S01]  /*3ee0*/  @P0 R2UR UR5, R0 ;  /* 0x00000000000502ca */ /* 0x000fe200000e0000 */
[----:B------:R-:W-:Y:S01]  /*3ef0*/  VIADD R0, R2, 0x90 ;  /* 0x0000009002007836 */ /* 0x000fe20000000000 */
[----:B------:R-:W-:-:S04]  /*3f00*/  @P0 R2UR UR4, R4 ;  /* 0x00000000040402ca */ /* 0x000fc800000e0000 */
[----:B------:R-:W-:-:S04]  /*3f10*/  PRMT R0, RZ, 0x654, R0 ;  /* 0x00000654ff007816 */ /* 0x000fc80000000000 */
[----:B------:R2:W-:Y:S03]  /*3f20*/  SYNCS.ARRIVE.TRANS64.RED.A1T0 RZ, [R0+URZ], RZ ;  /* 0x000000ff00ff79a7 */ /* 0x0005e600081004ff */
[----:B------:R-:W-:Y:S02]  /*3f30*/  @UP3 UMOV UR6, UR5 ;  /* 0x0000000500063c82 */ /* 0x000fe40008000000 */
[----:B------:R-:W-:Y:S01]  /*3f40*/  @UP3 UMOV UR77, UR4 ;  /* 0x00000004004d3c82 */ /* 0x000fe20008000000 */
[----:B--2---:R-:W-:Y:S01]  /*3f50*/  IMAD.U32 R0, RZ, RZ, UR6 ;  /* 0x00000006ff007e24 */ /* 0x004fe2000f8e00ff */
[----:B------:R-:W-:Y:S06]  /*3f60*/  BRA.U !UP5, `(.L_x_65) ;  /* 0x000000010de07547 */ /* 0x000fec000b800000 */
[----:B------:R-:W2:Y:S01]  /*3f70*/  LDCU.128 UR12, c[0x0][0xf10] ;  /* 0x0001e200ff0c77ac */ /* 0x000ea20008000c00 */
[----:B------:R-:W-:Y:S02]  /*3f80*/  R2UR UR11, R13 ;  /* 0x000000000d0b72ca */ /* 0x000fe400000e0000 */
[----:B------:R-:W-:Y:S01]  /*3f90*/  R2UR UR10, R14 ;  /* 0x000000000e0a72ca */ /* 0x000fe200000e0000 */
[----:B------:R-:W3:Y:S01]  /*3fa0*/  LDCU UR22, c[0x0][0xf20] ;  /* 0x0001e400ff1677ac */ /* 0x000ee20008000800 */
[----:B------:R-:W-:Y:S01]  /*3fb0*/  R2UR UR23, R0 ;  /* 0x00000000001772ca */ /* 0x000fe200000e0000 */
[----:B------:R-:W4:Y:S01]  /*3fc0*/  LDCU UR20, c[0x0][0xf0c] ;  /* 0x0001e180ff1477ac */ /* 0x000f220008000800 */
[----:B------:R-:W1:Y:S07]  /*3fd0*/  LDCU.64 UR8, c[0x0][0xf28] ;  /* 0x0001e500ff0877ac */ /* 0x000e6e0008000a00 */
[----:B--2---:R-:W-:-:S02]  /*3fe0*/  UIMAD.WIDE.U32 UR6, UR11, UR15, URZ ;  /* 0x0000000f0b0672a5 */ /* 0x004fc4000f8e00ff */
[----:B------:R-:W-:Y:S02]  /*3ff0*/  UIMAD.WIDE.U32 UR4, UR10, UR12, URZ ;  /* 0x0000000c0a0472a5 */ /* 0x000fe4000f8e00ff */
[----:B------:R-:W-:Y:S02]  /*4000*/  UISETP.NE.AND UP0, UPT, UR14, 0x1, UPT ;  /* 0x000000010e00788c */ /* 0x000fe4000bf05270 */
[----:B------:R-:W-:Y:S01]  /*4010*/  UIMAD.WIDE.U32 UR18, UR77, UR15, URZ ;  /* 0x0000000f4d1272a5 */ /* 0x000fe2000f8e00ff */
[----:B------:R-:W-:Y:S02]  /*4020*/  UMOV UR6, UR7 ;  /* 0x0000000700067c82 */ /* 0x000fe40008000000 */
[----:B------:R-:W-:Y:S01]  /*4030*/  UMOV UR4, UR5 ;  /* 0x0000000500047c82 */ /* 0x000fe20008000000 */
[----:B---3--:R-:W-:Y:S02]  /*4040*/  USHF.R.U32.HI UR6, URZ, UR22, UR6 ;  /* 0x00000016ff067299 */ /* 0x008fe40008011606 */
[----:B----4-:R-:W-:-:S02]  /*4050*/  UISETP.NE.AND UP1, UPT, UR20, 0x1, UPT ;  /* 0x000000011400788c */ /* 0x010fc4000bf25270 */
[----:B------:R-:W-:Y:S02]  /*4060*/  USHF.R.U32.HI UR4, URZ, UR13, UR4 ;  /* 0x0000000dff047299 */ /* 0x000fe40008011604 */
[----:B------:R-:W-:Y:S02]  /*4070*/  USEL UR5, UR11, UR6, !UP0 ;  /* 0x000000060b057287 */ /* 0x000fe4000c000000 */
        /* <DEDUP_REMOVED lines=37> */
[----:B------:R-:W-:-:S06]  /*42d0*/  UIMAD UR4, UR5, UR20, UR6 ;  /* 0x00000014050472a4 */ /* 0x000fcc000f8e0206 */
[----:B------:R-:W-:-:S07]  /*42e0*/  IMAD.U32 R0, RZ, RZ, UR4 ;  /* 0x00000004ff007e24 */ /* 0x000fce000f8e00ff */
.L_x_65:
[----:B------:R-:W2:Y:S02]  /*42f0*/  LDCU UR4, c[0x0][0xf30] ;  /* 0x0001e600ff0477ac */ /* 0x000ea40008000800 */
[----:B--2---:R-:W-:-:S09]  /*4300*/  UISETP.NE.AND UP0, UPT, UR4, 0x1, UPT ;  /* 0x000000010400788c */ /* 0x004fd2000bf05270 */
[----:B------:R-:W-:Y:S05]  /*4310*/  BRA.U UP0, `(.L_x_66) ;  /* 0x0000000100407547 */ /* 0x000fea000b800000 */
[----:B------:R-:W2:Y:S01]  /*4320*/  LDCU.128 UR4, c[0x0][0xf10] ;  /* 0x0001e200ff0477ac */ /* 0x000ea20008000c00 */
[----:B------:R-:W-:Y:S01]  /*4330*/  R2UR UR14, R0 ;  /* 0x00000000000e72ca */ /* 0x000fe200000e0000 */
[----:B------:R-:W3:Y:S01]  /*4340*/  LDCU UR12, c[0x0][0xf0c] ;  /* 0x0001e180ff0c77ac */ /* 0x000ee20008000800 */
[----:B------:R-:W4:Y:S11]  /*4350*/  LDCU UR13, c[0x0][0xf20] ;  /* 0x0001e400ff0d77ac */ /* 0x000f360008000800 */
[----:B--2---:R-:W-:-:S02]  /*4360*/  UIMAD.WIDE.U32 UR10, UR14, UR4, URZ ;  /* 0x000000040e0a72a5 */ /* 0x004fc4000f8e00ff */
[----:B------:R-:W-:Y:S02]  /*4370*/  UIMAD.WIDE.U32 UR8, UR77, UR7, URZ ;  /* 0x000000074d0872a5 */ /* 0x000fe4000f8e00ff */
[----:B---3--:R-:W-:Y:S02]  /*4380*/  UISETP.NE.AND UP0, UPT, UR12, 0x1, UPT ;  /* 0x000000010c00788c */ /* 0x008fe4000bf05270 */
[----:B------:R-:W-:Y:S01]  /*4390*/  UISETP.NE.AND UP1, UPT, UR6, 0x1, UPT ;  /* 0x000000010600788c */ /* 0x000fe2000bf25270 */
[----:B------:R-:W-:Y:S02]  /*43a0*/  UMOV UR10, UR11 ;  /* 0x0000000b000a7c82 */ /* 0x000fe40008000000 */
[----:B------:R-:W-:Y:S01]  /*43b0*/  UMOV UR4, UR9 ;  /* 0x0000000900047c82 */ /* 0x000fe20008000000 */
[----:B------:R-:W-:Y:S02]  /*43c0*/  USHF.R.U32.HI UR5, URZ, UR5, UR10 ;  /* 0x00000005ff057299 */ /* 0x000fe4000801160a */
[----:B----4-:R-:W-:-:S02]  /*43d0*/  USHF.R.U32.HI UR4, URZ, UR13, UR4 ;  /* 0x0000000dff047299 */ /* 0x010fc40008011604 */
[----:B------:R-:W-:Y:S02]  /*43e0*/  USEL UR5, UR14, UR5, !UP0 ;  /* 0x000000050e057287 */ /* 0x000fe4000c000000 */
[----:B------:R-:W-:-:S04]  /*43f0*/  USEL UR4, UR77, UR4, !UP1 ;  /* 0x000000044d047287 */ /* 0x000fc8000c800000 */
[----:B------:R-:W-:-:S04]  /*4400*/  UIADD3 UR4, UPT, UPT, UR5, -UR4, URZ ;  /* 0x8000000405047290 */ /* 0x000fc8000fffe0ff */
[----:B------:R-:W-:-:S12]  /*4410*/  UIMAD UR77, UR4, UR6, UR77 ;  /* 0x00000006044d72a4 */ /* 0x000fd8000f8e024d */
.L_x_66:
[----:B------:R-:W2:Y:S01]  /*4420*/  LDCU UR4, c[0x0][0x38c] ;  /* 0x00007180ff0477ac */ /* 0x000ea20008000800 */
[----:B------:R-:W-:Y:S02]  /*4430*/  R2UR UR6, R15 ;  /* 0x000000000f0672ca */ /* 0x000fe400000e0000 */
[----:B------:R-:W-:Y:S02]  /*4440*/  PLOP3.LUT P1, PT, PT, PT, PT, 0x80, 0x8 ;  /* 0x000000000008781c */ /* 0x000fe40003f2f070 */
[----:B------:R-:W-:Y:S02]  /*4450*/  SHF.L.U32 R5, R10, 0x1f, RZ ;  /* 0x0000001f0a057819 */ /* 0x000fe400000006ff */
[----:B------:R-:W-:-:S07]  /*4460*/  R2UR UR5, R24 ;  /* 0x00000000180572ca */ /* 0x000fce00000e0000 */
[----:B------:R-:W-:Y:S02]  /*4470*/  ULEA UR7, UR6, UR38, 0x3 ;  /* 0x0000002606077291 */ /* 0x000fe4000f8e18ff */
[----:B------:R-:W-:Y:S02]  /*4480*/  ULEA UR32, UR6, UR33, 0x6 ;  /* 0x0000002106207291 */ /* 0x000fe4000f8e30ff */
[----:B--2---:R-:W-:Y:S02]  /*4490*/  UISETP.GE.AND UP0, UPT, UR4, 0x1, UPT ;  /* 0x000000010400788c */ /* 0x004fe4000bf06270 */
[----:B------:R-:W-:-:S04]  /*44a0*/  IMAD.U32 R2, RZ, RZ, UR7 ;  /* 0x00000007ff027e24 */ /* 0x000fc8000f8e00ff */
[----:B------:R-:W-:-:S05]  /*44b0*/  PLOP3.LUT P0, PT, PT, PT, UP0, 0x80, 0x8 ;  /* 0x000000000008781c */ /* 0x000fca0003f0f008 */
[----:B------:R-:W-:-:S08]  /*44c0*/  @UP0 ULEA UR4, UR36, UR38, 0x3 ;  /* 0x0000002624040291 */ /* 0x000fd0000f8e18ff */
[----:B------:R-:W-:-:S04]  /*44d0*/  @P0 SHF.L.U32 R4, R3, 0x1f, RZ ;  /* 0x0000001f03040819 */ /* 0x000fc800000006ff */
[----:B------:R2:W3:Y:S01]  /*44e0*/  @P0 SYNCS.PHASECHK.TRANS64.TRYWAIT P1, [UR4], R4 ;  /* 0x00000004ff0005a7 */ /* 0x0004e20008021104 */
[----:B------:R-:W-:-:S04]  /*44f0*/  ULEA.HI UR4, UR21, UR21, URZ, 0x1 ;  /* 0x0000001515047291 */ /* 0x000fc8000f8f08ff */
[----:B------:R-:W-:-:S04]  /*4500*/  ULOP3.LUT UR4, UR4, 0x7ffffffe, URZ, 0xc0, !UPT ;  /* 0x7ffffffe04047892 */ /* 0x000fc8000f8ec0ff */
[----:B------:R-:W-:-:S04]  /*4510*/  UIADD3 UR4, UPT, UPT, -UR4, UR21, URZ ;  /* 0x0000001504047290 */ /* 0x000fc8000fffe1ff */
[----:B------:R-:W-:Y:S01]  /*4520*/  ULEA UR57, UR4, UR5, 0x1 ;  /* 0x0000000504397291 */ /* 0x000fe2000f8e08ff */
[----:B------:R-:W4:Y:S02]  /*4530*/  SYNCS.PHASECHK.TRANS64.TRYWAIT P0, [UR7+0xb0], R5 ;  /* 0x0000b005ff0075a7 */ /* 0x000f240008001107 */
[----:B--234-:R-:W-:Y:S09]  /*4540*/  @!P0 BRA `(.L_x_67) ;  /* 0x0000007800d88947 */ /* 0x01cff20003800000 */
.L_x_173:
[----:B------:R-:W-:Y:S01]  /*4550*/  IADD3 R9, PT, PT, R9, 0x1, RZ ;  /* 0x0000000109097810 */ /* 0x000fe20007ffe0ff */
[----:B------:R-:W-:Y:S06]  /*4560*/  BRA.U !UP0, `(.L_x_68) ;  /* 0x0000000908187547 */ /* 0x000fec000b800000 */
[----:B------:R-:W-:Y:S01]  /*4570*/  UIADD3 UR69, UPT, UPT, UR57, 0x40000000, URZ ;  /* 0x4000000039457890 */ /* 0x000fe2000fffe0ff */
[----:B------:R-:W-:Y:S01]  /*4580*/  R2UR UR21, R23 ;  /* 0x00000000171572ca */ /* 0x000fe200000e0000 */
[----:B------:R-:W-:Y:S01]  /*4590*/  ULOP3.LUT UR67, UR57, 0x80000000, URZ, 0x3c, !UPT ;  /* 0x8000000039437892 */ /* 0x000fe2000f8e3cff */
[----:B------:R-:W-:Y:S01]  /*45a0*/  R2UR UR20, R22 ;  /* 0x00000000161472ca */ /* 0x000fe200000e0000 */
[----:B------:R-:W-:Y:S01]  /*45b0*/  USHF.R.U32.HI UR4, URZ, 0x1a, UR57 ;  /* 0x0000001aff047899 */ /* 0x000fe20008011639 */
[----:B------:R-:W-:Y:S01]  /*45c0*/  R2UR UR19, R21 ;  /* 0x00000000151372ca */ /* 0x000fe200000e0000 */
[----:B------:R-:W-:Y:S01]  /*45d0*/  UIADD3 UR65, UPT, UPT, UR57, -0x40000000, URZ ;  /* 0xc000000039417890 */ /* 0x000fe2000fffe0ff */
[----:B------:R-:W-:Y:S01]  /*45e0*/  R2UR UR18, R20 ;  /* 0x00000000141272ca */ /* 0x000fe200000e0000 */
[----:B------:R-:W-:Y:S01]  /*45f0*/  UIADD3 UR71, UPT, UPT, UR57, 0x4, URZ ;  /* 0x0000000439477890 */ /* 0x000fe2000fffe0ff */
[----:B------:R-:W-:Y:S01]  /*4600*/  R2UR UR17, R19 ;  /* 0x00000000131172ca */ /* 0x000fe200000e0000 */
[----:B------:R-:W-:Y:S01]  /*4610*/  UIADD3 UR63, UPT, UPT, UR57, 0x40000004, URZ ;  /* 0x40000004393f7890 */ /* 0x000fe2000fffe0ff */
[----:B------:R-:W-:Y:S01]  /*4620*/  R2UR UR16, R18 ;  /* 0x00000000121072ca */ /* 0x000fe200000e0000 */
[----:B------:R-:W-:Y:S01]  /*4630*/  UIADD3 UR61, UPT, UPT, UR57, -0x7ffffffc, URZ ;  /* 0x80000004393d7890 */ /* 0x000fe2000fffe0ff */
[----:B------:R-:W-:Y:S01]  /*4640*/  R2UR UR15, R17 ;  /* 0x00000000110f72ca */ /* 0x000fe200000e0000 */
[----:B------:R-:W-:Y:S01]  /*4650*/  UIADD3 UR59, UPT, UPT, UR57, -0x3ffffffc, URZ ;  /* 0xc0000004393b7890 */ /* 0x000fe2000fffe0ff */
[----:B------:R-:W-:Y:S01]  /*4660*/  R2UR UR14, R16 ;  /* 0x00000000100e72ca */ /* 0x000fe200000e0000 */
[----:B------:R-:W-:Y:S01]  /*4670*/  USHF.R.U32.HI UR6, URZ, 0x1a, UR69 ;  /* 0x0000001aff067899 */ /* 0x000fe20008011645 */
[----:B------:R-:W-:Y:S01]  /*4680*/  R2UR UR35, R12 ;  /* 0x000000000c2372ca */ /* 0x000fe200000e0000 */
[----:B------:R-:W-:Y:S01]  /*4690*/  USHF.R.U32.HI UR5, URZ, 0x1a, UR67 ;  /* 0x0000001aff057899 */ /* 0x000fe20008011643 */
[----:B------:R-:W-:Y:S01]  /*46a0*/  R2UR UR34, R11 ;  /* 0x000000000b2272ca */ /* 0x000fe200000e0000 */
[----:B------:R-:W-:-:S02]  /*46b0*/  ULOP3.LUT UR7, UR4, 0x30, URZ, 0xc0, !UPT ;  /* 0x0000003004077892 */ /* 0x000fc4000f8ec0ff */
[----:B------:R-:W-:Y:S02]  /*46c0*/  USHF.R.U32.HI UR4, URZ, 0x1a, UR65 ;  /* 0x0000001aff047899 */ /* 0x000fe40008011641 */
[----:B------:R-:W-:Y:S02]  /*46d0*/  USHF.R.U32.HI UR8, URZ, 0x1a, UR71 ;  /* 0x0000001aff087899 */ /* 0x000fe40008011647 */
[----:B------:R-:W-:Y:S02]  /*46e0*/  USHF.R.U32.HI UR10, URZ, 0x1a, UR63 ;  /* 0x0000001aff0a7899 */ /* 0x000fe4000801163f */
[----:B------:R-:W-:Y:S02]  /*46f0*/  USHF.R.U32.HI UR12, URZ, 0x1a, UR61 ;  /* 0x0000001aff0c7899 */ /* 0x000fe4000801163d */
[----:B------:R-:W-:Y:S02]  /*4700*/  USHF.R.U32.HI UR13, URZ, 0x1a, UR59 ;  /* 0x0000001aff0d7899 */ /* 0x000fe4000801163b */
[----:B-1----:R-:W-:-:S02]  /*4710*/  ULOP3.LUT UR52, UR6, 0x30, URZ, 0xc0, !UPT ;  /* 0x0000003006347892 */ /* 0x002fc4000f8ec0ff */
        /* <DEDUP_REMOVED lines=14> */
[----:B------:R-:W-:Y:S02]  /*4800*/  UPRMT UR55, UR54, 0x5410, UR21 ;  /* 0x0000541036377896 */ /* 0x000fe40008000015 */
[----:B------:R-:W-:Y:S02]  /*4810*/  UPRMT UR53, UR52, 0x5410, UR20 ;  /* 0x0000541034357896 */ /* 0x000fe40008000014 */
[----:B------:R-:W-:Y:S01]  /*4820*/  UPRMT UR51, UR50, 0x5410, UR19 ;  /* 0x0000541032337896 */ /* 0x000fe20008000013 */
[----:B------:R-:W-:Y:S01]  /*4830*/  UMOV UR11, URZ ;  /* 0x000000ff000b7c82 */ /* 0x000fe20008000000 */
[----:B------:R-:W-:Y:S01]  /*4840*/  UMOV UR9, UR36 ;  /* 0x0000002400097c82 */ /* 0x000fe20008000000 */
[----:B------:R-:W-:-:S02]  /*4850*/  UPRMT UR49, UR7, 0x5410, UR18 ;  /* 0x0000541007317896 */ /* 0x000fc40008000012 */
[----:B------:R-:W-:Y:S02]  /*4860*/  UPRMT UR47, UR6, 0x5410, UR17 ;  /* 0x00005410062f7896 */ /* 0x000fe40008000011 */
[----:B------:R-:W-:Y:S02]  /*4870*/  UPRMT UR45, UR5, 0x5410, UR16 ;  /* 0x00005410052d7896 */ /* 0x000fe40008000010 */
[----:B------:R-:W-:Y:S02]  /*4880*/  UPRMT UR43, UR4, 0x5410, UR15 ;  /* 0x00005410042b7896 */ /* 0x000fe4000800000f */
[----:B------:R-:W-:Y:S01]  /*4890*/  UPRMT UR41, UR8, 0x5410, UR14 ;  /* 0x0000541008297896 */ /* 0x000fe2000800000e */
[----:B------:R-:W-:Y:S01]  /*48a0*/  UMOV UR54, URZ ;  /* 0x000000ff00367c82 */ /* 0x000fe20008000000 */
[----:B------:R-:W-:Y:S01]  /*48b0*/  UMOV UR52, URZ ;  /* 0x000000ff00347c82 */ /* 0x000fe20008000000 */
[----:B------:R-:W-:Y:S01]  /*48c0*/  UMOV UR50, URZ ;  /* 0x000000ff00327c82 */ /* 0x000fe20008000000 */
[----:B------:R-:W-:Y:S01]  /*48d0*/  UMOV UR48, URZ ;  /* 0x000000ff00307c82 */ /* 0x000fe20008000000 */
[----:B------:R-:W-:Y:S01]  /*48e0*/  UMOV UR46, URZ ;  /* 0x000000ff002e7c82 */ /* 0x000fe20008000000 */
[----:B------:R-:W-:Y:S01]  /*48f0*/  UMOV UR44, URZ ;  /* 0x000000ff002c7c82 */ /* 0x000fe20008000000 */
[----:B------:R-:W-:Y:S01]  /*4900*/  UMOV UR42, URZ ;  /* 0x000000ff002a7c82 */ /* 0x000fe20008000000 */
[----:B------:R-:W-:-:S05]  /*4910*/  UMOV UR40, URZ ;  /* 0x000000ff00287c82 */ /* 0x000fca0008000000 */
.L_x_71:
[----:B------:R-:W-:Y:S02]  /*4920*/  UIADD3 UR35, UPT, UPT, UR35, 0x1, URZ ;  /* 0x0000000123237890 */ /* 0x000fe4000fffe0ff */
[----:B---3--:R-:W-:Y:S02]  /*4930*/  ULEA UR7, UR9, UR38, 0x3 ;  /* 0x0000002609077291 */ /* 0x008fe4000f8e18ff */
[----:B------:R-:W-:Y:S01]  /*4940*/  UISETP.NE.AND UP2, UPT, UR35, URZ, UPT ;  /* 0x000000ff2300728c */ /* 0x000fe2000bf45270 */
[----:B----4-:R-:W-:Y:S10]  /*4950*/  @P1 BRA `(.L_x_69) ;  /* 0x00000000000c1947 */ /* 0x010ff40003800000 */
[----:B--2---:R-:W-:Y:S04]  /*4960*/  SHF.L.U32 R5, R3, 0x1f, RZ ;  /* 0x0000001f03057819 */ /* 0x004fe800000006ff */
[----:B------:R-:W1:Y:S02]  /*4970*/  SYNCS.PHASECHK.TRANS64.TRYWAIT P0, [UR7], R5 ;  /* 0x00000005ff0075a7 */ /* 0x000e640008001107 */
[----:B-1----:R-:W-:Y:S05]  /*4980*/  @!P0 BRA `(.L_x_70) ;  /* 0x0000007400e48947 */ /* 0x002fea0003800000 */
.L_x_69:
[----:B------:R-:W-:Y:S01]  /*4990*/  UISETP.NE.AND UP0, UPT, UR34, 0x1, UPT ;  /* 0x000000012200788c */ /* 0x000fe2000bf05270 */
[----:B------:R-:W-:Y:S01]  /*49a0*/  PLOP3.LUT P1, PT, PT, PT, PT, 0x80, 0x8 ;  /* 0x000000000008781c */ /* 0x000fe20003f2f070 */
[----:B------:R-:W-:Y:S02]  /*49b0*/  UIADD3 UR4, UPT, UPT, UR9, 0x1, URZ ;  /* 0x0000000109047890 */ /* 0x000fe4000fffe0ff */
[----:B------:R-:W-:Y:S02]  /*49c0*/  ULEA UR10, UR9, UR75, 0x6 ;  /* 0x0000004b090a7291 */ /* 0x000fe4000f8e30ff */
[----:B------:R-:W-:Y:S01]  /*49d0*/  UISETP.NE.AND UP1, UPT, UR4, 0x4, UPT ;  /* 0x000000040400788c */ /* 0x000fe2000bf25270 */
[----:B------:R-:W-:Y:S01]  /*49e0*/  PLOP3.LUT P0, PT, PT, PT, UP0, 0x80, 0x8 ;  /* 0x000000000008781c */ /* 0x000fe20003f0f008 */
[----:B------:R-:W-:Y:S02]  /*49f0*/  ULEA UR8, UR9, UR76, 0x6 ;  /* 0x0000004c09087291 */ /* 0x000fe4000f8e30ff */
[----:B------:R-:W-:Y:S02]  /*4a00*/  USEL UR5, URZ, 0x1, UP1 ;  /* 0x00000001ff057887 */ /* 0x000fe40008800000 */
[----:B------:R-:W-:Y:S02]  /*4a10*/  USEL UR36, UR4, URZ, UP1 ;  /* 0x000000ff04247287 */ /* 0x000fe40008800000 */
[----:B------:R-:W-:Y:S02]  /*4a20*/  UIADD3 UR14, UPT, UPT, UR10, 0x20, URZ ;  /* 0x000000200a0e7890 */ /* 0x000fe4000fffe0ff */
[----:B------:R-:W-:Y:S01]  /*4a30*/  @UP0 ULEA UR4, UR36, UR38, 0x3 ;  /* 0x0000002624040291 */ /* 0x000fe2000f8e18ff */
[----:B------:R-:W-:Y:S01]  /*4a40*/  LOP3.LUT R3, R3, UR5, RZ, 0x3c, !PT ;  /* 0x0000000503037c12 */ /* 0x000fe2000f8e3cff */
[----:B------:R-:W-:Y:S02]  /*4a50*/  UISETP.NE.U32.AND UP0, UPT, UR11, URZ, UPT ;  /* 0x000000ff0b00728c */ /* 0x000fe4000bf05070 */
[----:B------:R-:W-:Y:S01]  /*4a60*/  UIADD3 UR18, UPT, UPT, UR8, 0x20, URZ ;  /* 0x0000002008127890 */ /* 0x000fe2000fffe0ff */
[----:B-12---:R-:W-:Y:S01]  /*4a70*/  @P0 SHF.L.U32 R4, R3, 0x1f, RZ ;  /* 0x0000001f03040819 */ /* 0x006fe200000006ff */
[----:B------:R-:W-:Y:S02]  /*4a80*/  ULEA UR6, UR9, UR74, 0xa ;  /* 0x0000004a09067291 */ /* 0x000fe4000f8e50ff */
[----:B------:R-:W-:Y:S01]  /*4a90*/  UIADD3 UR37, UPT, UPT, UR7, 0x20, URZ ;  /* 0x0000002007257890 */ /* 0x000fe2000fffe0ff */
[----:B------:R3:W4:Y:S01]  /*4aa0*/  @P0 SYNCS.PHASECHK.TRANS64.TRYWAIT P1, [UR4], R4 ;  /* 0x00000004ff0005a7 */ /* 0x0007220008021104 */
[----:B------:R-:W-:Y:S02]  /*4ab0*/  ULEA UR4, UR9, UR73, 0xb ;  /* 0x0000004909047291 */ /* 0x000fe4000f8e58ff */
[----:B------:R-:W-:Y:S02]  /*4ac0*/  UIADD3 UR26, UPT, UPT, UR6, 0x2, URZ ;  /* 0x00000002061a7890 */ /* 0x000fe4000fffe0ff */
[----:B------:R-:W-:Y:S02]  /*4ad0*/  UIADD3 UR22, UPT, UPT, UR4, 0x2, URZ ;  /* 0x0000000204167890 */ /* 0x000fe4000fffe0ff */
[----:B------:R-:W-:Y:S02]  /*4ae0*/  UIADD3 UR28, UPT, UPT, UR6, 0x4, URZ ;  /* 0x00000004061c7890 */ /* 0x000fe4000fffe0ff */
[----:B------:R-:W-:Y:S02]  /*4af0*/  UIADD3 UR16, UPT, UPT, UR4, 0x4, URZ ;  /* 0x0000000404107890 */ /* 0x000fe4000fffe0ff */
[----:B------:R-:W-:Y:S02]  /*4b00*/  UIADD3 UR12, UPT, UPT, UR6, 0x6, URZ ;  /* 0x00000006060c7890 */ /* 0x000fe4000fffe0ff */
[----:B------:R-:W-:Y:S02]  /*4b10*/  UIADD3 UR30, UPT, UPT, UR6, 0x200, URZ ;  /* 0x00000200061e7890 */ /* 0x000fe4000fffe0ff */
[----:B------:R-:W-:Y:S02]  /*4b20*/  UIADD3 UR24, UPT, UPT, UR6, 0x202, URZ ;  /* 0x0000020206187890 */ /* 0x000fe4000fffe0ff */
[----:B------:R-:W-:Y:S02]  /*4b30*/  UIADD3 UR20, UPT, UPT, UR4, 0x402, URZ ;  /* 0x0000040204147890 */ /* 0x000fe4000fffe0ff */
[----:B------:R-:W-:Y:S01]  /*4b40*/  UIADD3 UR34, UPT, UPT, UR34, -0x1, URZ ;  /* 0xffffffff22227890 */ /* 0x000fe2000fffe0ff */
[----:B------:R-:W-:Y:S01]  /*4b50*/  UMOV UR11, 0x4008 ;  /* 0x00004008000b7882 */ /* 0x000fe20000000000 */
[----:B------:R-:W-:Y:S01]  /*4b60*/  UMOV UR15, 0x4008 ;  /* 0x00004008000f7882 */ /* 0x000fe20000000000 */
[----:B------:R1:W-:Y:S01]  /*4b70*/  UTCCP.T.S.4x32dp128bit tmem[UR33+0x80], gdesc[UR10] ;  /* 0x0000800a210079e7 */ /* 0x0003e20009100000 */
[----:B------:R2:W-:Y:S01]  /*4b80*/  UTCCP.T.S.4x32dp128bit tmem[UR33+0x84], gdesc[UR14] ;  /* 0x0000840e210079e7 */ /* 0x0005e20009100000 */
[----:B------:R-:W-:Y:S01]  /*4b90*/  UMOV UR9, 0x4008 ;  /* 0x0000400800097882 */ /* 0x000fe20000000000 */
[----:B------:R-:W-:Y:S01]  /*4ba0*/  UMOV UR19, 0x4008 ;  /* 0x0000400800137882 */ /* 0x000fe20000000000 */
[----:B------:R3:W-:Y:S01]  /*4bb0*/  UTCCP.T.S.4x32dp128bit tmem[UR33+0x88], gdesc[UR8] ;  /* 0x00008808210079e7 */ /* 0x0007e20009100000 */
[----:B------:R3:W-:Y:S01]  /*4bc0*/  UTCCP.T.S.4x32dp128bit tmem[UR33+0x8c], gdesc[UR18] ;  /* 0x00008c12210079e7 */ /* 0x0007e20009100000 */
[----:B------:R-:W-:Y:S01]  /*4bd0*/  UMOV UR7, 0x40004040 ;  /* 0x4000404000077882 */ /* 0x000fe20000000000 */
[----:B------:R-:W-:Y:S01]  /*4be0*/  UMOV UR5, 0x40004040 ;  /* 0x4000404000057882 */ /* 0x000fe20000000000 */
[----:B------:R-:W-:Y:S01]  /*4bf0*/  UMOV UR27, 0x40004040 ;  /* 0x40004040001b7882 */ /* 0x000fe20000000000 */
[----:B------:R3:W-:Y:S01]  /*4c00*/  UTCQMMA gdesc[UR4], gdesc[UR6], tmem[UR32], tmem[UR54], idesc[UR55], tmem[UR56], UP0 ;  /* 0x0038360604007dea */ /* 0x0007e20008000320 */
[----:B------:R-:W-:Y:S01]  /*4c10*/  UMOV UR23, 0x40004040 ;  /* 0x4000404000177882 */ /* 0x000fe20000000000 */
[----:B------:R-:W-:Y:S01]  /*4c20*/  UMOV UR29, 0x40004040 ;  /* 0x40004040001d7882 */ /* 0x000fe20000000000 */
[----:B------:R-:W-:Y:S01]  /*4c30*/  UTCQMMA gdesc[UR22], gdesc[UR26], tmem[UR32], tmem[UR52], idesc[UR53], tmem[UR68], UPT ;  /* 0x0044341a16007dea */ /* 0x000fe2000b800320 */
[----:B------:R-:W-:Y:S01]  /*4c40*/  UMOV UR17, 0x40004040 ;  /* 0x4000404000117882 */ /* 0x000fe20000000000 */
[----:B------:R-:W-:Y:S01]  /*4c50*/  UMOV UR13, 0x40004040 ;  /* 0x40004040000d7882 */ /* 0x000fe20000000000 */
[----:B------:R-:W-:Y:S01]  /*4c60*/  UTCQMMA gdesc[UR16], gdesc[UR28], tmem[UR32], tmem[UR50], idesc[UR51], tmem[UR66], UPT ;  /* 0x0042321c10007dea */ /* 0x000fe2000b800320 */
[----:B------:R-:W-:Y:S01]  /*4c70*/  UMOV UR31, 0x40004040 ;  /* 0x40004040001f7882 */ /* 0x000fe20000000000 */
[----:B------:R-:W-:Y:S01]  /*4c80*/  UMOV UR25, 0x40004040 ;  /* 0x4000404000197882 */ /* 0x000fe20000000000 */
[----:B------:R-:W-:Y:S01]  /*4c90*/  UMOV UR21, 0x40004040 ;  /* 0x4000404000157882 */ /* 0x000fe20000000000 */
[----:B-1----:R-:W-:Y:S02]  /*4ca0*/  UIADD3 UR10, UPT, UPT, UR4, 0x6, URZ ;  /* 0x00000006040a7890 */ /* 0x002fe4000fffe0ff */
[----:B--2---:R-:W-:Y:S02]  /*4cb0*/  UIADD3 UR14, UPT, UPT, UR4, 0x404, URZ ;  /* 0x00000404040e7890 */ /* 0x004fe4000fffe0ff */
[----:B---3--:R-:W-:Y:S02]  /*4cc0*/  UIADD3 UR8, UPT, UPT, UR4, 0x400, URZ ;  /* 0x0000040004087890 */ /* 0x008fe4000fffe0ff */
[----:B------:R-:W-:Y:S01]  /*4cd0*/  UIADD3 UR18, UPT, UPT, UR6, 0x204, URZ ;  /* 0x0000020406127890 */ /* 0x000fe2000fffe0ff */
[----:B------:R-:W-:Y:S01]  /*4ce0*/  UMOV UR11, 0x40004040 ;  /* 0x40004040000b7882 */ /* 0x000fe20000000000 */
[----:B------:R-:W-:Y:S01]  /*4cf0*/  UMOV UR9, 0x40004040 ;  /* 0x4000404000097882 */ /* 0x000fe20000000000 */
[----:B------:R1:W-:Y:S01]  /*4d00*/  UTCQMMA gdesc[UR10], gdesc[UR12], tmem[UR32], tmem[UR48], idesc[UR49], tmem[UR64], UPT ;  /* 0x0040300c0a007dea */ /* 0x0003e2000b800320 */
[----:B------:R-:W-:Y:S02]  /*4d10*/  UIADD3 UR6, UPT, UPT, UR6, 0x206, URZ ;  /* 0x0000020606067890 */ /* 0x000fe4000fffe0ff */
[----:B------:R-:W-:Y:S01]  /*4d20*/  UIADD3 UR4, UPT, UPT, UR4, 0x406, URZ ;  /* 0x0000040604047890 */ /* 0x000fe2000fffe0ff */
[----:B------:R2:W-:Y:S01]  /*4d30*/  UTCQMMA gdesc[UR8], gdesc[UR30], tmem[UR32], tmem[UR46], idesc[UR47], tmem[UR70], UPT ;  /* 0x00462e1e08007dea */ /* 0x0005e2000b800320 */
[----:B------:R3:W-:Y:S01]  /*4d40*/  UTCQMMA gdesc[UR20], gdesc[UR24], tmem[UR32], tmem[UR44], idesc[UR45], tmem[UR62], UPT ;  /* 0x003e2c1814007dea */ /* 0x0007e2000b800320 */
[----:B------:R-:W-:Y:S01]  /*4d50*/  UMOV UR19, 0x40004040 ;  /* 0x4000404000137882 */ /* 0x000fe20000000000 */
[----:B------:R-:W-:Y:S02]  /*4d60*/  UMOV UR15, 0x40004040 ;  /* 0x40004040000f7882 */ /* 0x000fe40000000000 */
[----:B------:R3:W-:Y:S03]  /*4d70*/  UTCQMMA gdesc[UR14], gdesc[UR18], tmem[UR32], tmem[UR42], idesc[UR43], tmem[UR60], UPT ;  /* 0x003c2a120e007dea */ /* 0x0007e6000b800320 */
[----:B------:R3:W-:Y:S01]  /*4d80*/  UTCQMMA gdesc[UR4], gdesc[UR6], tmem[UR32], tmem[UR40], idesc[UR41], tmem[UR58], UPT ;  /* 0x003a280604007dea */ /* 0x0007e2000b800320 */
[----:B------:R3:W-:Y:S01]  /*4d90*/  UTCBAR.MULTICAST [UR37], URZ, UR72 ;  /* 0x000000ff250073e9 */ /* 0x0007e20008000848 */
[----:B-1----:R-:W-:Y:S01]  /*4da0*/  UMOV UR11, 0x1 ;  /* 0x00000001000b7882 */ /* 0x002fe20000000000 */
[----:B--2---:R-:W-:Y:S01]  /*4db0*/  UMOV UR9, UR36 ;  /* 0x0000002400097c82 */ /* 0x004fe20008000000 */
[----:B------:R-:W-:Y:S05]  /*4dc0*/  BRA.U UP2, `(.L_x_71) ;  /* 0xfffffff902d47547 */ /* 0x000fea000b83ffff */
.L_x_68:
[----:B---3--:R-:W-:Y:S02]  /*4dd0*/  R2UR UR5, R2 ;  /* 0x00000000020572ca */ /* 0x008fe400000e0000 */
[----:B------:R-:W-:Y:S02]  /*4de0*/  R2UR UR4, R15 ;  /* 0x000000000f0472ca */ /* 0x000fe400000e0000 */
[----:B------:R-:W-:Y:S02]  /*4df0*/  R2UR UR6, R92 ;  /* 0x000000005c0672ca */ /* 0x000fe400000e0000 */
[----:B------:R-:W-:-:S04]  /*4e00*/  ISETP.NE.AND P0, PT, R9, 0x2, PT ;  /* 0x000000020900780c */ /* 0x000fc80003f05270 */
[----:B------:R-:W-:Y:S02]  /*4e10*/  SEL R2, RZ, 0x1, P0 ;  /* 0x00000001ff027807 */ /* 0x000fe40000000000 */
[----:B------:R-:W-:Y:S01]  /*4e20*/  SEL R9, R9, RZ, P0 ;  /* 0x000000ff09097207 */ /* 0x000fe20000000000 */
[----:B------:R-:W-:Y:S01]  /*4e30*/  UIADD3 UR5, UPT, UPT, UR5, 0xa0, URZ ;  /* 0x000000a005057890 */ /* 0x000fe2000fffe0ff */
[----:B------:R-:W-:Y:S01]  /*4e40*/  LOP3.LUT R8, R8, R2, RZ, 0x3c, !PT ;  /* 0x0000000208087212 */ /* 0x000fe200078e3cff */
[----:B------:R-:W-:Y:S02]  /*4e50*/  UIADD3 UR4, UPT, UPT, UR4, 0x1, URZ ;  /* 0x0000000104047890 */ /* 0x000fe4000fffe0ff */
[----:B------:R-:W-:Y:S02]  /*4e60*/  UIADD3 UR21, UPT, UPT, UR77, UR6, URZ ;  /* 0x000000064d157290 */ /* 0x000fe4000fffe0ff */
[----:B------:R-:W-:-:S03]  /*4e70*/  UISETP.NE.AND UP0, UPT, UR4, 0x2, UPT ;  /* 0x000000020400788c */ /* 0x000fc6000bf05270 */
[----:B------:R3:W-:Y:S01]  /*4e80*/  UTCBAR [UR5], URZ ;  /* 0x000000ff050073e9 */ /* 0x0007e200080000ff */
[----:B------:R-:W-:Y:S02]  /*4e90*/  USEL UR6, URZ, 0x1, UP0 ;  /* 0x00000001ff067887 */ /* 0x000fe40008000000 */
[----:B------:R-:W-:-:S04]  /*4ea0*/  USEL UR4, UR4, URZ, UP0 ;  /* 0x000000ff04047287 */ /* 0x000fc80008000000 */
[----:B------:R-:W-:Y:S02]  /*4eb0*/  LOP3.LUT R10, R10, UR6, RZ, 0x3c, !PT ;  /* 0x000000060a0a7c12 */ /* 0x000fe4000f8e3cff */
[----:B------:R-:W-:Y:S01]  /*4ec0*/  IMAD.U32 R15, RZ, RZ, UR4 ;  /* 0x00000004ff0f7e24 */ /* 0x000fe2000f8e00ff */
[----:B------:R-:W-:Y:S06]  /*4ed0*/  BRA.U UP3, `(.L_x_72) ;  /* 0xffffffed03b87547 */ /* 0x000fec000b83ffff */
[----:B------:R-:W1:Y:S01]  /*4ee0*/  S2UR UR7, SR_CgaCtaId ;  /* 0x00000000000779c3 */ /* 0x000e620000008800 */
[----:B---3--:R-:W-:Y:S02]  /*4ef0*/  R2UR UR5, R15 ;  /* 0x000000000f0572ca */ /* 0x008fe400000e0000 */
[----:B------:R-:W-:Y:S01]  /*4f00*/  ELECT P0, URZ, PT ;  /* 0x0000000000ff782f */ /* 0x000fe20003800000 */
[----:B------:R-:W-:Y:S01]  /*4f10*/  IMAD.MOV.U32 R0, RZ, RZ, 0x1 ;  /* 0x00000001ff007424 */ /* 0x000fe200078e00ff */
[----:B------:R-:W-:Y:S01]  /*4f20*/  UIADD3 UR38, UPT, UPT, UR38, 0xb0, URZ ;  /* 0x000000b026267890 */ /* 0x000fe2000fffe0ff */
[----:B------:R-:W-:Y:S01]  /*4f30*/  SHF.L.U32 R2, R10, 0x1f, RZ ;  /* 0x0000001f0a027819 */ /* 0x000fe200000006ff */
[----:B------:R-:W-:Y:S01]  /*4f40*/  UMOV UR4, 0x40 ;  /* 0x0000004000047882 */ /* 0x000fe20000000000 */
[----:B------:R-:W-:Y:S01]  /*4f50*/  UVIRTCOUNT.DEALLOC.SMPOOL 0x80 ;  /* 0x000000800000784c */ /* 0x000fe20000000000 */
[----:B-1----:R-:W-:-:S05]  /*4f60*/  ULEA UR7, UR7, UR4, 0x18 ;  /* 0x0000000407077291 */ /* 0x002fca000f8ec0ff */
[----:B------:R-:W-:-:S04]  /*4f70*/  ULEA UR4, UR5, UR38, 0x3 ;  /* 0x0000002605047291 */ /* 0x000fc8000f8e18ff */
[----:B------:R1:W-:Y:S05]  /*4f80*/  @P0 STS.U8 [UR7+0x1c], R0 ;  /* 0x00001c00ff000988 */ /* 0x0003ea0008000007 */
[----:B------:R-:W3:Y:S02]  /*4f90*/  SYNCS.PHASECHK.TRANS64.TRYWAIT P0, [UR4], R2 ;  /* 0x00000002ff0075a7 */ /* 0x000ee40008001104 */
[----:B-1-3--:R-:W-:Y:S05]  /*4fa0*/  @!P0 BRA `(.L_x_73) ;  /* 0x0000007000748947 */ /* 0x00afea0003800000 */
.L_x_176:
[----:B------:R-:W-:-:S13]  /*4fb0*/  R2UR UR4, R15 ;  /* 0x000000000f0472ca */ /* 0x000fda00000e0000 */
        /* <DEDUP_REMOVED lines=9> */
.L_x_178:
[----:B------:R-:W-:Y:S01]  /*5050*/  NOP ;  /* 0x0000000000007918 */ /* 0x000fe20000000000 */
[----:B-1----:R-:W1:Y:S01]  /*5060*/  LDS R0, [UR7+0x14] ;  /* 0x00001407ff007984 */ /* 0x002e620008000800 */
[----:B------:R-:W-:Y:S01]  /*5070*/  ULOP3.LUT UR4, UR33, 0xffff, URZ, 0xc0, !UPT ;  /* 0x0000ffff21047892 */ /* 0x000fe2000f8ec0ff */
[----:B------:R-:W-:Y:S01]  /*5080*/  UMOV UR5, 0xffff ;  /* 0x0000ffff00057882 */ /* 0x000fe20000000000 */
[----:B------:R-:W-:Y:S02]  /*5090*/  UMOV UR6, 0x1 ;  /* 0x0000000100067882 */ /* 0x000fe40000000000 */
[----:B------:R-:W-:-:S04]  /*50a0*/  USHF.R.U32.HI UR4, URZ, 0x5, UR4 ;  /* 0x00000005ff047899 */ /* 0x000fc80008011604 */
[----:B------:R-:W-:Y:S02]  /*50b0*/  USHF.L.U32 UR5, UR5, UR4, URZ ;  /* 0x0000000405057299 */ /* 0x000fe400080006ff */
[----:B------:R-:W-:-:S04]  /*50c0*/  USHF.L.U32 UR4, UR6, UR4, URZ ;  /* 0x0000000406047299 */ /* 0x000fc800080006ff */
[----:B-1----:R-:W-:-:S04]  /*50d0*/  LOP3.LUT R0, R0, UR5, RZ, 0xc0, !PT ;  /* 0x0000000500007c12 */ /* 0x002fc8000f8ec0ff */
[----:B------:R-:W-:-:S13]  /*50e0*/  ISETP.NE.AND P0, PT, R0, UR5, PT ;  /* 0x0000000500007c0c */ /* 0x000fda000bf05270 */
[----:B------:R-:W-:Y:S05]  /*50f0*/  @P0 BRA `(.L_x_75) ;  /* 0x0000000000580947 */ /* 0x000fea0003800000 */
[----:B------:R-:W1:Y:S02]  /*5100*/  LDS R0, [UR7+0x18] ;  /* 0x00001807ff007984 */ /* 0x000e640008000800 */
[----:B-1----:R-:W-:-:S04]  /*5110*/  LOP3.LUT R0, R0, UR4, RZ, 0xc0, !PT ;  /* 0x0000000400007c12 */ /* 0x002fc8000f8ec0ff */
[----:B------:R-:W-:-:S13]  /*5120*/  ISETP.NE.AND P0, PT, R0, UR4, PT ;  /* 0x0000000400007c0c */ /* 0x000fda000bf05270 */
[----:B------:R-:W-:Y:S05]  /*5130*/  @P0 BRA `(.L_x_76) ;  /* 0x00000000003c0947 */ /* 0x000fea0003800000 */
[----:B------:R-:W1:Y:S01]  /*5140*/  S2R R2, SR_LANEID ;  /* 0x0000000000027919 */ /* 0x000e620000000000 */
[----:B------:R-:W-:-:S06]  /*5150*/  ULOP3.LUT UR5, URZ, UR5, URZ, 0x33, !UPT ;  /* 0x00000005ff057292 */ /* 0x000fcc000f8e33ff */
[----:B------:R-:W-:-:S04]  /*5160*/  IMAD.U32 R0, RZ, RZ, UR5 ;  /* 0x00000005ff007e24 */ /* 0x000fc8000f8e00ff */
[----:B------:R3:W2:Y:S02]  /*5170*/  REDUX UR8, R0 ;  /* 0x00000000000873c4 */ /* 0x0006a40000000000 */
[----:B------:R1:W-:Y:S01]  /*5180*/  UTCATOMSWS.AND URZ, UR5 ;  /* 0x0000000500ff79e3 */ /* 0x0003e20008000000 */
[----:B---3--:R-:W-:Y:S01]  /*5190*/  LOP3.LUT R0, RZ, UR4, RZ, 0x33, !PT ;  /* 0x00000004ff007c12 */ /* 0x008fe2000f8e33ff */
[----:B------:R-:W-:Y:S02]  /*51a0*/  VOTEU.ANY UR4, UPT, PT ;  /* 0x0000000000047886 */ /* 0x000fe400038e0100 */
[----:B------:R-:W-:Y:S02]  /*51b0*/  UFLO.U32 UR4, UR4 ;  /* 0x00000004000472bd */ /* 0x000fe400080e0000 */
[----:B------:R-:W3:Y:S04]  /*51c0*/  REDUX UR6, R0 ;  /* 0x00000000000673c4 */ /* 0x000ee80000000000 */
[----:B-1----:R-:W-:-:S02]  /*51d0*/  ISETP.EQ.U32.AND P0, PT, R2, UR4, PT ;  /* 0x0000000402007c0c */ /* 0x002fc4000bf02070 */
[----:B--2---:R-:W-:-:S11]  /*51e0*/  MOV R2, UR8 ;  /* 0x0000000800027c02 */ /* 0x004fd60008000f00 */
[----:B------:R1:W-:Y:S01]  /*51f0*/  @P0 ATOMS.AND RZ, [UR7+0x14], R2 ;  /* 0x00001402ffff098c */ /* 0x0003e2000a800007 */
[----:B---3--:R-:W-:-:S05]  /*5200*/  IMAD.U32 R0, RZ, RZ, UR6 ;  /* 0x00000006ff007e24 */ /* 0x008fca000f8e00ff */
[----:B------:R1:W-:Y:S01]  /*5210*/  @P0 ATOMS.AND RZ, [UR7+0x18], R0 ;  /* 0x00001800ffff098c */ /* 0x0003e2000a800007 */
[----:B------:R-:W-:Y:S05]  /*5220*/  BRA `(.L_x_77) ;  /* 0x0000000000147947 */ /* 0x000fea0003800000 */
.L_x_76:
[----:B------:R-:W-:Y:S02]  /*5230*/  MOV R2, 0x5250 ;  /* 0x0000525000027802 */ /* 0x000fe40000000f00 */
[----:B--2-45:R-:W-:Y:S05]  /*5240*/  CALL.REL.NOINC `($__internal_0_$__cuda_sm10x_tcgen05_guardrail_trap_col_being_dealloced_not_returned_by_alloc) ;  /* 0x0000007400307944 */ /* 0x034fea0003c00000 */
[----:B------:R-:W-:Y:S05]  /*5250*/  BRA `(.L_x_77) ;  /* 0x0000000000087947 */ /* 0x000fea0003800000 */
.L_x_75:
[----:B------:R-:W-:Y:S02]  /*5260*/  MOV R2, 0x5280 ;  /* 0x0000528000027802 */ /* 0x000fe40000000f00 */
[----:B--2-45:R-:W-:Y:S05]  /*5270*/  CALL.REL.NOINC `($__internal_2_$__cuda_sm10x_tcgen05_guardrail_trap_unallocated_columns_being_dealloced) ;  /* 0x00000074003c7944 */ /* 0x034fea0003c00000 */
.L_x_77:
[----:B------:R-:W-:Y:S01]  /*5280*/  NOP ;  /* 0x0000000000007918 */ /* 0x000fe20000000000 */
[----:B------:R-:W-:Y:S05]  /*5290*/  EXIT ;  /* 0x000000000000794d */ /* 0x000fea0003800000 */
.L_x_59:
[----:B------:R-:W-:-:S09]  /*52a0*/  UISETP.NE.OR UP0, UPT, UR24, 0x3, !UP4 ;  /* 0x000000031800788c */ /* 0x000fd2000e705670 */
[----:B------:R-:W-:Y:S05]  /*52b0*/  BRA.U UP0, `(.L_x_78) ;  /* 0x0000001500607547 */ /* 0x000fea000b800000 */
[----:B------:R-:W2:Y:S01]  /*52c0*/  LDCU UR38, c[0x0][0x370] ;  /* 0x00006e00ff2677ac */ /* 0x000ea20008000800 */
[----:B------:R-:W3:Y:S01]  /*52d0*/  LDC.64 R16, c[0x0][0x348] ;  /* 0x0000d200ff107b82 */ /* 0x000ee20000000a00 */
[----:B------:R-:W-:Y:S02]  /*52e0*/  HFMA2 R13, -RZ, RZ, 0, 0 ;  /* 0x00000000ff0d7431 */ /* 0x000fe400000001ff */
[----:B------:R-:W-:Y:S01]  /*52f0*/  IMAD.MOV.U32 R15, RZ, RZ, 0x1 ;  /* 0x00000001ff0f7424 */ /* 0x000fe200078e00ff */
[----:B------:R-:W2:Y:S01]  /*5300*/  LDCU.128 UR32, c[0x0][0xf10] ;  /* 0x0001e200ff2077ac */ /* 0x000ea20008000c00 */
[----:B------:R-:W-:Y:S01]  /*5310*/  IMAD.MOV.U32 R14, RZ, RZ, RZ ;  /* 0x000000ffff0e7224 */ /* 0x000fe200078e00ff */
[----:B------:R-:W-:Y:S01]  /*5320*/  MOV R7, 0x1000 ;  /* 0x0000100000077802 */ /* 0x000fe20000000f00 */
[----:B------:R-:W4:Y:S01]  /*5330*/  LDCU UR31, c[0x0][0x374] ;  /* 0x00006e80ff1f77ac */ /* 0x000f220008000800 */
[----:B------:R-:W1:Y:S01]  /*5340*/  LDC.64 R2, c[0x0][0xc88] ;  /* 0x00032200ff027b82 */ /* 0x000e620000000a00 */
[----:B------:R-:W4:Y:S01]  /*5350*/  LDCU UR15, c[0x0][0xf0c] ;  /* 0x0001e180ff0f77ac */ /* 0x000f220008000800 */
[----:B------:R-:W4:Y:S06]  /*5360*/  LDCU UR42, c[0x0][0xf20] ;  /* 0x0001e400ff2a77ac */ /* 0x000f2c0008000800 */
[----:B------:R-:W1:Y:S01]  /*5370*/  LDC.64 R4, c[0x0][0xc90] ;  /* 0x00032400ff047b82 */ /* 0x000e620000000a00 */
[----:B------:R-:W3:Y:S01]  /*5380*/  LDCU UR4, c[0x0][0xf30] ;  /* 0x0001e600ff0477ac */ /* 0x000ee20008000800 */
[----:B--2---:R-:W-:-:S02]  /*5390*/  UIMAD.WIDE.U32 UR8, UR38, UR32, URZ ;  /* 0x00000020260872a5 */ /* 0x004fc4000f8e00ff */
[----:B----4-:R-:W-:Y:S01]  /*53a0*/  UIMAD.WIDE.U32 UR6, UR31, UR35, URZ ;  /* 0x000000231f0672a5 */ /* 0x010fe2000f8e00ff */
[----:B------:R-:W-:Y:S01]  /*53b0*/  UMOV UR29, 0x400 ;  /* 0x00000400001d7882 */ /* 0x000fe20000000000 */
[----:B------:R-:W-:-:S03]  /*53c0*/  UPLOP3.LUT UP1, UPT, UPT, UPT, UPT, 0x40, 0x4 ;  /* 0x000000000004789c */ /* 0x000fc60003f2e870 */
[----:B------:R-:W-:Y:S01]  /*53d0*/  UMOV UR8, UR9 ;  /* 0x0000000900087c82 */ /* 0x000fe20008000000 */
[----:B------:R-:W-:Y:S01]  /*53e0*/  UISETP.GE.AND UP0, UPT, UR39, 0x1, UPT ;  /* 0x000000012700788c */ /* 0x000fe2000bf06270 */
[----:B------:R-:W-:Y:S01]  /*53f0*/  UMOV UR6, UR7 ;  /* 0x0000000700067c82 */ /* 0x000fe20008000000 */
[----:B------:R-:W-:Y:S01]  /*5400*/  UISETP.NE.AND UP4, UPT, UR39, 0x1, UPT ;  /* 0x000000012700788c */ /* 0x000fe2000bf85270 */
[----:B------:R-:W2:Y:S01]  /*5410*/  LDCU.64 UR22, c[0x0][0xf28] ;  /* 0x0001e500ff1677ac */ /* 0x000ea20008000a00 */
[----:B------:R-:W-:Y:S02]  /*5420*/  ULEA UR29, UR66, UR29, 0x18 ;  /* 0x0000001d421d7291 */ /* 0x000fe4000f8ec0ff */
[----:B------:R-:W-:Y:S02]  /*5430*/  UISETP.NE.AND UP6, UPT, UR15, 0x1, UPT ;  /* 0x000000010f00788c */ /* 0x000fe4000bfc5270 */
[----:B------:R-:W-:Y:S02]  /*5440*/  UISETP.NE.AND UP5, UPT, UR34, 0x1, UPT ;  /* 0x000000012200788c */ /* 0x000fe4000bfa5270 */
[----:B------:R-:W-:-:S02]  /*5450*/  USHF.R.U32.HI UR41, URZ, UR33, UR8 ;  /* 0x00000021ff297299 */ /* 0x000fc40008011608 */
[----:B------:R-:W-:Y:S02]  /*5460*/  USHF.R.U32.HI UR40, URZ, UR42, UR6 ;  /* 0x0000002aff287299 */ /* 0x000fe40008011606 */
[----:B---3--:R-:W-:Y:S01]  /*5470*/  UISETP.NE.AND UP3, UPT, UR4, 0x1, UPT ;  /* 0x000000010400788c */ /* 0x008fe2000bf65270 */
[----:B------:R-:W-:-:S10]  /*5480*/  UMOV UR12, URZ ;  /* 0x000000ff000c7c82 */ /* 0x000fd40008000000 */
.L_x_89:
[C---:B------:R-:W-:Y:S02]  /*5490*/  LEA R12, R14.reuse, UR29, 0x3 ;  /* 0x0000001d0e0c7c11 */ /* 0x040fe4000f8e18ff */
[----:B------:R-:W-:Y:S02]  /*54a0*/  SHF.L.U32 R0, R13, 0x1f, RZ ;  /* 0x0000001f0d007819 */ /* 0x000fe400000006ff */
[----:B------:R-:W-:Y:S02]  /*54b0*/  LEA R8, R14, UR29, 0x4 ;  /* 0x0000001d0e087c11 */ /* 0x000fe4000f8e20ff */
[----:B------:R-:W3:Y:S02]  /*54c0*/  SYNCS.PHASECHK.TRANS64.TRYWAIT P0, [R12+URZ+0x80], R0 ;  /* 0x000080000c0075a7 */ /* 0x000ee400080011ff */
[----:B---34-:R-:W-:Y:S05]  /*54d0*/  @!P0 BRA `(.L_x_79) ;  /* 0x0000006c00588947 */ /* 0x018fea0003800000 */
.L_x_179:
        /* <DEDUP_REMOVED lines=8> */
[----:B----4-:R-:W-:Y:S11]  /*5560*/  LOP3.LUT P0, RZ, R10, 0x1, RZ, 0xc0, !PT ;  /* 0x000000010aff7812 */ /* 0x010ff6000780c0ff */
[----:B------:R-:W-:Y:S02]  /*5570*/  @!UPT UIADD3 URZ, UPT, UPT, URZ, URZ, URZ ;  /* 0x000000fffffff290 */ /* 0x000fe4000fffe0ff */
[----:B-1----:R-:W-:Y:S01]  /*5580*/  VOTEU.ANY UP2, P0 ;  /* 0x0000000000ff7886 */ /* 0x002fe20000040100 */
[----:B------:R-:W-:Y:S11]  /*5590*/  PLOP3.LUT P0, PT, PT, PT, UP2, 0x80, 0x8 ;  /* 0x000000000008781c */ /* 0x000ff60003f0f028 */
[----:B------:R-:W-:Y:S02]  /*55a0*/  @!UPT UIADD3 URZ, UPT, UPT, URZ, URZ, URZ ;  /* 0x000000fffffff290 */ /* 0x000fe4000fffe0ff */
[----:B---3--:R-:W-:Y:S02]  /*55b0*/  @P0 SHF.R.U32.HI R0, RZ, 0x10, R9 ;  /* 0x00000010ff000819 */ /* 0x008fe40000011609 */
[----:B------:R-:W-:Y:S02]  /*55c0*/  @P0 MOV R6, R8 ;  /* 0x0000000800060202 */ /* 0x000fe40000000f00 */
[----:B------:R-:W-:Y:S01]  /*55d0*/  @P0 R2UR UR4, R0 ;  /* 0x00000000000402ca */ /* 0x000fe200000e0000 */
[----:B------:R-:W-:Y:S01]  /*55e0*/  VIADD R0, R12, 0x90 ;  /* 0x000000900c007836 */ /* 0x000fe20000000000 */
[----:B------:R-:W-:Y:S02]  /*55f0*/  @P0 LOP3.LUT R8, R9, 0xffff, RZ, 0xc0, !PT ;  /* 0x0000ffff09080812 */ /* 0x000fe400078ec0ff */
[----:B------:R-:W-:Y:S02]  /*5600*/  @P0 R2UR UR6, R6 ;  /* 0x00000000060602ca */ /* 0x000fe400000e0000 */
[----:B------:R-:W-:Y:S02]  /*5610*/  PRMT R0, RZ, 0x654, R0 ;  /* 0x00000654ff007816 */ /* 0x000fe40000000000 */
[----:B------:R-:W-:Y:S02]  /*5620*/  @P0 R2UR UR5, R8 ;  /* 0x00000000080502ca */ /* 0x000fe400000e0000 */
[----:B------:R1:W-:Y:S03]  /*5630*/  SYNCS.ARRIVE.TRANS64.RED.A1T0 RZ, [R0+URZ], RZ ;  /* 0x000000ff00ff79a7 */ /* 0x0003e600081004ff */
[----:B------:R-:W-:Y:S04]  /*5640*/  @UP2 UMOV UR30, UR4 ;  /* 0x00000004001e2c82 */ /* 0x000fe80008000000 */
[----:B------:R-:W-:Y:S04]  /*5650*/  @UP2 UMOV UR14, UR6 ;  /* 0x00000006000e2c82 */ /* 0x000fe80008000000 */
[----:B------:R-:W-:Y:S01]  /*5660*/  @UP2 UMOV UR13, UR5 ;  /* 0x00000005000d2c82 */ /* 0x000fe20008000000 */
[----:B------:R-:W-:Y:S05]  /*5670*/  BRA.U !UP0, `(.L_x_80) ;  /* 0x0000000108a47547 */ /* 0x000fea000b800000 */
[----:B------:R-:W-:Y:S02]  /*5680*/  UIMAD.WIDE.U32 UR8, UR13, UR35, URZ ;  /* 0x000000230d0872a5 */ /* 0x000fe4000f8e00ff */
[----:B------:R-:W-:Y:S02]  /*5690*/  UIMAD.WIDE.U32 UR10, UR14, UR32, URZ ;  /* 0x000000200e0a72a5 */ /* 0x000fe4000f8e00ff */
[----:B------:R-:W-:Y:S02]  /*56a0*/  USEL UR4, UR31, UR40, !UP5 ;  /* 0x000000281f047287 */ /* 0x000fe4000e800000 */
[----:B------:R-:W-:Y:S02]  /*56b0*/  USEL UR7, UR38, UR41, !UP6 ;  /* 0x0000002926077287 */ /* 0x000fe4000f000000 */
[----:B--2---:R-:W-:Y:S02]  /*56c0*/  UIMAD.WIDE.U32 UR16, UR4, UR22, URZ ;  /* 0x00000016041072a5 */ /* 0x004fe4000f8e00ff */
[----:B------:R-:W-:Y:S01]  /*56d0*/  UIMAD.WIDE.U32 UR18, UR7, UR22, URZ ;  /* 0x00000016071272a5 */ /* 0x000fe2000f8e00ff */
[----:B------:R-:W-:Y:S02]  /*56e0*/  UMOV UR5, UR9 ;  /* 0x0000000900057c82 */ /* 0x000fe40008000000 */
[----:B------:R-:W-:Y:S03]  /*56f0*/  USHF.R.U32.HI UR6, URZ, UR42, UR5 ;  /* 0x0000002aff067299 */ /* 0x000fe60008011605 */
[----:B------:R-:W-:Y:S01]  /*5700*/  UMOV UR5, UR11 ;  /* 0x0000000b00057c82 */ /* 0x000fe20008000000 */
[----:B------:R-:W-:Y:S02]  /*5710*/  USEL UR6, UR13, UR6, !UP5 ;  /* 0x000000060d067287 */ /* 0x000fe4000e800000 */
[----:B------:R-:W-:Y:S02]  /*5720*/  USHF.R.U32.HI UR8, URZ, UR33, UR5 ;  /* 0x00000021ff087299 */ /* 0x000fe40008011605 */
[----:B------:R-:W-:Y:S01]  /*5730*/  UIMAD.WIDE.U32 UR10, UR6, UR22, URZ ;  /* 0x00000016060a72a5 */ /* 0x000fe2000f8e00ff */
[----:B------:R-:W-:Y:S02]  /*5740*/  UMOV UR5, UR17 ;  /* 0x0000001100057c82 */ /* 0x000fe40008000000 */
[----:B------:R-:W-:Y:S03]  /*5750*/  @UP4 USHF.R.U32.HI UR4, URZ, UR23, UR5 ;  /* 0x00000017ff044299 */ /* 0x000fe60008011605 */
[----:B------:R-:W-:Y:S01]  /*5760*/  UMOV UR5, UR19 ;  /* 0x0000001300057c82 */ /* 0x000fe20008000000 */
[----:B------:R-:W-:Y:S02]  /*5770*/  UIMAD UR4, UR39, UR4, URZ ;  /* 0x00000004270472a4 */ /* 0x000fe4000f8e02ff */
[----:B------:R-:W-:Y:S02]  /*5780*/  @UP4 USHF.R.U32.HI UR7, URZ, UR23, UR5 ;  /* 0x00000017ff074299 */ /* 0x000fe40008011605 */
[----:B------:R-:W-:Y:S02]  /*5790*/  USEL UR5, UR14, UR8, !UP6 ;  /* 0x000000080e057287 */ /* 0x000fe4000f000000 */
[----:B------:R-:W-:Y:S02]  /*57a0*/  UIMAD UR8, UR39, UR7, URZ ;  /* 0x00000007270872a4 */ /* 0x000fe4000f8e02ff */
[----:B------:R-:W-:Y:S03]  /*57b0*/  UISETP.GE.AND UP0, UPT, UR6, UR4, UPT ;  /* 0x000000040600728c */ /* 0x000fe6000bf06270 */
[----:B------:R-:W-:Y:S01]  /*57c0*/  UMOV UR4, UR11 ;  /* 0x0000000b00047c82 */ /* 0x000fe20008000000 */
[----:B------:R-:W-:Y:S02]  /*57d0*/  UISETP.GE.OR UP0, UPT, UR5, UR8, UP0 ;  /* 0x000000080500728c */ /* 0x000fe40008706670 */
[----:B------:R-:W-:Y:S02]  /*57e0*/  USHF.R.U32.HI UR4, URZ, UR23, UR4 ;  /* 0x00000017ff047299 */ /* 0x000fe40008011604 */
[----:B------:R-:W-:Y:S02]  /*57f0*/  UIMAD.WIDE.U32 UR8, UR5, UR22, URZ ;  /* 0x00000016050872a5 */ /* 0x000fe4000f8e00ff */
[----:B------:R-:W-:Y:S04]  /*5800*/  USEL UR10, UR6, UR4, !UP4 ;  /* 0x00000004060a7287 */ /* 0x000fe8000e000000 */
[----:B------:R-:W-:Y:S01]  /*5810*/  UIADD3 UR11, UPT, UPT, -UR10, URZ, URZ ;  /* 0x000000ff0a0b7290 */ /* 0x000fe2000fffe1ff */
[----:B------:R-:W-:Y:S02]  /*5820*/  @!UP0 UMOV UR4, UR9 ;  /* 0x0000000900048c82 */ /* 0x000fe40008000000 */
[----:B------:R-:W-:Y:S02]  /*5830*/  @!UP0 USHF.R.U32.HI UR4, URZ, UR23, UR4 ;  /* 0x00000017ff048299 */ /* 0x000fe40008011604 */
[----:B------:R-:W-:Y:S02]  /*5840*/  UIMAD UR8, UR39, UR11, UR6 ;  /* 0x0000000b270872a4 */ /* 0x000fe4000f8e0206 */
[----:B------:R-:W-:Y:S04]  /*5850*/  @!UP0 USEL UR4, UR5, UR4, !UP4 ;  /* 0x0000000405048287 */ /* 0x000fe8000e000000 */
[----:B------:R-:W-:Y:S02]  /*5860*/  @!UP0 UIMAD UR7, UR7, UR8, UR4 ;  /* 0x00000008070782a4 */ /* 0x000fe4000f8e0204 */
[----:B------:R-:W-:Y:S02]  /*5870*/  @!UP0 UIADD3 UR9, UPT, UPT, UR10, -UR4, URZ ;  /* 0x800000040a098290 */ /* 0x000fe4000fffe0ff */
[----:B------:R-:W-:Y:S02]  /*5880*/  UIADD3 UR8, UPT, UPT, -UR6, URZ, URZ ;  /* 0x000000ff06087290 */ /* 0x000fe4000fffe1ff */
[----:B------:R-:W-:Y:S02]  /*5890*/  UIADD3 UR4, UPT, UPT, -UR5, URZ, URZ ;  /* 0x000000ff05047290 */ /* 0x000fe4000fffe1ff */
[----:B------:R-:W-:Y:S03]  /*58a0*/  @!UP0 UIMAD UR6, UR9, UR39, UR5 ;  /* 0x00000027090682a4 */ /* 0x000fe6000f8e0205 */
[----:B------:R-:W-:Y:S01]  /*58b0*/  @!UP0 UMOV UR5, UR7 ;  /* 0x0000000700058c82 */ /* 0x000fe20008000000 */
[----:B------:R-:W-:Y:S02]  /*58c0*/  UIMAD UR7, UR15, UR4, UR14 ;  /* 0x000000040f0772a4 */ /* 0x000fe4000f8e020e */
[----:B------:R-:W-:Y:S02]  /*58d0*/  UIMAD UR4, UR34, UR8, UR13 ;  /* 0x00000008220472a4 */ /* 0x000fe4000f8e020d */
[----:B------:R-:W-:Y:S02]  /*58e0*/  UIMAD UR14, UR5, UR15, UR7 ;  /* 0x0000000f050e72a4 */ /* 0x000fe4000f8e0207 */
[----:B------:R-:W-:Y:S11]  /*58f0*/  UIMAD UR13, UR6, UR34, UR4 ;  /* 0x00000022060d72a4 */ /* 0x000ff6000f8e0204 */
[----:B------:R-:W-:Y:S01]  /*5900*/  @!UPT UIADD3 URZ, UPT, UPT, URZ, URZ, URZ ;  /* 0x000000fffffff290 */ /* 0x000fe2000fffe0ff */
.L_x_80:
[----:B------:R-:W3:Y:S01]  /*5910*/  @!UP3 LDCU.128 UR8, c[0x0][0xf10] ;  /* 0x0001e200ff08b7ac */ /* 0x000ee20008000c00 */
[C---:B------:R-:W-:Y:S02]  /*5920*/  ISETP.NE.U32.AND P1, PT, R4.reuse, RZ, PT ;  /* 0x000000ff0400720c */ /* 0x040fe40003f25070 */
[----:B------:R-:W-:Y:S02]  /*5930*/  ISETP.NE.U32.AND P0, PT, R4, RZ, PT ;  /* 0x000000ff0400720c */ /* 0x000fe40003f05070 */
[C---:B------:R-:W-:Y:S02]  /*5940*/  ISETP.NE.AND.EX P1, PT, R5.reuse, RZ, PT, P1 ;  /* 0x000000ff0500720c */ /* 0x040fe40003f25310 */
[----:B------:R-:W-:Y:S01]  /*5950*/  ISETP.NE.AND.EX P0, PT, R5, RZ, PT, P0 ;  /* 0x000000ff0500720c */ /* 0x000fe20003f05300 */
[----:B------:R-:W4:Y:S01]  /*5960*/  @!UP3 LDCU UR5, c[0x0][0xf0c] ;  /* 0x0001e180ff05b7ac */ /* 0x000f220008000800 */
[----:B------:R-:W-:Y:S02]  /*5970*/  USHF.L.U32 UR26, UR21, 0x6, URZ ;  /* 0x00000006151a7899 */ /* 0x000fe400080006ff */
[----:B------:R-:W-:Y:S02]  /*5980*/  USHF.L.U32 UR27, UR20, 0x7, URZ ;  /* 0x00000007141b7899 */ /* 0x000fe400080006ff */
[----:B---3--:R-:W-:Y:S07]  /*5990*/  UIMAD.WIDE.U32 UR6, UR14, UR8, URZ ;  /* 0x000000080e0672a5 */ /* 0x008fee000f8e00ff */
[----:B------:R-:W-:Y:S01]  /*59a0*/  @!UP3 UMOV UR4, UR7 ;  /* 0x000000070004bc82 */ /* 0x000fe20008000000 */
[----:B----4-:R-:W-:Y:S02]  /*59b0*/  @!UP3 UISETP.NE.AND UP0, UPT, UR5, 0x1, UPT ;  /* 0x000000010500b88c */ /* 0x010fe4000bf05270 */
[----:B------:R-:W-:Y:S02]  /*59c0*/  @!UP3 USHF.R.U32.HI UR4, URZ, UR9, UR4 ;  /* 0x00000009ff04b299 */ /* 0x000fe40008011604 */
[----:B------:R-:W-:Y:S02]  /*59d0*/  UIMAD.WIDE.U32 UR6, UR13, UR11, URZ ;  /* 0x0000000b0d0672a5 */ /* 0x000fe4000f8e00ff */
[----:B------:R-:W-:Y:S02]  /*59e0*/  @!UP3 USEL UR8, UR14, UR4, !UP0 ;  /* 0x000000040e08b287 */ /* 0x000fe4000c000000 */
[----:B------:R-:W-:Y:S03]  /*59f0*/  @!UP3 UISETP.NE.AND UP0, UPT, UR10, 0x1, UPT ;  /* 0x000000010a00b88c */ /* 0x000fe6000bf05270 */
[----:B------:R-:W-:Y:S02]  /*5a00*/  @!UP3 UMOV UR6, UR7 ;  /* 0x000000070006bc82 */ /* 0x000fe40008000000 */
[----:B------:R-:W3:Y:S02]  /*5a10*/  @!UP3 LDCU UR4, c[0x0][0xf20] ;  /* 0x0001e400ff04b7ac */ /* 0x000ee40008000800 */
[----:B---3--:R-:W-:Y:S04]  /*5a20*/  @!UP3 USHF.R.U32.HI UR6, URZ, UR4, UR6 ;  /* 0x00000004ff06b299 */ /* 0x008fe80008011606 */
[----:B------:R-:W-:Y:S04]  /*5a30*/  @!UP3 USEL UR6, UR13, UR6, !UP0 ;  /* 0x000000060d06b287 */ /* 0x000fe8000c000000 */
[----:B------:R-:W-:Y:S02]  /*5a40*/  @!UP3 UIADD3 UR4, UPT, UPT, -UR8, UR6, URZ ;  /* 0x000000060804b290 */ /* 0x000fe4000fffe1ff */
[----:B------:R-:W-:Y:S02]  /*5a50*/  @!UP3 UIADD3 UR6, UPT, UPT, UR8, -UR6, URZ ;  /* 0x800000060806b290 */ /* 0x000fe4000fffe0ff */
[----:B------:R-:W-:Y:S02]  /*5a60*/  @!UP3 UIMAD UR14, UR4, UR5, UR14 ;  /* 0x00000005040eb2a4 */ /* 0x000fe4000f8e020e */
[----:B------:R-:W-:Y:S01]  /*5a70*/  @!UP3 UIMAD UR13, UR6, UR10, UR13 ;  /* 0x0000000a060db2a4 */ /* 0x000fe2000f8e020d */
[----:B------:R-:W-:Y:S11]  /*5a80*/  BRA.U UP1, `(.L_x_81) ;  /* 0x0000000101107547 */ /* 0x000ff6000b800000 */
[----:B------:R-:W-:Y:S04]  /*5a90*/  MOV R6, UR61 ;  /* 0x0000003d00067c02 */ /* 0x000fe80008000f00 */
[----:B------:R-:W-:Y:S04]  /*5aa0*/  SHF.L.U32 R6, R6, 0x1f, RZ ;  /* 0x0000001f06067819 */ /* 0x000fe800000006ff */
[----:B------:R-:W3:Y:S02]  /*5ab0*/  SYNCS.PHASECHK.TRANS64.TRYWAIT P2, [UR29+0x78], R6 ;  /* 0x00007806ff0075a7 */ /* 0x000ee4000804111d */
[----:B---3--:R-:W-:Y:S05]  /*5ac0*/  @!P2 BRA `(.L_x_82) ;  /* 0x0000006400f0a947 */ /* 0x008fea0003800000 */
.L_x_81:
[----:B------:R-:W-:Y:S05]  /*5ad0*/  @!P1 BRA `(.L_x_83) ;  /* 0x0000000000309947 */ /* 0x000fea0003800000 */
[----:B------:R-:W-:Y:S01]  /*5ae0*/  ISETP.NE.U32.AND P1, PT, R2, RZ, PT ;  /* 0x000000ff0200720c */ /* 0x000fe20003f25070 */
[----:B------:R-:W3:Y:S01]  /*5af0*/  LDCU.64 UR4, c[0x0][0x358] ;  /* 0x00006b00ff0477ac */ /* 0x000ee20008000a00 */
[----:B------:R-:W-:Y:S02]  /*5b00*/  IMAD.MOV.U32 R85, RZ, RZ, 0x1 ;  /* 0x00000001ff557424 */ /* 0x000fe400078e00ff */
[----:B------:R-:W-:Y:S11]  /*5b10*/  ISETP.NE.AND.EX P1, PT, R3, RZ, PT, P1 ;  /* 0x000000ff0300720c */ /* 0x000ff60003f25310 */
[----:B------:R-:W-:Y:S02]  /*5b20*/  @!UPT UIADD3 URZ, UPT, UPT, URZ, URZ, URZ ;  /* 0x000000fffffff290 */ /* 0x000fe4000fffe0ff */
[----:B------:R-:W4:Y:S01]  /*5b30*/  @P1 LDC.64 R8, c[0x0][0xc88] ;  /* 0x00032200ff081b82 */ /* 0x000f220000000a00 */
[----:B-1----:R-:W-:Y:S04]  /*5b40*/  @P1 IMAD R0, R4, UR52, RZ ;  /* 0x0000003404001c24 */ /* 0x002fe8000f8e02ff */
[----:B----4-:R-:W-:Y:S04]  /*5b50*/  @P1 IMAD.WIDE R8, R0, 0x4, R8 ;  /* 0x0000000400081825 */ /* 0x010fe800078e0208 */
[----:B------:R-:W-:Y:S01]  /*5b60*/  HFMA2 R0, -RZ, RZ, 0, 5.9604644775390625e-08 ;  /* 0x00000001ff007431 */ /* 0x000fe200000001ff */
[----:B---3-5:R3:W5:Y:S04]  /*5b70*/  @P1 LDG.E R45, desc[UR4][R8.64] ;  /* 0x00000004082d1981 */ /* 0x028768000c1e1900 */
[----:B------:R-:W-:Y:S01]  /*5b80*/  @!P1 PRMT R85, R0, 0x7610, R85 ;  /* 0x0000761000559816 */ /* 0x000fe20000000055 */
[----:B---3--:R-:W4:Y:S06]  /*5b90*/  @!P1 LDC R45, c[0x0][0xc80] ;  /* 0x00032000ff2d9b82 */ /* 0x008f2c0000000800 */
.L_x_83:
[----:B----45:R-:W-:Y:S01]  /*5ba0*/  @!P0 FSETP.EQ.AND P1, PT, R45, RZ, PT ;  /* 0x000000ff2d00820b */ /* 0x030fe20003f22000 */
[----:B------:R-:W-:Y:S01]  /*5bb0*/  @!UPT UIADD3 URZ, UPT, UPT, URZ, URZ, URZ ;  /* 0x000000fffffff290 */ /* 0x000fe2000fffe0ff */
[----:B------:R-:W-:Y:S11]  /*5bc0*/  @!P0 BRA `(.L_x_84) ;  /* 0x0000000000188947 */ /* 0x000ff60003800000 */
[----:B------:R-:W-:Y:S02]  /*5bd0*/  LOP3.LUT P0, RZ, R85, 0xff, RZ, 0xc0, !PT ;  /* 0x000000ff55ff7812 */ /* 0x000fe4000780c0ff */
[----:B------:R-:W-:Y:S04]  /*5be0*/  ISETP.NE.U32.AND P1, PT, R2, RZ, PT ;  /* 0x000000ff0200720c */ /* 0x000fe80003f25070 */
[----:B------:R-:W-:Y:S04]  /*5bf0*/  ISETP.NE.AND.EX P1, PT, R3, RZ, PT, P1 ;  /* 0x000000ff0300720c */ /* 0x000fe80003f25310 */
[----:B------:R-:W-:Y:S03]  /*5c00*/  PLOP3.LUT P1, PT, P1, PT, PT, 0x8, 0x80 ;  /* 0x000000000080781c */ /* 0x000fe60000f2e170 */
[----:B------:R-:W-:Y:S11]  /*5c10*/  @P0 FSETP.EQ.AND P1, PT, R45, RZ, PT ;  /* 0x000000ff2d00020b */ /* 0x000ff60003f22000 */
[----:B------:R-:W-:Y:S02]  /*5c20*/  @!UPT UIADD3 URZ, UPT, UPT, URZ, URZ, URZ ;  /* 0x000000fffffff290 */ /* 0x000fe4000fffe0ff */
.L_x_84:
[----:B------:R-:W-:Y:S01]  /*5c30*/  ULEA UR4, UR12, UR29, 0x3 ;  /* 0x0000001d0c047291 */ /* 0x000fe2000f8e18ff */
[----:B------:R-:W-:Y:S02]  /*5c40*/  SHF.L.U32 R9, R15, 0x1f, RZ ;  /* 0x0000001f0f097819 */ /* 0x000fe400000006ff */
[----:B------:R-:W-:Y:S04]  /*5c50*/  ELECT P0, URZ, PT ;  /* 0x0000000000ff782f */ /* 0x000fe80003800000 */
[----:B------:R-:W-:Y:S02]  /*5c60*/  PLOP3.LUT P1, PT, P1, P0, PT, 0xf2, 0x2f ;  /* 0x00000000002f781c */ /* 0x000fe40000f21e72 */
[----:B------:R-:W3:Y:S11]  /*5c70*/  SYNCS.PHASECHK.TRANS64.TRYWAIT P2, [UR4+0x58], R9 ;  /* 0x00005809ff0075a7 */ /* 0x000ef60008041104 */
[----:B------:R-:W-:Y:S05]  /*5c80*/  @!P1 IADD3 R8, P0, PT, R16, 0x980, RZ ;  /* 0x0000098010089810 */ /* 0x000fea0007f1e0ff */
[----:B-1----:R-:W-:Y:S01]  /*5c90*/  @!P1 IMAD.X R6, RZ, RZ, R17, P0 ;  /* 0x000000ffff069224 */ /* 0x002fe200000e0611 */
[----:B---3--:R-:W-:Y:S07]  /*5ca0*/  @!P2 BRA `(.L_x_85) ;  /* 0x000000640090a947 */ /* 0x008fee0003800000 */
.L_x_182:
[----:B------:R-:W-:Y:S01]  /*5cb0*/  @!P1 R2UR UR7, R6 ;  /* 0x00000000060792ca */ /* 0x000fe200000e0000 */
[----:B------:R-:W-:Y:S01]  /*5cc0*/  UIADD3 UR5, UPT, UPT, UR12, 0x1, URZ ;  /* 0x000000010c057890 */ /* 0x000fe2000fffe0ff */
[----:B------:R-:W-:Y:S01]  /*5cd0*/  @!P1 R2UR UR6, R8 ;  /* 0x00000000080692ca */ /* 0x000fe200000e0000 */
[----:B------:R-:W-:Y:S01]  /*5ce0*/  UIADD3 UR25, UPT, UPT, UR4, 0x40, URZ ;  /* 0x0000004004197890 */ /* 0x000fe2000fffe0ff */
[----:B-1----:R-:W-:Y:S01]  /*5cf0*/  @!P1 IMAD.MOV.U32 R0, RZ, RZ, 0x1000 ;  /* 0x00001000ff009424 */ /* 0x002fe200078e00ff */
[----:B------:R-:W-:Y:S01]  /*5d00*/  UISETP.NE.AND UP0, UPT, UR5, 0x3, UPT ;  /* 0x000000030500788c */ /* 0x000fe2000bf05270 */
[----:B------:R-:W-:Y:S01]  /*5d10*/  UMOV UR18, 0x0 ;  /* 0x0000000000127882 */ /* 0x000fe20000000000 */
[----:B------:R-:W-:Y:S02]  /*5d20*/  UMOV UR19, 0x10000000 ;  /* 0x1000000000137882 */ /* 0x000fe40000000000 */
[----:B------:R-:W-:Y:S02]  /*5d30*/  USEL UR5, UR5, URZ, UP0 ;  /* 0x000000ff05057287 */ /* 0x000fe40008000000 */
[----:B------:R-:W-:Y:S02]  /*5d40*/  USEL UR9, URZ, 0x1, UP0 ;  /* 0x00000001ff097887 */ /* 0x000fe40008000000 */
[----:B------:R-:W-:Y:S01]  /*5d50*/  IMAD.U32 R9, RZ, RZ, UR7 ;  /* 0x00000007ff097e24 */ /* 0x000fe2000f8e00ff */
[----:B------:R-:W-:Y:S01]  /*5d60*/  VOTEU.ALL UP0, P1 ;  /* 0x0000000000ff7886 */ /* 0x000fe20000800000 */
[----:B------:R-:W-:Y:S01]  /*5d70*/  IMAD.U32 R8, RZ, RZ, UR6 ;  /* 0x00000006ff087e24 */ /* 0x000fe2000f8e00ff */
[----:B------:R-:W-:Y:S01]  /*5d80*/  UMOV UR28, UR52 ;  /* 0x00000034001c7c82 */ /* 0x000fe20008000000 */
[----:B------:R-:W-:Y:S01]  /*5d90*/  UMOV UR11, UR27 ;  /* 0x0000001b000b7c82 */ /* 0x000fe20008000000 */
[----:B------:R-:W-:Y:S01]  /*5da0*/  @!P1 R2UR UR17, R9 ;  /* 0x00000000091192ca */ /* 0x000fe200000e0000 */
[----:B------:R-:W-:Y:S01]  /*5db0*/  @!UP0 ULEA UR6, UR12, UR29, 0xc ;  /* 0x0000001d0c068291 */ /* 0x000fe2000f8e60ff */
[----:B------:R-:W-:Y:S01]  /*5dc0*/  @!P1 R2UR UR16, R8 ;  /* 0x00000000081092ca */ /* 0x000fe200000e0000 */
[----:B------:R-:W-:Y:S01]  /*5dd0*/  @!UP0 UIADD3 UR10, UPT, UPT, UR26, 0x20, URZ ;  /* 0x000000201a0a8890 */ /* 0x000fe2000fffe0ff */
[----:B------:R-:W-:Y:S01]  /*5de0*/  LOP3.LUT R9, R15, UR9, RZ, 0x3c, !PT ;  /* 0x000000090f097c12 */ /* 0x000fe2000f8e3cff */
[----:B------:R-:W-:Y:S01]  /*5df0*/  @!UP0 UIADD3 UR24, UPT, UPT, UR6, 0x200, URZ ;  /* 0x0000020006188890 */ /* 0x000fe2000fffe0ff */
[----:B------:R-:W-:Y:S01]  /*5e00*/  @!P1 IADD3 R8, P0, PT, R16, 0x980, RZ ;  /* 0x0000098010089810 */ /* 0x000fe20007f1e0ff */
[----:B------:R-:W-:Y:S01]  /*5e10*/  @!UP0 UIADD3 UR8, UPT, UPT, UR6, 0xa00, URZ ;  /* 0x00000a0006088890 */ /* 0x000fe2000fffe0ff */
[----:B------:R-:W-:Y:S01]  /*5e20*/  SHF.L.U32 R10, R9, 0x1f, RZ ;  /* 0x0000001f090a7819 */ /* 0x000fe200000006ff */
[----:B------:R-:W-:Y:S01]  /*5e30*/  VOTEU.ALL UP0, P1 ;  /* 0x0000000000ff7886 */ /* 0x000fe20000800000 */
[----:B------:R-:W-:Y:S01]  /*5e40*/  UMOV UR12, UR52 ;  /* 0x00000034000c7c82 */ /* 0x000fe20008000000 */
[----:B------:R-:W-:Y:S01]  /*5e50*/  UMOV UR9, UR25 ;  /* 0x0000001900097c82 */ /* 0x000fe20008000000 */
[----:B------:R-:W-:Y:S01]  /*5e60*/  UPRMT UR6, UR66, 0x654, UR25 ;  /* 0x0000065442067896 */ /* 0x000fe20008000019 */
[----:B------:R-:W-:Y:S01]  /*5e70*/  @!P1 IMAD.X R6, RZ, RZ, R17, P0 ;  /* 0x000000ffff069224 */ /* 0x000fe200000e0611 */
[----:B------:R-:W-:Y:S01]  /*5e80*/  ULEA UR7, UR5, UR29, 0x3 ;  /* 0x0000001d05077291 */ /* 0x000fe2000f8e18ff */
[----:B------:R1:W-:Y:S01]  /*5e90*/  @!UP0 UTMALDG.3D [UR24], [UR16], desc[UR18] ;  /* 0x00001218100085b4 */ /* 0x0003e20008011000 */
[----:B------:R-:W-:Y:S05]  /*5ea0*/  VOTEU.ALL UP0, P1 ;  /* 0x0000000000ff7886 */ /* 0x000fea0000800000 */
[----:B------:R1:W-:Y:S01]  /*5eb0*/  @!UP0 UTMALDG.3D [UR8], [UR16], desc[UR18] ;  /* 0x00001208100085b4 */ /* 0x0003e20008011000 */
[----:B------:R1:W-:Y:S01]  /*5ec0*/  @!P1 SYNCS.ARRIVE.TRANS64.RED.A0TR RZ, [UR4+0x40], R0 ;  /* 0x00004000ffff99a7 */ /* 0x0003e20008300404 */
[----:B------:R-:W-:Y:S01]  /*5ed0*/  SYNCS.ARRIVE.TRANS64.RED.A1T0 RZ, [UR6], RZ ;  /* 0x000000ffffff79a7 */ /* 0x000fe20008100406 */
[----:B------:R-:W3:Y:S02]  /*5ee0*/  SYNCS.PHASECHK.TRANS64.TRYWAIT P2, [UR7+0x58], R10 ;  /* 0x0000580aff0075a7 */ /* 0x000ee40008041107 */
[----:B-1-3--:R-:W-:Y:S05]  /*5ef0*/  @!P2 BRA `(.L_x_86) ;  /* 0x000000640014a947 */ /* 0x00afea0003800000 */
.L_x_184:
[----:B------:R-:W-:Y:S01]  /*5f00*/  @!P1 R2UR UR6, R8 ;  /* 0x00000000080692ca */ /* 0x000fe200000e0000 */
[----:B------:R-:W-:Y:S01]  /*5f10*/  UIADD3 UR4, UPT, UPT, UR5, 0x1, URZ ;  /* 0x0000000105047890 */ /* 0x000fe2000fffe0ff */
[----:B------:R-:W-:Y:S01]  /*5f20*/  @!P1 R2UR UR8, R6 ;  /* 0x00000000060892ca */ /* 0x000fe200000e0000 */
[----:B------:R-:W-:Y:S01]  /*5f30*/  UIADD3 UR17, UPT, UPT, UR7, 0x40, URZ ;  /* 0x0000004007117890 */ /* 0x000fe2000fffe0ff */
[----:B-1----:R-:W-:Y:S01]  /*5f40*/  @!P1 IMAD.MOV.U32 R0, RZ, RZ, 0x1000 ;  /* 0x00001000ff009424 */ /* 0x002fe200078e00ff */
[----:B------:R-:W-:Y:S01]  /*5f50*/  UISETP.NE.AND UP0, UPT, UR4, 0x3, UPT ;  /* 0x000000030400788c */ /* 0x000fe2000bf05270 */
[----:B------:R-:W-:Y:S01]  /*5f60*/  @!P1 IADD3 R8, P0, PT, R16, 0x980, RZ ;  /* 0x0000098010089810 */ /* 0x000fe20007f1e0ff */
[----:B------:R-:W-:Y:S01]  /*5f70*/  UMOV UR36, 0x0 ;  /* 0x0000000000247882 */ /* 0x000fe20000000000 */
[----:B------:R-:W-:Y:S01]  /*5f80*/  UMOV UR37, 0x10000000 ;  /* 0x1000000000257882 */ /* 0x000fe20000000000 */
[----:B------:R-:W-:Y:S01]  /*5f90*/  USEL UR9, URZ, 0x1, UP0 ;  /* 0x00000001ff097887 */ /* 0x000fe20008000000 */
[----:B------:R-:W-:Y:S01]  /*5fa0*/  UMOV UR18, UR26 ;  /* 0x0000001a00127c82 */ /* 0x000fe20008000000 */
[----:B------:R-:W-:Y:S02]  /*5fb0*/  UMOV UR20, UR52 ;  /* 0x0000003400147c82 */ /* 0x000fe40008000000 */
[----:B------:R-:W-:Y:S01]  /*5fc0*/  IMAD.U32 R10, RZ, RZ, UR6 ;  /* 0x00000006ff0a7e24 */ /* 0x000fe2000f8e00ff */
[----:B------:R-:W-:Y:S01]  /*5fd0*/  USEL UR6, UR4, URZ, UP0 ;  /* 0x000000ff04067287 */ /* 0x000fe20008000000 */
[----:B------:R-:W-:Y:S01]  /*5fe0*/  IMAD.U32 R11, RZ, RZ, UR8 ;  /* 0x00000008ff0b7e24 */ /* 0x000fe2000f8e00ff */
[----:B------:R-:W-:Y:S01]  /*5ff0*/  VOTEU.ALL UP0, P1 ;  /* 0x0000000000ff7886 */ /* 0x000fe20000800000 */
[----:B------:R-:W-:Y:S01]  /*6000*/  LOP3.LUT R9, R9, UR9, RZ, 0x3c, !PT ;  /* 0x0000000909097c12 */ /* 0x000fe2000f8e3cff */
[----:B------:R-:W-:Y:S01]  /*6010*/  UMOV UR12, UR52 ;  /* 0x00000034000c7c82 */ /* 0x000fe20008000000 */
[----:B------:R-:W-:Y:S01]  /*6020*/  @!P1 R2UR UR24, R10 ;  /* 0x000000000a1892ca */ /* 0x000fe200000e0000 */
[----:B------:R-:W-:Y:S01]  /*6030*/  UMOV UR9, UR17 ;  /* 0x0000001100097c82 */ /* 0x000fe20008000000 */
[----:B------:R-:W-:Y:S01]  /*6040*/  @!P1 R2UR UR25, R11 ;  /* 0x000000000b1992ca */ /* 0x000fe200000e0000 */
[----:B------:R-:W-:Y:S01]  /*6050*/  @!UP0 ULEA UR5, UR5, UR29, 0xc ;  /* 0x0000001d05058291 */ /* 0x000fe2000f8e60ff */
[----:B------:R-:W-:Y:S01]  /*6060*/  SHF.L.U32 R10, R9, 0x1f, RZ ;  /* 0x0000001f090a7819 */ /* 0x000fe200000006ff */
[----:B------:R-:W-:Y:S01]  /*6070*/  @!UP0 UIADD3 UR19, UPT, UPT, UR27, 0x40, URZ ;  /* 0x000000401b138890 */ /* 0x000fe2000fffe0ff */
[----:B------:R-:W-:Y:S01]  /*6080*/  @!P1 IMAD.X R6, RZ, RZ, R17, P0 ;  /* 0x000000ffff069224 */ /* 0x000fe200000e0611 */
[----:B------:R-:W-:Y:S02]  /*6090*/  @!UP0 UIADD3 UR16, UPT, UPT, UR5, 0x200, URZ ;  /* 0x0000020005108890 */ /* 0x000fe4000fffe0ff */
[----:B------:R-:W-:Y:S02]  /*60a0*/  @!UP0 UIADD3 UR8, UPT, UPT, UR5, 0xa00, URZ ;  /* 0x00000a0005088890 */ /* 0x000fe4000fffe0ff */
[----:B------:R-:W-:Y:S01]  /*60b0*/  @!UP0 UIADD3 UR10, UPT, UPT, UR26, 0x20, URZ ;  /* 0x000000201a0a8890 */ /* 0x000fe2000fffe0ff */
[----:B------:R-:W-:Y:S01]  /*60c0*/  VOTEU.ALL UP0, P1 ;  /* 0x0000000000ff7886 */ /* 0x000fe20000800000 */
[----:B------:R-:W-:Y:S01]  /*60d0*/  UMOV UR11, UR19 ;  /* 0x00000013000b7c82 */ /* 0x000fe20008000000 */
[----:B------:R-:W-:Y:S02]  /*60e0*/  UPRMT UR4, UR66, 0x654, UR17 ;  /* 0x0000065442047896 */ /* 0x000fe40008000011 */
        /* <DEDUP_REMOVED lines=8> */
.L_x_186:
[----:B------:R-:W-:Y:S01]  /*6170*/  @!P1 R2UR UR7, R6 ;  /* 0x00000000060792ca */ /* 0x000fe200000e0000 */
[----:B------:R-:W-:Y:S01]  /*6180*/  UIADD3 UR4, UPT, UPT, UR6, 0x1, URZ ;  /* 0x0000000106047890 */ /* 0x000fe2000fffe0ff */
[----:B------:R-:W-:Y:S01]  /*6190*/  @!P1 R2UR UR8, R8 ;  /* 0x00000000080892ca */ /* 0x000fe200000e0000 */
[----:B------:R-:W-:Y:S01]  /*61a0*/  UIADD3 UR18, UPT, UPT, UR26, 0x10, URZ ;  /* 0x000000101a127890 */ /* 0x000fe2000fffe0ff */
[----:B-1----:R-:W-:Y:S01]  /*61b0*/  @!P1 IMAD.MOV.U32 R0, RZ, RZ, 0x1000 ;  /* 0x00001000ff009424 */ /* 0x002fe200078e00ff */
[----:B------:R-:W-:Y:S01]  /*61c0*/  UISETP.NE.AND UP0, UPT, UR4, 0x3, UPT ;  /* 0x000000030400788c */ /* 0x000fe2000bf05270 */
[----:B------:R-:W-:Y:S01]  /*61d0*/  VIADD R14, R14, 0x1 ;  /* 0x000000010e0e7836 */ /* 0x000fe20000000000 */
[----:B------:R-:W-:Y:S02]  /*61e0*/  UIADD3 UR17, UPT, UPT, UR5, 0x40, URZ ;  /* 0x0000004005117890 */ /* 0x000fe4000fffe0ff */
[----:B------:R-:W-:Y:S01]  /*61f0*/  USEL UR21, UR4, URZ, UP0 ;  /* 0x000000ff04157287 */ /* 0x000fe20008000000 */
[----:B------:R-:W-:Y:S01]  /*6200*/  UMOV UR36, 0x0 ;  /* 0x0000000000247882 */ /* 0x000fe20000000000 */
[----:B------:R-:W-:Y:S02]  /*6210*/  UMOV UR37, 0x10000000 ;  /* 0x1000000000257882 */ /* 0x000fe40000000000 */
[----:B------:R-:W-:Y:S01]  /*6220*/  IMAD.U32 R11, RZ, RZ, UR7 ;  /* 0x00000007ff0b7e24 */ /* 0x000fe2000f8e00ff */
[----:B------:R-:W-:Y:S01]  /*6230*/  USEL UR7, URZ, 0x1, UP0 ;  /* 0x00000001ff077887 */ /* 0x000fe20008000000 */
[----:B------:R-:W-:Y:S01]  /*6240*/  IMAD.U32 R10, RZ, RZ, UR8 ;  /* 0x00000008ff0a7e24 */ /* 0x000fe2000f8e00ff */
[----:B------:R-:W-:Y:S01]  /*6250*/  VOTEU.ALL UP0, P1 ;  /* 0x0000000000ff7886 */ /* 0x000fe20000800000 */
[----:B------:R-:W-:Y:S01]  /*6260*/  UMOV UR19, UR27 ;  /* 0x0000001b00137c82 */ /* 0x000fe20008000000 */
[----:B------:R-:W-:Y:S01]  /*6270*/  @!P1 R2UR UR25, R11 ;  /* 0x000000000b1992ca */ /* 0x000fe200000e0000 */
[----:B------:R-:W-:Y:S01]  /*6280*/  UMOV UR20, UR52 ;  /* 0x0000003400147c82 */ /* 0x000fe20008000000 */
[----:B------:R-:W-:Y:S01]  /*6290*/  @!P1 R2UR UR24, R10 ;  /* 0x000000000a1892ca */ /* 0x000fe200000e0000 */
[----:B------:R-:W-:Y:S01]  /*62a0*/  @!UP0 ULEA UR4, UR6, UR29, 0xc ;  /* 0x0000001d06048291 */ /* 0x000fe2000f8e60ff */
[----:B------:R-:W-:Y:S01]  /*62b0*/  LOP3.LUT R9, R9, UR7, RZ, 0x3c, !PT ;  /* 0x0000000709097c12 */ /* 0x000fe2000f8e3cff */
[----:B------:R-:W-:Y:S02]  /*62c0*/  @!UP0 UIADD3 UR10, UPT, UPT, UR26, 0x30, URZ ;  /* 0x000000301a0a8890 */ /* 0x000fe4000fffe0ff */
[----:B------:R-:W-:Y:S01]  /*62d0*/  @!UP0 UIADD3 UR16, UPT, UPT, UR4, 0x200, URZ ;  /* 0x0000020004108890 */ /* 0x000fe2000fffe0ff */
[----:B------:R-:W-:Y:S01]  /*62e0*/  SHF.L.U32 R6, R9, 0x1f, RZ ;  /* 0x0000001f09067819 */ /* 0x000fe200000006ff */
[----:B------:R-:W-:Y:S01]  /*62f0*/  @!UP0 UIADD3 UR8, UPT, UPT, UR4, 0xa00, URZ ;  /* 0x00000a0004088890 */ /* 0x000fe2000fffe0ff */
[----:B------:R-:W-:Y:S01]  /*6300*/  VOTEU.ALL UP0, P1 ;  /* 0x0000000000ff7886 */ /* 0x000fe20000800000 */
[----:B------:R-:W-:Y:S01]  /*6310*/  UMOV UR11, UR27 ;  /* 0x0000001b000b7c82 */ /* 0x000fe20008000000 */
[----:B------:R-:W-:Y:S01]  /*6320*/  UMOV UR12, UR52 ;  /* 0x00000034000c7c82 */ /* 0x000fe20008000000 */
[----:B------:R-:W-:Y:S01]  /*6330*/  UMOV UR9, UR17 ;  /* 0x0000001100097c82 */ /* 0x000fe20008000000 */
[----:B------:R-:W-:Y:S02]  /*6340*/  UPRMT UR6, UR66, 0x654, UR17 ;  /* 0x0000065442067896 */ /* 0x000fe40008000011 */
[----:B------:R1:W-:Y:S01]  /*6350*/  @!UP0 UTMALDG.3D [UR16], [UR24], desc[UR36] ;  /* 0x00002410180085b4 */ /* 0x0003e20008011000 */
[----:B------:R-:W-:Y:S01]  /*6360*/  VOTEU.ALL UP0, P1 ;  /* 0x0000000000ff7886 */ /* 0x000fe20000800000 */
[----:B------:R-:W-:Y:S04]  /*6370*/  ULEA UR4, UR21, UR29, 0x3 ;  /* 0x0000001d15047291 */ /* 0x000fe8000f8e18ff */
[----:B------:R1:W-:Y:S01]  /*6380*/  @!UP0 UTMALDG.3D [UR8], [UR24], desc[UR36] ;  /* 0x00002408180085b4 */ /* 0x0003e20008011000 */
[----:B------:R1:W-:Y:S01]  /*6390*/  @!P1 SYNCS.ARRIVE.TRANS64.RED.A0TR RZ, [UR5+0x40], R0 ;  /* 0x00004000ffff99a7 */ /* 0x0003e20008300405 */
[----:B------:R-:W-:Y:S03]  /*63a0*/  SYNCS.ARRIVE.TRANS64.RED.A1T0 RZ, [UR6], RZ ;  /* 0x000000ffffff79a7 */ /* 0x000fe60008100406 */
[----:B------:R-:W3:Y:S02]  /*63b0*/  SYNCS.PHASECHK.TRANS64.TRYWAIT P0, [UR4+0x58], R6 ;  /* 0x00005806ff0075a7 */ /* 0x000ee40008001104 */
[----:B-1-3--:R-:W-:Y:S05]  /*63c0*/  @!P0 BRA `(.L_x_88) ;  /* 0x0000006000108947 */ /* 0x00afea0003800000 */
.L_x_188:
[----:B------:R-:W-:Y:S01]  /*63d0*/  UIADD3 UR17, UPT, UPT, UR4, 0x40, URZ ;  /* 0x0000004004117890 */ /* 0x000fe2000fffe0ff */
[----:B-1----:R-:W-:Y:S01]  /*63e0*/  @!P1 IADD3 R6, P0, PT, R16, 0x980, RZ ;  /* 0x0000098010069810 */ /* 0x002fe20007f1e0ff */
[----:B------:R-:W-:Y:S01]  /*63f0*/  UPLOP3.LUT UP1, UPT, UPT, UPT, UPT, 0x80, 0x8 ;  /* 0x000000000008789c */ /* 0x000fe20003f2f070 */
[----:B------:R-:W-:Y:S01]  /*6400*/  R2UR UR36, R92 ;  /* 0x000000005c2472ca */ /* 0x000fe200000e0000 */
[----:B------:R-:W-:Y:S01]  /*6410*/  UMOV UR24, 0x0 ;  /* 0x0000000000187882 */ /* 0x000fe20000000000 */
[----:B------:R-:W-:Y:S01]  /*6420*/  @!P1 R2UR UR6, R6 ;  /* 0x00000000060692ca */ /* 0x000fe200000e0000 */
[----:B------:R-:W-:Y:S01]  /*6430*/  @!P1 IMAD.X R0, RZ, RZ, R17, P0 ;  /* 0x000000ffff009224 */ /* 0x000fe200000e0611 */
[----:B------:R-:W-:Y:S01]  /*6440*/  UMOV UR25, 0x10000000 ;  /* 0x1000000000197882 */ /* 0x000fe20000000000 */
[----:B------:R-:W-:Y:S01]  /*6450*/  UMOV UR20, UR52 ;  /* 0x0000003400147c82 */ /* 0x000fe20008000000 */
[----:B------:R-:W-:Y:S01]  /*6460*/  UMOV UR12, UR52 ;  /* 0x00000034000c7c82 */ /* 0x000fe20008000000 */
[----:B------:R-:W-:Y:S01]  /*6470*/  UMOV UR9, UR17 ;  /* 0x0000001100097c82 */ /* 0x000fe20008000000 */
[----:B------:R-:W-:Y:S01]  /*6480*/  @!P1 R2UR UR5, R0 ;  /* 0x00000000000592ca */ /* 0x000fe200000e0000 */
[----:B------:R-:W-:Y:S01]  /*6490*/  VOTEU.ALL UP0, P1 ;  /* 0x0000000000ff7886 */ /* 0x000fe20000800000 */
[----:B------:R-:W-:Y:S01]  /*64a0*/  R2UR UR28, R93 ;  /* 0x000000005d1c72ca */ /* 0x000fe200000e0000 */
[----:B------:R-:W-:Y:S01]  /*64b0*/  UMOV UR52, UR30 ;  /* 0x0000001e00347c82 */ /* 0x000fe20008000000 */
[C---:B------:R-:W-:Y:S02]  /*64c0*/  ISETP.NE.AND P0, PT, R14.reuse, 0x2, PT ;  /* 0x000000020e00780c */ /* 0x040fe40003f05270 */
[----:B------:R-:W-:Y:S01]  /*64d0*/  @!UP0 UIADD3 UR19, UPT, UPT, UR27, 0x40, URZ ;  /* 0x000000401b138890 */ /* 0x000fe2000fffe0ff */
[----:B------:R-:W-:Y:S01]  /*64e0*/  IMAD.U32 R10, RZ, RZ, UR6 ;  /* 0x00000006ff0a7e24 */ /* 0x000fe2000f8e00ff */
[----:B------:R-:W-:Y:S01]  /*64f0*/  @!UP0 UIADD3 UR10, UPT, UPT, UR26, 0x30, URZ ;  /* 0x000000301a0a8890 */ /* 0x000fe2000fffe0ff */
[----:B------:R-:W-:Y:S02]  /*6500*/  SEL R0, RZ, 0x1, P0 ;  /* 0x00000001ff007807 */ /* 0x000fe40000000000 */
[----:B------:R-:W-:Y:S02]  /*6510*/  SEL R14, R14, RZ, P0 ;  /* 0x000000ff0e0e7207 */ /* 0x000fe40000000000 */
[----:B------:R-:W-:Y:S01]  /*6520*/  IMAD.U32 R11, RZ, RZ, UR5 ;  /* 0x00000005ff0b7e24 */ /* 0x000fe2000f8e00ff */
[----:B------:R-:W-:Y:S01]  /*6530*/  @!P1 R2UR UR6, R10 ;  /* 0x000000000a0692ca */ /* 0x000fe200000e0000 */
[----:B------:R-:W-:Y:S01]  /*6540*/  @!UP0 ULEA UR5, UR21, UR29, 0xc ;  /* 0x0000001d15058291 */ /* 0x000fe2000f8e60ff */
[----:B------:R-:W-:Y:S01]  /*6550*/  LOP3.LUT R13, R13, R0, RZ, 0x3c, !PT ;  /* 0x000000000d0d7212 */ /* 0x000fe200078e3cff */
[----:B------:R-:W-:Y:S01]  /*6560*/  UMOV UR11, UR19 ;  /* 0x00000013000b7c82 */ /* 0x000fe20008000000 */
[----:B------:R-:W-:Y:S01]  /*6570*/  @!P1 R2UR UR7, R11 ;  /* 0x000000000b0792ca */ /* 0x000fe200000e0000 */
[----:B------:R-:W-:Y:S02]  /*6580*/  @!UP0 UIADD3 UR16, UPT, UPT, UR5, 0x200, URZ ;  /* 0x0000020005108890 */ /* 0x000fe4000fffe0ff */
[----:B------:R-:W-:Y:S01]  /*6590*/  @!UP0 UIADD3 UR8, UPT, UPT, UR5, 0xa00, URZ ;  /* 0x00000a0005088890 */ /* 0x000fe2000fffe0ff */
[----:B------:R-:W-:Y:S01]  /*65a0*/  VOTEU.ALL UP0, P1 ;  /* 0x0000000000ff7886 */ /* 0x000fe20000800000 */
[----:B------:R-:W-:Y:S08]  /*65b0*/  UPRMT UR5, UR66, 0x654, UR17 ;  /* 0x0000065442057896 */ /* 0x000ff00008000011 */
[----:B------:R1:W-:Y:S01]  /*65c0*/  @!UP0 UTMALDG.3D [UR16], [UR6], desc[UR24] ;  /* 0x00001810060085b4 */ /* 0x0003e20008011000 */
[----:B------:R-:W-:Y:S05]  /*65d0*/  VOTEU.ALL UP0, P1 ;  /* 0x0000000000ff7886 */ /* 0x000fea0000800000 */
[----:B------:R3:W-:Y:S01]  /*65e0*/  @!UP0 UTMALDG.3D [UR8], [UR6], desc[UR24] ;  /* 0x00001808060085b4 */ /* 0x0007e20008011000 */
[----:B------:R4:W-:Y:S01]  /*65f0*/  @!P1 SYNCS.ARRIVE.TRANS64.RED.A0TR RZ, [UR4+0x40], R7 ;  /* 0x00004007ffff99a7 */ /* 0x0009e20008300404 */
[----:B------:R-:W-:Y:S02]  /*6600*/  UIADD3 UR4, UPT, UPT, UR21, 0x1, URZ ;  /* 0x0000000115047890 */ /* 0x000fe4000fffe0ff */
[----:B------:R-:W-:Y:S02]  /*6610*/  UIADD3 UR21, UPT, UPT, UR13, UR36, URZ ;  /* 0x000000240d157290 */ /* 0x000fe4000fffe0ff */
[----:B------:R-:W-:Y:S01]  /*6620*/  UISETP.NE.AND UP0, UPT, UR4, 0x3, UPT ;  /* 0x000000030400788c */ /* 0x000fe2000bf05270 */
[----:B------:R-:W-:Y:S03]  /*6630*/  SYNCS.ARRIVE.TRANS64.RED.A1T0 RZ, [UR5], RZ ;  /* 0x000000ffffff79a7 */ /* 0x000fe60008100405 */
[----:B------:R-:W-:Y:S06]  /*6640*/  USEL UR5, URZ, 0x1, UP0 ;  /* 0x00000001ff057887 */ /* 0x000fec0008000000 */
[----:B------:R-:W-:Y:S01]  /*6650*/  LOP3.LUT R15, R9, UR5, RZ, 0x3c, !PT ;  /* 0x00000005090f7c12 */ /* 0x000fe2000f8e3cff */
[----:B-1----:R-:W-:Y:S02]  /*6660*/  UIADD3 UR20, UPT, UPT, UR14, UR28, URZ ;  /* 0x0000001c0e147290 */ /* 0x002fe4000fffe0ff */
[----:B---3--:R-:W-:Y:S01]  /*6670*/  USEL UR12, UR4, URZ, UP0 ;  /* 0x000000ff040c7287 */ /* 0x008fe20008000000 */
[----:B------:R-:W-:Y:S11]  /*6680*/  BRA.U UP2, `(.L_x_89) ;  /* 0xffffffed02807547 */ /* 0x000ff6000b83ffff */
[----:B------:R-:W-:Y:S01]  /*6690*/  UIADD3 UR29, UPT, UPT, UR29, 0x58, URZ ;  /* 0x000000581d1d7890 */ /* 0x000fe2000fffe0ff */
[----:B------:R-:W-:-:S03]  /*66a0*/  SHF.L.U32 R2, R15, 0x1f, RZ ;  /* 0x0000001f0f027819 */ /* 0x000fc600000006ff */
[----:B------:R-:W-:-:S09]  /*66b0*/  ULEA UR4, UR12, UR29, 0x3 ;  /* 0x0000001d0c047291 */ /* 0x000fd2000f8e18ff */
[----:B------:R-:W1:Y:S02]  /*66c0*/  SYNCS.PHASECHK.TRANS64.TRYWAIT P0, [UR4], R2 ;  /* 0x00000002ff0075a7 */ /* 0x000e640008001104 */
[----:B-1----:R-:W-:Y:S05]  /*66d0*/  @!P0 BRA `(.L_x_90) ;  /* 0x0000005c00648947 */ /* 0x002fea0003800000 */
.L_x_190:
        /* <DEDUP_REMOVED lines=9> */
.L_x_192:
[----:B------:R-:W-:-:S04]  /*6770*/  UIADD3 UR4, UPT, UPT, UR4, 0x1, URZ ;  /* 0x0000000104047890 */ /* 0x000fc8000fffe0ff */
[----:B------:R-:W-:-:S04]  /*6780*/  UISETP.NE.AND UP0, UPT, UR4, 0x3, UPT ;  /* 0x000000030400788c */ /* 0x000fc8000bf05270 */
[----:B------:R-:W-:Y:S02]  /*6790*/  USEL UR5, URZ, 0x1, UP0 ;  /* 0x00000001ff057887 */ /* 0x000fe40008000000 */
[----:B------:R-:W-:-:S04]  /*67a0*/  USEL UR4, UR4, URZ, UP0 ;  /* 0x000000ff04047287 */ /* 0x000fc80008000000 */
[----:B------:R-:W-:Y:S01]  /*67b0*/  ULEA UR4, UR4, UR29, 0x3 ;  /* 0x0000001d04047291 */ /* 0x000fe2000f8e18ff */
[----:B-1----:R-:W-:-:S04]  /*67c0*/  LOP3.LUT R2, R15, UR5, RZ, 0x3c, !PT ;  /* 0x000000050f027c12 */ /* 0x002fc8000f8e3cff */
[----:B------:R-:W-:Y:S01]  /*67d0*/  SHF.L.U32 R2, R2, 0x1f, RZ ;  /* 0x0000001f02027819 */ /* 0x000fe200000006ff */
[----:B------:R-:W-:-:S07]  /*67e0*/  IMAD.U32 R0, RZ, RZ, UR4 ;  /* 0x00000004ff007e24 */ /* 0x000fce000f8e00ff */
.L_x_92:
[----:B-1----:R1:W3:Y:S02]  /*67f0*/  SYNCS.PHASECHK.TRANS64.TRYWAIT P0, [R0+URZ], R2 ;  /* 0x00000002000075a7 */ /* 0x0022e400080011ff */
[----:B---3--:R-:W-:Y:S05]  /*6800*/  @!P0 NANOSLEEP.SYNCS 0x989680 ;  /* 0x009896800000895d */ /* 0x008fea0003900000 */
[----:B------:R-:W3:Y:S02]  /*6810*/  @!P0 SYNCS.PHASECHK.TRANS64 P0, [R0+URZ], R2 ;  /* 0x00000002000085a7 */ /* 0x000ee400080010ff */
[----:B--23--:R-:W-:Y:S05]  /*6820*/  @P0 EXIT ;  /* 0x000000000000094d */ /* 0x00cfea0003800000 */
[----:B------:R-:W-:Y:S05]  /*6830*/  BRA `(.L_x_92) ;  /* 0xfffffffc00ec7947 */ /* 0x000fea000383ffff */
.L_x_78:
[----:B------:R-:W-:-:S06]  /*6840*/  UISETP.GE.AND UP0, UPT, UR24, 0x4, UPT ;  /* 0x000000041800788c */ /* 0x000fcc000bf06270 */
[----:B------:R-:W-:-:S13]  /*6850*/  PLOP3.LUT P0, PT, PT, PT, UP0, 0x80, 0x8 ;  /* 0x000000000008781c */ /* 0x000fda0003f0f008 */
[----:B-1----:R-:W-:Y:S05]  /*6860*/  @!P0 EXIT ;  /* 0x000000000000894d */ /* 0x002fea0003800000 */
[----:B------:R-:W-:Y:S01]  /*6870*/  BAR.SYNC.DEFER_BLOCKING 0x6, 0xa0 ;  /* 0x0182800000007b1d */ /* 0x000fe20000010000 */
[C---:B------:R-:W-:Y:S01]  /*6880*/  IMAD.SHL.U32 R83, R81.reuse, 0x10, RZ ;  /* 0x0000001051537824 */ /* 0x040fe200078e00ff */
[C---:B------:R-:W-:Y:S01]  /*6890*/  LOP3.LUT R84, R86.reuse, 0x3, RZ, 0xc0, !PT ;  /* 0x0000000356547812 */ /* 0x040fe200078ec0ff */
[C---:B------:R-:W-:Y:S01]  /*68a0*/  IMAD.SHL.U32 R82, R81.reuse, 0x2, RZ ;  /* 0x0000000251527824 */ /* 0x040fe200078e00ff */
[----:B------:R-:W-:Y:S01]  /*68b0*/  CS2R R78, SRZ ;  /* 0x00000000004e7805 */ /* 0x000fe2000001ff00 */
[----:B------:R-:W-:Y:S01]  /*68c0*/  IMAD.SHL.U32 R2, R86, 0x200, RZ ;  /* 0x0000020056027824 */ /* 0x000fe200078e00ff */
[----:B------:R-:W-:Y:S01]  /*68d0*/  UMOV UR4, 0x400 ;  /* 0x0000040000047882 */ /* 0x000fe20000000000 */
[----:B------:R-:W1:Y:S01]  /*68e0*/  LDCU.64 UR6, c[0x0][0xc88] ;  /* 0x00019100ff0677ac */ /* 0x000e620008000a00 */
[----:B------:R-:W2:Y:S01]  /*68f0*/  LDC.64 R74, c[0x0][0xcb0] ;  /* 0x00032c00ff4a7b82 */ /* 0x000ea20000000a00 */
[----:B------:R-:W-:Y:S01]  /*6900*/  IMAD.U32 R81, R81, 0x10000, RZ ;  /* 0x0001000051517824 */ /* 0x000fe200078e00ff */
[C---:B------:R-:W-:Y:S01]  /*6910*/  LOP3.LUT R6, R83.reuse, 0x40, RZ, 0xc0, !PT ;  /* 0x0000004053067812 */ /* 0x040fe200078ec0ff */
[----:B------:R-:W-:Y:S01]  /*6920*/  ULEA UR4, UR66, UR4, 0x18 ;  /* 0x0000000442047291 */ /* 0x000fe2000f8ec0ff */
[----:B------:R-:W-:Y:S01]  /*6930*/  LOP3.LUT R3, R83, 0x1b0, RZ, 0xc0, !PT ;  /* 0x000001b053037812 */ /* 0x000fe200078ec0ff */
[----:B------:R-:W3:Y:S01]  /*6940*/  LDCU UR5, c[0x0][0x370] ;  /* 0x00006e00ff0577ac */ /* 0x000ee20008000800 */
[----:B------:R-:W-:Y:S01]  /*6950*/  LOP3.LUT R82, R6, 0x8, R82, 0xf8, !PT ;  /* 0x0000000806527812 */ /* 0x000fe200078ef852 */
[----:B------:R-:W-:Y:S01]  /*6960*/  IMAD.MOV.U32 R80, RZ, RZ, RZ ;  /* 0x000000ffff507224 */ /* 0x000fe200078e00ff */
[----:B------:R-:W4:Y:S01]  /*6970*/  LDC.64 R72, c[0x0][0xca8] ;  /* 0x00032a00ff487b82 */ /* 0x000f220000000a00 */
[----:B------:R-:W-:Y:S01]  /*6980*/  LOP3.LUT R2, R3, 0x200, R2, 0xf8, !PT ;  /* 0x0000020003027812 */ /* 0x000fe200078ef802 */
[----:B------:R-:W-:Y:S01]  /*6990*/  IMAD.MOV.U32 R77, RZ, RZ, RZ ;  /* 0x000000ffff4d7224 */ /* 0x000fe200078e00ff */
[----:B------:R-:W-:Y:S01]  /*69a0*/  LOP3.LUT R81, R81, 0x200000, RZ, 0xc0, !PT ;  /* 0x0020000051517812 */ /* 0x000fe200078ec0ff */
[----:B------:R-:W2:Y:S01]  /*69b0*/  LDCU UR42, c[0x0][0xf0c] ;  /* 0x0001e180ff2a77ac */ /* 0x000ea20008000800 */
[----:B------:R-:W-:-:S02]  /*69c0*/  LOP3.LUT P0, RZ, R83, 0x40, RZ, 0xc0, !PT ;  /* 0x0000004053ff7812 */ /* 0x000fc4000780c0ff */
[----:B------:R-:W-:Y:S01]  /*69d0*/  LOP3.LUT R82, R2, R82, RZ, 0xfc, !PT ;  /* 0x0000005202527212 */ /* 0x000fe200078efcff */
[----:B------:R-:W2:Y:S01]  /*69e0*/  LDS R0, [UR4+0x110] ;  /* 0x00011004ff007984 */ /* 0x000ea20008000800 */
[----:B-1----:R-:W-:Y:S01]  /*69f0*/  MOV R88, UR6 ;  /* 0x0000000600587c02 */ /* 0x002fe20008000f00 */
[----:B------:R-:W-:Y:S01]  /*6a00*/  IMAD.U32 R87, RZ, RZ, UR7 ;  /* 0x00000007ff577e24 */ /* 0x000fe2000f8e00ff */
[----:B------:R-:W1:Y:S01]  /*6a10*/  LDCU.64 UR6, c[0x0][0xc90] ;  /* 0x00019200ff0677ac */ /* 0x000e620008000a00 */
[----:B------:R-:W-:Y:S01]  /*6a20*/  P2R R2, PR, RZ, 0x1 ;  /* 0x00000001ff027803 */ /* 0x000fe20000000000 */
[----:B------:R-:W-:Y:S01]  /*6a30*/  UIADD3 UR4, UPT, UPT, UR4, 0x200, URZ ;  /* 0x0000020004047890 */ /* 0x000fe2000fffe0ff */
[----:B---3--:R-:W-:Y:S01]  /*6a40*/  IMAD.U32 R91, RZ, RZ, UR5 ;  /* 0x00000005ff5b7e24 */ /* 0x008fe2000f8e00ff */
[----:B------:R-:W3:Y:S04]  /*6a50*/  LDCU UR38, c[0x0][0xf30] ;  /* 0x0001e600ff2677ac */ /* 0x000ee80008000800 */
[----:B------:R-:W-:Y:S01]  /*6a60*/  MOV R95, UR4 ;  /* 0x00000004005f7c02 */ /* 0x000fe20008000f00 */
[----:B------:R-:W2:Y:S01]  /*6a70*/  LDCU.64 UR40, c[0x0][0xf28] ;  /* 0x0001e500ff2877ac */ /* 0x000ea20008000a00 */
[----:B------:R-:W2:Y:S01]  /*6a80*/  LDCU.128 UR60, c[0x0][0xf10] ;  /* 0x0001e200ff3c77ac */ /* 0x000ea20008000c00 */
[----:B-1----:R-:W-:Y:S01]  /*6a90*/  IMAD.U32 R90, RZ, RZ, UR6 ;  /* 0x00000006ff5a7e24 */ /* 0x002fe2000f8e00ff */
[----:B------:R-:W-:Y:S01]  /*6aa0*/  MOV R89, UR7 ;  /* 0x0000000700597c02 */ /* 0x000fe20008000f00 */
[----:B------:R-:W1:Y:S01]  /*6ab0*/  LDCU UR55, c[0x0][0x374] ;  /* 0x00006e80ff3777ac */ /* 0x000e620008000800 */
[----:B------:R-:W-:Y:S01]  /*6ac0*/  UMOV UR54, 0x1 ;  /* 0x0000000100367882 */ /* 0x000fe20000000000 */
[----:B------:R-:W-:Y:S01]  /*6ad0*/  UMOV UR44, URZ ;  /* 0x000000ff002c7c82 */ /* 0x000fe20008000000 */
[----:B------:R-:W-:Y:S01]  /*6ae0*/  UMOV UR53, URZ ;  /* 0x000000ff00357c82 */ /* 0x000fe20008000000 */
[----:B------:R-:W-:Y:S01]  /*6af0*/  UMOV UR47, URZ ;  /* 0x000000ff002f7c82 */ /* 0x000fe20008000000 */
[----:B--234-:R-:W-:-:S07]  /*6b00*/  IMAD.IADD R81, R0, 0x1, R81 ;  /* 0x0000000100517824 */ /* 0x01cfce00078e0251 */
.L_x_151:
[----:B------:R-:W2:Y:S01]  /*6b10*/  S2UR UR43, SR_CgaCtaId ;  /* 0x00000000002b79c3 */ /* 0x000ea20000008800 */
[----:B------:R-:W-:Y:S01]  /*6b20*/  UMOV UR4, 0x400 ;  /* 0x0000040000047882 */ /* 0x000fe20000000000 */
[----:B------:R-:W-:Y:S01]  /*6b30*/  SHF.L.U32 R2, R78, 0x1f, RZ ;  /* 0x0000001f4e027819 */ /* 0x000fe200000006ff */
[----:B--2---:R-:W-:Y:S06]  /*6b40*/  ULEA UR43, UR43, UR4, 0x18 ;  /* 0x000000042b2b7291 */ /* 0x004fec000f8ec0ff */
[C---:B------:R-:W-:Y:S02]  /*6b50*/  LEA R0, R77.reuse, UR43, 0x3 ;  /* 0x0000002b4d007c11 */ /* 0x040fe4000f8e18ff */
[----:B------:R-:W-:Y:S02]  /*6b60*/  LEA R4, R77, UR43, 0x4 ;  /* 0x0000002b4d047c11 */ /* 0x000fe4000f8e20ff */
[----:B------:R-:W2:Y:S02]  /*6b70*/  SYNCS.PHASECHK.TRANS64.TRYWAIT P0, [R0+URZ+0x80], R2 ;  /* 0x00008002000075a7 */ /* 0x000ea400080011ff */
[----:B-12---:R-:W-:Y:S05]  /*6b80*/  @!P0 BRA `(.L_x_93) ;  /* 0x0000005800688947 */ /* 0x006fea0003800000 */
.L_x_193:
[----:B------:R-:W-:Y:S01]  /*6b90*/  R2UR UR7, R94 ;  /* 0x000000005e0772ca */ /* 0x000fe200000e0000 */
[----:B------:R-:W3:Y:S01]  /*6ba0*/  LDS.128 R4, [R4+0xf0] ;  /* 0x0000f00004047984 */ /* 0x000ee20000000c00 */
[----:B--2---:R-:W-:Y:S01]  /*6bb0*/  VIADD R0, R0, 0x90 ;  /* 0x0000009000007836 */ /* 0x004fe20000000000 */
[----:B------:R-:W-:Y:S04]  /*6bc0*/  UISETP.GE.AND UP0, UPT, UR39, 0x1, UPT ;  /* 0x000000012700788c */ /* 0x000fe8000bf06270 */
[----:B------:R-:W-:Y:S01]  /*6bd0*/  PRMT R0, RZ, 0x654, R0 ;  /* 0x00000654ff007816 */ /* 0x000fe20000000000 */
[----:B------:R-:W-:Y:S01]  /*6be0*/  @!PT LDS RZ, [RZ] ;  /* 0x00000000fffff984 */ /* 0x000fe20000000800 */
[----:B------:R-:W-:Y:S01]  /*6bf0*/  @!PT LDS RZ, [RZ] ;  /* 0x00000000fffff984 */ /* 0x000fe20000000800 */
[----:B------:R-:W-:Y:S01]  /*6c00*/  @!PT LDS RZ, [RZ] ;  /* 0x00000000fffff984 */ /* 0x000fe20000000800 */
[----:B------:R-:W-:Y:S01]  /*6c10*/  @!PT LDS RZ, [RZ] ;  /* 0x00000000fffff984 */ /* 0x000fe20000000800 */
[----:B------:R2:W-:Y:S06]  /*6c20*/  MEMBAR.ALL.CTA ;  /* 0x0000000000007992 */ /* 0x0005ec0000008000 */
[----:B--2---:R-:W2:Y:S02]  /*6c30*/  FENCE.VIEW.ASYNC.S ;  /* 0x00000000000073c6 */ /* 0x004ea40000000000 */
[----:B--2---:R2:W-:Y:S01]  /*6c40*/  SYNCS.ARRIVE.TRANS64.RED.A1T0 RZ, [R0+URZ], RZ ;  /* 0x000000ff00ff79a7 */ /* 0x0045e200081004ff */
[----:B---3--:R-:W-:Y:S11]  /*6c50*/  LOP3.LUT P0, RZ, R6, 0x1, RZ, 0xc0, !PT ;  /* 0x0000000106ff7812 */ /* 0x008ff6000780c0ff */
[----:B------:R-:W-:Y:S02]  /*6c60*/  @!UPT UIADD3 URZ, UPT, UPT, URZ, URZ, URZ ;  /* 0x000000fffffff290 */ /* 0x000fe4000fffe0ff */
[----:B------:R-:W-:Y:S01]  /*6c70*/  VOTEU.ANY UP1, P0 ;  /* 0x0000000000ff7886 */ /* 0x000fe20000020100 */
[----:B------:R-:W-:Y:S01]  /*6c80*/  PLOP3.LUT P0, PT, PT, PT, UP1, 0x80, 0x8 ;  /* 0x000000000008781c */ /* 0x000fe20003f0f018 */
[----:B------:R-:W-:Y:S06]  /*6c90*/  UP2UR UR4, UPR, URZ, 0x2 ;  /* 0x00000002ff047883 */ /* 0x000fec0008000000 */
[----:B------:R-:W-:Y:S06]  /*6ca0*/  IMAD.U32 R96, RZ, RZ, UR4 ;  /* 0x00000004ff607e24 */ /* 0x000fec000f8e00ff */
[----:B------:R-:W-:Y:S02]  /*6cb0*/  @P0 SHF.R.U32.HI R2, RZ, 0x10, R5 ;  /* 0x00000010ff020819 */ /* 0x000fe40000011605 */
[----:B------:R-:W-:Y:S02]  /*6cc0*/  @P0 MOV R3, R4 ;  /* 0x0000000400030202 */ /* 0x000fe40000000f00 */
[----:B------:R-:W-:Y:S02]  /*6cd0*/  @P0 R2UR UR4, R2 ;  /* 0x00000000020402ca */ /* 0x000fe400000e0000 */
[----:B------:R-:W-:Y:S02]  /*6ce0*/  @P0 LOP3.LUT R4, R5, 0xffff, RZ, 0xc0, !PT ;  /* 0x0000ffff05040812 */ /* 0x000fe400078ec0ff */
[----:B------:R-:W-:Y:S02]  /*6cf0*/  @P0 R2UR UR6, R3 ;  /* 0x00000000030602ca */ /* 0x000fe400000e0000 */
[----:B------:R-:W-:Y:S07]  /*6d00*/  @P0 R2UR UR5, R4 ;  /* 0x00000000040502ca */ /* 0x000fee00000e0000 */
[----:B------:R-:W-:Y:S02]  /*6d10*/  @UP1 UMOV UR7, UR4 ;  /* 0x0000000400071c82 */ /* 0x000fe40008000000 */
[----:B------:R-:W-:Y:S02]  /*6d20*/  IMAD.U32 R94, RZ, RZ, UR7 ;  /* 0x00000007ff5e7e24 */ /* 0x000fe4000f8e00ff */
[----:B------:R-:W-:Y:S02]  /*6d30*/  @UP1 UMOV UR37, UR6 ;  /* 0x0000000600251c82 */ /* 0x000fe40008000000 */
[----:B------:R-:W-:Y:S01]  /*6d40*/  @UP1 UMOV UR36, UR5 ;  /* 0x0000000500241c82 */ /* 0x000fe20008000000 */
[----:B--2---:R-:W-:Y:S05]  /*6d50*/  BRA.U !UP0, `(.L_x_94) ;  /* 0x0000000108d07547 */ /* 0x004fea000b800000 */
[----:B------:R-:W2:Y:S01]  /*6d60*/  LDCU UR13, c[0x0][0xf20] ;  /* 0x0001e400ff0d77ac */ /* 0x000ea20008000800 */
[----:B------:R-:W-:Y:S01]  /*6d70*/  R2UR UR12, R91 ;  /* 0x000000005b0c72ca */ /* 0x000fe200000e0000 */
[----:B-1----:R-:W-:Y:S02]  /*6d80*/  UIMAD.WIDE.U32 UR4, UR55, UR63, URZ ;  /* 0x0000003f370472a5 */ /* 0x002fe4000f8e00ff */
[----:B------:R-:W-:Y:S02]  /*6d90*/  UISETP.NE.AND UP0, UPT, UR62, 0x1, UPT ;  /* 0x000000013e00788c */ /* 0x000fe4000bf05270 */
[----:B------:R-:W-:Y:S02]  /*6da0*/  UIMAD.WIDE.U32 UR8, UR36, UR63, URZ ;  /* 0x0000003f240872a5 */ /* 0x000fe4000f8e00ff */
[----:B------:R-:W-:Y:S02]  /*6db0*/  UIMAD.WIDE.U32 UR10, UR37, UR60, URZ ;  /* 0x0000003c250a72a5 */ /* 0x000fe4000f8e00ff */
[----:B------:R-:W-:Y:S04]  /*6dc0*/  UISETP.NE.AND UP1, UPT, UR42, 0x1, UPT ;  /* 0x000000012a00788c */ /* 0x000fe8000bf25270 */
[----:B------:R-:W-:Y:S02]  /*6dd0*/  UIMAD.WIDE.U32 UR6, UR12, UR60, URZ ;  /* 0x0000003c0c0672a5 */ /* 0x000fe4000f8e00ff */
[----:B------:R-:W-:Y:S01]  /*6de0*/  UISETP.NE.AND UP2, UPT, UR39, 0x1, UPT ;  /* 0x000000012700788c */ /* 0x000fe2000bf45270 */
[----:B------:R-:W-:Y:S02]  /*6df0*/  UMOV UR4, UR5 ;  /* 0x0000000500047c82 */ /* 0x000fe40008000000 */
[----:B--2---:R-:W-:Y:S03]  /*6e00*/  USHF.R.U32.HI UR5, URZ, UR13, UR4 ;  /* 0x0000000dff057299 */ /* 0x004fe60008011604 */
[----:B------:R-:W-:Y:S02]  /*6e10*/  UMOV UR4, UR7 ;  /* 0x0000000700047c82 */ /* 0x000fe40008000000 */
[----:B------:R-:W-:Y:S02]  /*6e20*/  USHF.R.U32.HI UR7, URZ, UR61, UR4 ;  /* 0x0000003dff077299 */ /* 0x000fe40008011604 */
[----:B------:R-:W-:Y:S02]  /*6e30*/  USEL UR4, UR55, UR5, !UP0 ;  /* 0x0000000537047287 */ /* 0x000fe4000c000000 */
[----:B------:R-:W-:Y:S01]  /*6e40*/  USEL UR7, UR12, UR7, !UP1 ;  /* 0x000000070c077287 */ /* 0x000fe2000c800000 */
[----:B------:R-:W-:Y:S01]  /*6e50*/  UMOV UR5, UR9 ;  /* 0x0000000900057c82 */ /* 0x000fe20008000000 */
[----:B------:R-:W-:Y:S02]  /*6e60*/  UIMAD.WIDE.U32 UR8, UR4, UR40, URZ ;  /* 0x00000028040872a5 */ /* 0x000fe4000f8e00ff */
[----:B------:R-:W-:Y:S03]  /*6e70*/  USHF.R.U32.HI UR6, URZ, UR13, UR5 ;  /* 0x0000000dff067299 */ /* 0x000fe60008011605 */
[----:B------:R-:W-:Y:S01]  /*6e80*/  UMOV UR5, UR11 ;  /* 0x0000000b00057c82 */ /* 0x000fe20008000000 */
[----:B------:R-:W-:Y:S02]  /*6e90*/  UIMAD.WIDE.U32 UR10, UR7, UR40, URZ ;  /* 0x00000028070a72a5 */ /* 0x000fe4000f8e00ff */
[----:B------:R-:W-:Y:S02]  /*6ea0*/  USHF.R.U32.HI UR12, URZ, UR61, UR5 ;  /* 0x0000003dff0c7299 */ /* 0x000fe40008011605 */
[----:B------:R-:W-:Y:S01]  /*6eb0*/  USEL UR6, UR36, UR6, !UP0 ;  /* 0x0000000624067287 */ /* 0x000fe2000c000000 */
[----:B------:R-:W-:Y:S02]  /*6ec0*/  UMOV UR5, UR9 ;  /* 0x0000000900057c82 */ /* 0x000fe40008000000 */
[----:B------:R-:W-:Y:S01]  /*6ed0*/  UMOV UR10, UR11 ;  /* 0x0000000b000a7c82 */ /* 0x000fe20008000000 */
[----:B------:R-:W-:Y:S02]  /*6ee0*/  @UP2 USHF.R.U32.HI UR4, URZ, UR41, UR5 ;  /* 0x00000029ff042299 */ /* 0x000fe40008011605 */
[----:B------:R-:W-:Y:S02]  /*6ef0*/  @UP2 USHF.R.U32.HI UR7, URZ, UR41, UR10 ;  /* 0x00000029ff072299 */ /* 0x000fe4000801160a */
[----:B------:R-:W-:Y:S02]  /*6f00*/  UIMAD UR4, UR39, UR4, URZ ;  /* 0x00000004270472a4 */ /* 0x000fe4000f8e02ff */
[----:B------:R-:W-:Y:S02]  /*6f10*/  UIMAD.WIDE.U32 UR10, UR6, UR40, URZ ;  /* 0x00000028060a72a5 */ /* 0x000fe4000f8e00ff */
[----:B------:R-:W-:Y:S02]  /*6f20*/  USEL UR5, UR37, UR12, !UP1 ;  /* 0x0000000c25057287 */ /* 0x000fe4000c800000 */
[----:B------:R-:W-:Y:S02]  /*6f30*/  UIMAD UR8, UR39, UR7, URZ ;  /* 0x00000007270872a4 */ /* 0x000fe4000f8e02ff */
[----:B------:R-:W-:Y:S03]  /*6f40*/  UISETP.GE.AND UP0, UPT, UR6, UR4, UPT ;  /* 0x000000040600728c */ /* 0x000fe6000bf06270 */
[----:B------:R-:W-:Y:S01]  /*6f50*/  UMOV UR4, UR11 ;  /* 0x0000000b00047c82 */ /* 0x000fe20008000000 */
[----:B------:R-:W-:Y:S02]  /*6f60*/  UISETP.GE.OR UP0, UPT, UR5, UR8, UP0 ;  /* 0x000000080500728c */ /* 0x000fe40008706670 */
[----:B------:R-:W-:Y:S02]  /*6f70*/  USHF.R.U32.HI UR4, URZ, UR41, UR4 ;  /* 0x00000029ff047299 */ /* 0x000fe40008011604 */
[----:B------:R-:W-:Y:S02]  /*6f80*/  UIMAD.WIDE.U32 UR8, UR5, UR40, URZ ;  /* 0x00000028050872a5 */ /* 0x000fe4000f8e00ff */
[----:B------:R-:W-:Y:S02]  /*6f90*/  USEL UR11, UR6, UR4, !UP2 ;  /* 0x00000004060b7287 */ /* 0x000fe4000d000000 */
[----:B------:R-:W-:Y:S02]  /*6fa0*/  UIADD3 UR8, UPT, UPT, -UR5, URZ, URZ ;  /* 0x000000ff05087290 */ /* 0x000fe4000fffe1ff */
[----:B------:R-:W-:Y:S01]  /*6fb0*/  UIADD3 UR10, UPT, UPT, -UR11, URZ, URZ ;  /* 0x000000ff0b0a7290 */ /* 0x000fe2000fffe1ff */
[----:B------:R-:W-:Y:S01]  /*6fc0*/  @!UP0 UMOV UR4, UR9 ;  /* 0x0000000900048c82 */ /* 0x000fe20008000000 */
[----:B------:R-:W-:Y:S02]  /*6fd0*/  UIADD3 UR9, UPT, UPT, -UR6, URZ, URZ ;  /* 0x000000ff06097290 */ /* 0x000fe4000fffe1ff */
[----:B------:R-:W-:Y:S02]  /*6fe0*/  @!UP0 USHF.R.U32.HI UR4, URZ, UR41, UR4 ;  /* 0x00000029ff048299 */ /* 0x000fe40008011604 */
[----:B------:R-:W-:Y:S02]  /*6ff0*/  UIMAD UR10, UR39, UR10, UR6 ;  /* 0x0000000a270a72a4 */ /* 0x000fe4000f8e0206 */
[----:B------:R-:W-:Y:S04]  /*7000*/  @!UP0 USEL UR4, UR5, UR4, !UP2 ;  /* 0x0000000405048287 */ /* 0x000fe8000d000000 */
[----:B------:R-:W-:Y:S02]  /*7010*/  @!UP0 UIMAD UR10, UR7, UR10, UR4 ;  /* 0x0000000a070a82a4 */ /* 0x000fe4000f8e0204 */
[----:B------:R-:W-:Y:S02]  /*7020*/  @!UP0 UIADD3 UR11, UPT, UPT, UR11, -UR4, URZ ;  /* 0x800000040b0b8290 */ /* 0x000fe4000fffe0ff */
[----:B------:R-:W-:Y:S02]  /*7030*/  UIMAD UR7, UR42, UR8, UR37 ;  /* 0x000000082a0772a4 */ /* 0x000fe4000f8e0225 */
[----:B------:R-:W-:Y:S02]  /*7040*/  @!UP0 UIMAD UR6, UR11, UR39, UR5 ;  /* 0x000000270b0682a4 */ /* 0x000fe4000f8e0205 */
[----:B------:R-:W-:Y:S01]  /*7050*/  UIMAD UR4, UR62, UR9, UR36 ;  /* 0x000000093e0472a4 */ /* 0x000fe2000f8e0224 */
[----:B------:R-:W-:Y:S02]  /*7060*/  @!UP0 UMOV UR5, UR10 ;  /* 0x0000000a00058c82 */ /* 0x000fe40008000000 */
[----:B------:R-:W-:Y:S02]  /*7070*/  UIMAD UR37, UR5, UR42, UR7 ;  /* 0x0000002a052572a4 */ /* 0x000fe4000f8e0207 */
[----:B------:R-:W-:Y:S11]  /*7080*/  UIMAD UR36, UR6, UR62, UR4 ;  /* 0x0000003e062472a4 */ /* 0x000ff6000f8e0204 */
[----:B------:R-:W-:Y:S01]  /*7090*/  @!UPT UIADD3 URZ, UPT, UPT, URZ, URZ, URZ ;  /* 0x000000fffffff290 */ /* 0x000fe2000fffe0ff */
.L_x_94:
[----:B------:R-:W-:Y:S01]  /*70a0*/  UISETP.NE.AND UP0, UPT, UR38, 0x1, UPT ;  /* 0x000000012600788c */ /* 0x000fe2000bf05270 */
[----:B------:R-:W-:Y:S01]  /*70b0*/  R2UR UR11, R95 ;  /* 0x000000005f0b72ca */ /* 0x000fe200000e0000 */
[----:B------:R-:W-:Y:S01]  /*70c0*/  USHF.L.U32 UR50, UR20, 0x7, URZ ;  /* 0x0000000714327899 */ /* 0x000fe200080006ff */
[----:B------:R-:W-:Y:S01]  /*70d0*/  IADD3 R77, PT, PT, R77, 0x1, RZ ;  /* 0x000000014d4d7810 */ /* 0x000fe20007ffe0ff */
[----:B------:R-:W-:Y:S07]  /*70e0*/  USHF.L.U32 UR49, UR21, 0x6, URZ ;  /* 0x0000000615317899 */ /* 0x000fee00080006ff */
[----:B------:R-:W2:Y:S01]  /*70f0*/  @!UP0 LDCU.128 UR12, c[0x0][0xf10] ;  /* 0x0001e200ff0c87ac */ /* 0x000ea20008000c00 */
[----:B------:R-:W3:Y:S01]  /*7100*/  @!UP0 LDCU UR5, c[0x0][0xf0c] ;  /* 0x0001e180ff0587ac */ /* 0x000ee20008000800 */
[----:B------:R-:W4:Y:S01]  /*7110*/  @!UP0 LDCU UR10, c[0x0][0xf20] ;  /* 0x0001e400ff0a87ac */ /* 0x000f220008000800 */
[----:B--2---:R-:W-:Y:S02]  /*7120*/  UIMAD.WIDE.U32 UR8, UR37, UR12, URZ ;  /* 0x0000000c250872a5 */ /* 0x004fe4000f8e00ff */
[----:B------:R-:W-:Y:S02]  /*7130*/  UIMAD.WIDE.U32 UR6, UR36, UR15, URZ ;  /* 0x0000000f240672a5 */ /* 0x000fe4000f8e00ff */
[----:B------:R-:W-:Y:S03]  /*7140*/  @!UP0 UISETP.NE.AND UP1, UPT, UR14, 0x1, UPT ;  /* 0x000000010e00888c */ /* 0x000fe6000bf25270 */
[----:B------:R-:W-:Y:S01]  /*7150*/  @!UP0 UMOV UR4, UR9 ;  /* 0x0000000900048c82 */ /* 0x000fe20008000000 */
[----:B---3--:R-:W-:Y:S02]  /*7160*/  @!UP0 UISETP.NE.AND UP2, UPT, UR5, 0x1, UPT ;  /* 0x000000010500888c */ /* 0x008fe4000bf45270 */
[----:B------:R-:W-:Y:S01]  /*7170*/  @!UP0 USHF.R.U32.HI UR4, URZ, UR13, UR4 ;  /* 0x0000000dff048299 */ /* 0x000fe20008011604 */
[----:B------:R-:W-:Y:S02]  /*7180*/  @!UP0 UMOV UR6, UR7 ;  /* 0x0000000700068c82 */ /* 0x000fe40008000000 */
[----:B----4-:R-:W-:Y:S02]  /*7190*/  @!UP0 USHF.R.U32.HI UR6, URZ, UR10, UR6 ;  /* 0x0000000aff068299 */ /* 0x010fe40008011606 */
[----:B------:R-:W-:Y:S02]  /*71a0*/  @!UP0 USEL UR7, UR37, UR4, !UP2 ;  /* 0x0000000425078287 */ /* 0x000fe4000d000000 */
[----:B------:R-:W-:Y:S04]  /*71b0*/  @!UP0 USEL UR6, UR36, UR6, !UP1 ;  /* 0x0000000624068287 */ /* 0x000fe8000c800000 */
[----:B------:R-:W-:Y:S02]  /*71c0*/  @!UP0 UIADD3 UR4, UPT, UPT, -UR7, UR6, URZ ;  /* 0x0000000607048290 */ /* 0x000fe4000fffe1ff */
[----:B------:R-:W-:Y:S02]  /*71d0*/  @!UP0 UIADD3 UR6, UPT, UPT, UR7, -UR6, URZ ;  /* 0x8000000607068290 */ /* 0x000fe4000fffe0ff */
[----:B------:R-:W-:Y:S02]  /*71e0*/  @!UP0 UIMAD UR37, UR4, UR5, UR37 ;  /* 0x00000005042582a4 */ /* 0x000fe4000f8e0225 */
[----:B------:R-:W-:Y:S02]  /*71f0*/  @!UP0 UIMAD UR36, UR6, UR14, UR36 ;  /* 0x0000000e062482a4 */ /* 0x000fe4000f8e0224 */
[----:B------:R-:W-:Y:S09]  /*7200*/  ULOP3.LUT UP0, URZ, UR11, 0x90, URZ, 0xc0, !UPT ;  /* 0x000000900bff7892 */ /* 0x000ff2000f80c0ff */
[----:B------:R-:W-:Y:S05]  /*7210*/  BRA.U !UP0, `(.L_x_95) ;  /* 0x00000001087c7547 */ /* 0x000fea000b800000 */
[----:B------:R-:W2:Y:S01]  /*7220*/  LDCU.64 UR8, c[0x4][0x80] ;  /* 0x01001000ff0877ac */ /* 0x000ea20008000a00 */
[----:B------:R-:W-:Y:S01]  /*7230*/  MOV R2, 0x0 ;  /* 0x0000000000027802 */ /* 0x000fe20000000f00 */
[----:B------:R-:W-:Y:S02]  /*7240*/  HFMA2 R12, -RZ, RZ, 0, 5.9604644775390625e-08 ;  /* 0x00000001ff0c7431 */ /* 0x000fe400000001ff */
[----:B------:R-:W-:Y:S01]  /*7250*/  IMAD.MOV.U32 R8, RZ, RZ, 0x70 ;  /* 0x00000070ff087424 */ /* 0x000fe200078e00ff */
[----:B------:R3:W4:Y:S01]  /*7260*/  LDC.64 R14, c[0x4][R2] ;  /* 0x01000000020e7b82 */ /* 0x0007220000000a00 */
[----:B------:R-:W1:Y:S01]  /*7270*/  LDCU.64 UR6, c[0x4][0x88] ;  /* 0x01001100ff0677ac */ /* 0x000e620008000a00 */
[----:B------:R-:W-:Y:S01]  /*7280*/  IMAD.MOV.U32 R13, RZ, RZ, RZ ;  /* 0x000000ffff0d7224 */ /* 0x000fe200078e00ff */
[----:B------:R-:W1:Y:S01]  /*7290*/  LDCU.64 UR4, c[0x4][0x8] ;  /* 0x01000100ff0477ac */ /* 0x000e620008000a00 */
[----:B--2---:R-:W-:Y:S01]  /*72a0*/  MOV R5, UR9 ;  /* 0x0000000900057c02 */ /* 0x004fe20008000f00 */
[----:B------:R-:W-:Y:S01]  /*72b0*/  IMAD.U32 R4, RZ, RZ, UR8 ;  /* 0x00000008ff047e24 */ /* 0x000fe2000f8e00ff */
[----:B-1----:R-:W-:Y:S01]  /*72c0*/  MOV R7, UR7 ;  /* 0x0000000700077c02 */ /* 0x002fe20008000f00 */
[----:B------:R-:W-:Y:S01]  /*72d0*/  IMAD.U32 R6, RZ, RZ, UR6 ;  /* 0x00000006ff067e24 */ /* 0x000fe2000f8e00ff */
[----:B------:R-:W-:Y:S01]  /*72e0*/  MOV R11, UR5 ;  /* 0x00000005000b7c02 */ /* 0x000fe20008000f00 */
[----:B------:R-:W-:Y:S02]  /*72f0*/  IMAD.U32 R10, RZ, RZ, UR4 ;  /* 0x00000004ff0a7e24 */ /* 0x000fe4000f8e00ff */
[----:B------:R-:W-:Y:S07]  /*7300*/  LEPC R20, `(.L_x_96) ;  /* 0x000000001014794e */ /* 0x000fee0000000000 */
[----:B---345:R-:W-:Y:S05]  /*7310*/  CALL.ABS.NOINC R14 ;  /* 0x000000000e007343 */ /* 0x038fea0003c00000 */
.L_x_96:
[----:B------:R-:W1:Y:S01]  /*7320*/  LDCU.64 UR8, c[0x4][0x80] ;  /* 0x01001000ff0877ac */ /* 0x000e620008000a00 */
[----:B------:R-:W2:Y:S01]  /*7330*/  LDC.64 R2, c[0x4][R2] ;  /* 0x0100000002027b82 */ /* 0x000ea20000000a00 */
[----:B------:R-:W-:Y:S02]  /*7340*/  HFMA2 R12, -RZ, RZ, 0, 5.9604644775390625e-08 ;  /* 0x00000001ff0c7431 */ /* 0x000fe400000001ff */
[----:B------:R-:W-:Y:S02]  /*7350*/  IMAD.MOV.U32 R8, RZ, RZ, 0x70 ;  /* 0x00000070ff087424 */ /* 0x000fe400078e00ff */
[----:B------:R-:W-:Y:S01]  /*7360*/  IMAD.MOV.U32 R13, RZ, RZ, RZ ;  /* 0x000000ffff0d7224 */ /* 0x000fe200078e00ff */
[----:B------:R-:W3:Y:S01]  /*7370*/  LDCU.64 UR6, c[0x4][0x88] ;  /* 0x01001100ff0677ac */ /* 0x000ee20008000a00 */
[----:B------:R-:W4:Y:S01]  /*7380*/  LDCU.64 UR4, c[0x4][0x8] ;  /* 0x01000100ff0477ac */ /* 0x000f220008000a00 */
[----:B-1----:R-:W-:Y:S02]  /*7390*/  MOV R4, UR8 ;  /* 0x0000000800047c02 */ /* 0x002fe40008000f00 */
[----:B------:R-:W-:Y:S02]  /*73a0*/  MOV R5, UR9 ;  /* 0x0000000900057c02 */ /* 0x000fe40008000f00 */
[----:B---3--:R-:W-:Y:S01]  /*73b0*/  MOV R7, UR7 ;  /* 0x0000000700077c02 */ /* 0x008fe20008000f00 */
[----:B------:R-:W-:Y:S01]  /*73c0*/  IMAD.U32 R6, RZ, RZ, UR6 ;  /* 0x00000006ff067e24 */ /* 0x000fe2000f8e00ff */
[----:B----4-:R-:W-:Y:S01]  /*73d0*/  MOV R11, UR5 ;  /* 0x00000005000b7c02 */ /* 0x010fe20008000f00 */
[----:B------:R-:W-:Y:S02]  /*73e0*/  IMAD.U32 R10, RZ, RZ, UR4 ;  /* 0x00000004ff0a7e24 */ /* 0x000fe4000f8e00ff */
[----:B------:R-:W-:Y:S07]  /*73f0*/  LEPC R20, `(.L_x_95) ;  /* 0x000000001014794e */ /* 0x000fee0000000000 */
[----:B--2---:R-:W-:Y:S05]  /*7400*/  CALL.ABS.NOINC R2 ;  /* 0x0000000002007343 */ /* 0x004fea0003c00000 */
.L_x_95:
[----:B------:R-:W-:Y:S02]  /*7410*/  R2UR UR8, R97 ;  /* 0x00000000610872ca */ /* 0x000fe400000e0000 */
[----:B------:R-:W-:Y:S02]  /*7420*/  R2UR UR7, R90 ;  /* 0x000000005a0772ca */ /* 0x000fe400000e0000 */
[----:B------:R-:W-:Y:S02]  /*7430*/  R2UR UR6, R89 ;  /* 0x00000000590672ca */ /* 0x000fe400000e0000 */
[----:B------:R-:W-:Y:S02]  /*7440*/  R2UR UR5, R88 ;  /* 0x00000000580572ca */ /* 0x000fe400000e0000 */
[----:B------:R-:W-:Y:S02]  /*7450*/  R2UR UR4, R87 ;  /* 0x00000000570472ca */ /* 0x000fe400000e0000 */
[----:B------:R-:W-:Y:S03]  /*7460*/  ISETP.NE.U32.AND P4, PT, R74, RZ, PT ;  /* 0x000000ff4a00720c */ /* 0x000fe60003f85070 */
[----:B------:R-:W-:Y:S01]  /*7470*/  UISETP.NE.AND UP2, UPT, UR8, URZ, UPT ;  /* 0x000000ff0800728c */ /* 0x000fe2000bf45270 */
[----:B------:R-:W-:Y:S01]  /*7480*/  ISETP.NE.AND.EX P4, PT, R75, RZ, PT, P4 ;  /* 0x000000ff4b00720c */ /* 0x000fe20003f85340 */
[----:B------:R-:W-:Y:S04]  /*7490*/  UISETP.NE.U32.AND UP0, UPT, UR7, URZ, UPT ;  /* 0x000000ff0700728c */ /* 0x000fe8000bf05070 */
[----:B------:R-:W-:Y:S01]  /*74a0*/  ISETP.NE.U32.AND P2, PT, RZ, UR5, PT ;  /* 0x00000005ff007c0c */ /* 0x000fe2000bf45070 */
[----:B------:R-:W-:Y:S01]  /*74b0*/  UISETP.NE.AND.EX UP1, UPT, UR6, URZ, UPT, UP0 ;  /* 0x000000ff0600728c */ /* 0x000fe2000bf25300 */
[----:B------:R-:W-:Y:S01]  /*74c0*/  PLOP3.LUT P1, PT, PT, PT, UP2, 0x80, 0x8 ;  /* 0x000000000008781c */ /* 0x000fe20003f2f028 */
[----:B------:R-:W-:Y:S01]  /*74d0*/  UPLOP3.LUT UP0, UPT, UPT, UPT, UPT, 0x40, 0x4 ;  /* 0x000000000004789c */ /* 0x000fe20003f0e870 */
[----:B------:R-:W-:Y:S01]  /*74e0*/  ISETP.NE.AND.EX P2, PT, RZ, UR4, PT, P2 ;  /* 0x00000004ff007c0c */ /* 0x000fe2000bf45320 */
[----:B------:R-:W-:Y:S06]  /*74f0*/  @UP2 UPLOP3.LUT UP0, UPT, UPT, UPT, UP1, 0x80, 0x8 ;  /* 0x000000000008289c */ /* 0x000fec0003f0f010 */
[----:B------:R-:W-:Y:S01]  /*7500*/  PLOP3.LUT P0, PT, PT, PT, UP0, 0x80, 0x8 ;  /* 0x000000000008781c */ /* 0x000fe20003f0f008 */
[----:B------:R-:W-:Y:S01]  /*7510*/  @!UPT UIADD3 URZ, UPT, UPT, URZ, URZ, URZ ;  /* 0x000000fffffff290 */ /* 0x000fe2000fffe0ff */
[----:B------:R-:W-:Y:S11]  /*7520*/  BRA.U !UP1, `(.L_x_97) ;  /* 0x0000000109487547 */ /* 0x000ff6000b800000 */
[----:B------:R-:W2:Y:S01]  /*7530*/  LDCU.64 UR8, c[0x0][0x358] ;  /* 0x00006b00ff0877ac */ /* 0x000ea20008000a00 */
[----:B------:R-:W-:Y:S01]  /*7540*/  R2UR UR5, R88 ;  /* 0x00000000580572ca */ /* 0x000fe200000e0000 */
[----:B------:R-:W-:Y:S01]  /*7550*/  IMAD.MOV.U32 R85, RZ, RZ, 0x1 ;  /* 0x00000001ff557424 */ /* 0x000fe200078e00ff */
[----:B------:R-:W-:Y:S01]  /*7560*/  R2UR UR4, R87 ;  /* 0x00000000570472ca */ /* 0x000fe200000e0000 */
[----:B------:R-:W-:Y:S01]  /*7570*/  IMAD.MOV.U32 R0, RZ, RZ, 0x1 ;  /* 0x00000001ff007424 */ /* 0x000fe200078e00ff */
[----:B------:R-:W-:Y:S09]  /*7580*/  R2UR UR6, R90 ;  /* 0x000000005a0672ca */ /* 0x000ff200000e0000 */
[----:B------:R-:W-:Y:S04]  /*7590*/  UISETP.NE.U32.AND UP0, UPT, UR5, URZ, UPT ;  /* 0x000000ff0500728c */ /* 0x000fe8000bf05070 */
[----:B------:R-:W-:Y:S06]  /*75a0*/  UISETP.NE.AND.EX UP0, UPT, UR4, URZ, UPT, UP0 ;  /* 0x000000ff0400728c */ /* 0x000fec000bf05300 */
[----:B------:R-:W-:Y:S05]  /*75b0*/  PLOP3.LUT P3, PT, PT, PT, UP0, 0x80, 0x8 ;  /* 0x000000000008781c */ /* 0x000fea0003f6f008 */
[----:B------:R-:W3:Y:S01]  /*75c0*/  @UP0 LDCU.64 UR4, c[0x0][0xc88] ;  /* 0x00019100ff0407ac */ /* 0x000ee20008000a00 */
[----:B------:R-:W-:Y:S07]  /*75d0*/  @UP0 UIMAD UR6, UR52, UR6, URZ ;  /* 0x00000006340602a4 */ /* 0x000fee000f8e02ff */
[----:B------:R-:W-:Y:S01]  /*75e0*/  @!P3 PRMT R85, R0, 0x7610, R85 ;  /* 0x000076100055b816 */ /* 0x000fe20000000055 */
[----:B---3--:R-:W-:Y:S06]  /*75f0*/  @UP0 UIMAD.WIDE UR4, UR6, 0x4, UR4 ;  /* 0x00000004060408a5 */ /* 0x008fec000f8e0204 */
[----:B------:R-:W-:Y:S02]  /*7600*/  IMAD.U32 R2, RZ, RZ, UR4 ;  /* 0x00000004ff027e24 */ /* 0x000fe4000f8e00ff */
[----:B------:R-:W-:Y:S03]  /*7610*/  IMAD.U32 R3, RZ, RZ, UR5 ;  /* 0x00000005ff037e24 */ /* 0x000fe6000f8e00ff */
[----:B------:R-:W3:Y:S02]  /*7620*/  @!UP0 LDCU UR4, c[0x0][0xc80] ;  /* 0x00019000ff0487ac */ /* 0x000ee40008000800 */
[----:B--2--5:R2:W5:Y:S02]  /*7630*/  @P3 LDG.E R45, desc[UR8][R2.64] ;  /* 0x00000008022d3981 */ /* 0x024564000c1e1900 */
[----:B--23--:R-:W-:Y:S02]  /*7640*/  @!P3 IMAD.U32 R45, RZ, RZ, UR4 ;  /* 0x00000004ff2dbe24 */ /* 0x00cfe4000f8e00ff */
.L_x_97:
[----:B------:R-:W-:Y:S05]  /*7650*/  @!P4 BRA `(.L_x_98) ;  /* 0x000000000024c947 */ /* 0x000fea0003800000 */
[----:B------:R-:W-:Y:S01]  /*7660*/  ISETP.NE.U32.AND P3, PT, R72, RZ, PT ;  /* 0x000000ff4800720c */ /* 0x000fe20003f65070 */
[----:B------:R-:W2:Y:S03]  /*7670*/  LDCU.64 UR4, c[0x0][0x358] ;  /* 0x00006b00ff0477ac */ /* 0x000ea60008000a00 */
[----:B------:R-:W-:Y:S11]  /*7680*/  ISETP.NE.AND.EX P3, PT, R73, RZ, PT, P3 ;  /* 0x000000ff4900720c */ /* 0x000ff60003f65330 */
[----:B------:R-:W-:Y:S02]  /*7690*/  @!UPT UIADD3 URZ, UPT, UPT, URZ, URZ, URZ ;  /* 0x000000fffffff290 */ /* 0x000fe4000fffe0ff */
[----:B------:R-:W3:Y:S01]  /*76a0*/  @P3 LDC.64 R2, c[0x0][0xca8] ;  /* 0x00032a00ff023b82 */ /* 0x000ee20000000a00 */
[----:B------:R-:W-:Y:S04]  /*76b0*/  @P3 IMAD R0, R74, UR52, RZ ;  /* 0x000000344a003c24 */ /* 0x000fe8000f8e02ff */
[----:B---3--:R-:W-:Y:S05]  /*76c0*/  @P3 IMAD.WIDE R2, R0, 0x4, R2 ;  /* 0x0000000400023825 */ /* 0x008fea00078e0202 */
[----:B--2--5:R2:W5:Y:S02]  /*76d0*/  @P3 LDG.E R43, desc[UR4][R2.64] ;  /* 0x00000004022b3981 */ /* 0x024564000c1e1900 */
[----:B--2---:R-:W3:Y:S02]  /*76e0*/  @!P3 LDC R43, c[0x0][0xca0] ;  /* 0x00032800ff2bbb82 */ /* 0x004ee40000000800 */
.L_x_98:
[----:B-----5:R-:W-:Y:S01]  /*76f0*/  FSETP.NEU.AND P3, PT, R45, RZ, PT ;  /* 0x000000ff2d00720b */ /* 0x020fe20003f6d000 */
[----:B------:R-:W-:Y:S01]  /*7700*/  ULOP3.LUT UR4, UR54, 0x1, URZ, 0x3c, !UPT ;  /* 0x0000000136047892 */ /* 0x000fe2000f8e3cff */
[----:B------:R-:W-:Y:S01]  /*7710*/  SEL R4, RZ, 0xffffffff, P2 ;  /* 0xffffffffff047807 */ /* 0x000fe20001000000 */
[----:B------:R-:W-:Y:S01]  /*7720*/  IMAD.U32 R51, RZ, RZ, UR44 ;  /* 0x0000002cff337e24 */ /* 0x000fe2000f8e00ff */
[----:B------:R-:W-:Y:S01]  /*7730*/  @P1 LOP3.LUT P2, RZ, R85, 0xff, RZ, 0xc0, !PT ;  /* 0x000000ff55ff1812 */ /* 0x000fe2000784c0ff */
[----:B------:R-:W-:Y:S01]  /*7740*/  IMAD.MOV.U32 R99, RZ, RZ, 0x10 ;  /* 0x00000010ff637424 */ /* 0x000fe200078e00ff */
[----:B------:R-:W-:Y:S01]  /*7750*/  @P1 SEL R0, RZ, 0xffffffff, P3 ;  /* 0xffffffffff001807 */ /* 0x000fe20001800000 */
[----:B------:R-:W-:Y:S01]  /*7760*/  IMAD.U32 R113, RZ, RZ, UR4 ;  /* 0x00000004ff717e24 */ /* 0x000fe2000f8e00ff */
[----:B------:R-:W-:Y:S01]  /*7770*/  LEA R105, R80, UR43, 0x3 ;  /* 0x0000002b50697c11 */ /* 0x000fe2000f8e18ff */
[----:B------:R-:W-:Y:S01]  /*7780*/  IMAD.SHL.U32 R104, R82, 0x2, RZ ;  /* 0x0000000252687824 */ /* 0x000fe200078e00ff */
[----:B------:R-:W-:Y:S01]  /*7790*/  @P0 SEL R0, R4, R0, !P2 ;  /* 0x0000000004000207 */ /* 0x000fe20005000000 */
[----:B------:R-:W-:Y:S01]  /*77a0*/  IMAD.SHL.U32 R51, R51, 0x1000, RZ ;  /* 0x0000100033337824 */ /* 0x000fe200078e00ff */
[----:B------:R-:W-:Y:S01]  /*77b0*/  PLOP3.LUT P2, PT, PT, PT, UP1, 0x80, 0x8 ;  /* 0x000000000008781c */ /* 0x000fe20003f4f018 */
[----:B------:R-:W-:Y:S01]  /*77c0*/  BSSY B1, `(.L_x_99) ;  /* 0x000003b000017945 */ /* 0x000fe20003800000 */
[----:B------:R-:W-:Y:S01]  /*77d0*/  @P1 LOP3.LUT R0, R0, 0x1, RZ, 0xc0, !PT ;  /* 0x0000000100001812 */ /* 0x000fe200078ec0ff */
[----:B------:R-:W-:Y:S01]  /*77e0*/  IMAD.MOV.U32 R112, RZ, RZ, 0x1 ;  /* 0x00000001ff707424 */ /* 0x000fe200078e00ff */
[----:B------:R-:W-:Y:S01]  /*77f0*/  LOP3.LUT P4, R76, R85, 0xff, RZ, 0xc0, !PT ;  /* 0x000000ff554c7812 */ /* 0x000fe2000788c0ff */
[----:B------:R-:W-:Y:S01]  /*7800*/  IMAD R106, R80, 0x40, R81 ;  /* 0x00000040506a7824 */ /* 0x000fe200078e0251 */
[----:B------:R-:W-:Y:S01]  /*7810*/  ISETP.NE.U32.OR P5, PT, R0, 0x1, !P1 ;  /* 0x000000010000780c */ /* 0x000fe20004fa5470 */
[----:B------:R-:W-:Y:S01]  /*7820*/  IMAD.U32 R0, RZ, RZ, UR44 ;  /* 0x0000002cff007e24 */ /* 0x000fe2000f8e00ff */
[----:B------:R-:W-:Y:S01]  /*7830*/  SEL R3, RZ, 0xffffffff, P3 ;  /* 0xffffffffff037807 */ /* 0x000fe20001800000 */
[----:B------:R-:W-:Y:S01]  /*7840*/  IMAD.U32 R107, RZ, RZ, UR44 ;  /* 0x0000002cff6b7e24 */ /* 0x000fe2000f8e00ff */
[----:B------:R-:W-:Y:S02]  /*7850*/  LOP3.LUT P6, RZ, R83, 0x40, RZ, 0xc0, !PT ;  /* 0x0000004053ff7812 */ /* 0x000fe400078cc0ff */
[----:B------:R-:W-:Y:S02]  /*7860*/  CS2R R70, SRZ ;  /* 0x0000000000467805 */ /* 0x000fe4000001ff00 */
[----:B------:R-:W-:Y:S02]  /*7870*/  LEA R0, R0, UR43, 0x3 ;  /* 0x0000002b00007c11 */ /* 0x000fe4000f8e18ff */
[----:B------:R-:W-:Y:S02]  /*7880*/  CS2R R68, SRZ ;  /* 0x0000000000447805 */ /* 0x000fe4000001ff00 */
[----:B------:R-:W-:Y:S02]  /*7890*/  @P2 SEL R3, R4, R3, !P4 ;  /* 0x0000000304032207 */ /* 0x000fe40006000000 */
[----:B------:R-:W-:Y:S02]  /*78a0*/  CS2R R66, SRZ ;  /* 0x0000000000427805 */ /* 0x000fe4000001ff00 */
[----:B------:R-:W-:Y:S02]  /*78b0*/  SEL R99, R99, 0xfffffff0, !P6 ;  /* 0xfffffff063637807 */ /* 0x000fe40007000000 */
[----:B------:R-:W-:Y:S02]  /*78c0*/  CS2R R64, SRZ ;  /* 0x0000000000407805 */ /* 0x000fe4000001ff00 */
[----:B------:R-:W-:Y:S02]  /*78d0*/  LOP3.LUT R3, R3, 0x1, RZ, 0xc0, !PT ;  /* 0x0000000103037812 */ /* 0x000fe400078ec0ff */
[----:B------:R-:W-:Y:S02]  /*78e0*/  CS2R R58, SRZ ;  /* 0x00000000003a7805 */ /* 0x000fe4000001ff00 */
[----:B------:R-:W-:Y:S02]  /*78f0*/  @P5 SHF.L.U32 R2, R113, 0x1f, RZ ;  /* 0x0000001f71025819 */ /* 0x000fe400000006ff */
[----:B------:R-:W-:Y:S02]  /*7900*/  CS2R R56, SRZ ;  /* 0x0000000000387805 */ /* 0x000fe4000001ff00 */
[----:B------:R-:W-:Y:S02]  /*7910*/  IADD3 R50, PT, PT, R51, UR43, R104 ;  /* 0x0000002b33327c10 */ /* 0x000fe4000fffe068 */
[----:B------:R-:W-:Y:S01]  /*7920*/  CS2R R54, SRZ ;  /* 0x0000000000367805 */ /* 0x000fe2000001ff00 */
[----:B------:R2:W4:Y:S01]  /*7930*/  @P5 SYNCS.PHASECHK.TRANS64.TRYWAIT P1, [R0+URZ+0x40], R2 ;  /* 0x00004002000055a7 */ /* 0x00052200080211ff */
[----:B------:R-:W-:Y:S02]  /*7940*/  ISETP.NE.U32.AND P2, PT, R3, 0x1, PT ;  /* 0x000000010300780c */ /* 0x000fe40003f45070 */
[----:B------:R-:W-:Y:S02]  /*7950*/  CS2R R52, SRZ ;  /* 0x0000000000347805 */ /* 0x000fe4000001ff00 */
[----:B------:R-:W-:Y:S01]  /*7960*/  P2R R98, PR, RZ, 0x20 ;  /* 0x00000020ff627803 */ /* 0x000fe20000000000 */
[----:B------:R-:W-:Y:S01]  /*7970*/  IMAD.IADD R49, R50, 0x1, R99 ;  /* 0x0000000132317824 */ /* 0x000fe200078e0263 */
[----:B------:R-:W-:Y:S02]  /*7980*/  P2R R114, PR, RZ, 0x4 ;  /* 0x00000004ff727803 */ /* 0x000fe40000000000 */
[----:B--2---:R-:W-:Y:S04]  /*7990*/  SHF.L.U32 R2, R79, 0x1f, RZ ;  /* 0x0000001f4f027819 */ /* 0x004fe800000006ff */
[----:B------:R2:W1:Y:S01]  /*79a0*/  SYNCS.PHASECHK.TRANS64.TRYWAIT P0, [R105+URZ+0xa0], R2 ;  /* 0x0000a002690075a7 */ /* 0x00046200080011ff */
[----:B----4-:R-:W-:Y:S01]  /*79b0*/  @P5 SEL R112, RZ, 0x1, !P1 ;  /* 0x00000001ff705807 */ /* 0x010fe20004800000 */
[----:B--2---:R-:W-:Y:S06]  /*79c0*/  @!P5 BRA `(.L_x_100) ;  /* 0x000000000068d947 */ /* 0x004fec0003800000 */
[----:B------:R-:W-:Y:S01]  /*79d0*/  ISETP.NE.AND P1, PT, R112, RZ, PT ;  /* 0x000000ff7000720c */ /* 0x000fe20003f25270 */
[----:B------:R-:W-:Y:S01]  /*79e0*/  BSSY B0, `(.L_x_101) ;  /* 0x000000d000007945 */ /* 0x000fe20003800000 */
[----:B------:R-:W-:Y:S02]  /*79f0*/  CS2R R54, SRZ ;  /* 0x0000000000367805 */ /* 0x000fe4000001ff00 */
[----:B------:R-:W-:Y:S02]  /*7a00*/  CS2R R52, SRZ ;  /* 0x0000000000347805 */ /* 0x000fe4000001ff00 */
[----:B------:R-:W-:Y:S02]  /*7a10*/  CS2R R58, SRZ ;  /* 0x00000000003a7805 */ /* 0x000fe4000001ff00 */
[----:B------:R-:W-:Y:S02]  /*7a20*/  CS2R R56, SRZ ;  /* 0x0000000000387805 */ /* 0x000fe4000001ff00 */
[----:B------:R-:W-:Y:S02]  /*7a30*/  CS2R R66, SRZ ;  /* 0x0000000000427805 */ /* 0x000fe4000001ff00 */
[----:B------:R-:W-:Y:S02]  /*7a40*/  CS2R R64, SRZ ;  /* 0x0000000000407805 */ /* 0x000fe4000001ff00 */
[----:B------:R-:W-:Y:S02]  /*7a50*/  CS2R R70, SRZ ;  /* 0x0000000000467805 */ /* 0x000fe4000001ff00 */
[----:B------:R-:W-:Y:S01]  /*7a60*/  CS2R R68, SRZ ;  /* 0x0000000000447805 */ /* 0x000fe2000001ff00 */
[----:B------:R-:W-:Y:S06]  /*7a70*/  @P1 BRA `(.L_x_102) ;  /* 0x00000000000c1947 */ /* 0x000fec0003800000 */
[----:B------:R-:W-:Y:S04]  /*7a80*/  SHF.L.U32 R3, R113, 0x1f, RZ ;  /* 0x0000001f71037819 */ /* 0x000fe800000006ff */
[----:B------:R-:W2:Y:S02]  /*7a90*/  SYNCS.PHASECHK.TRANS64.TRYWAIT P1, [R0+URZ+0x40], R3 ;  /* 0x00004003000075a7 */ /* 0x000ea400080211ff */
[----:B--2---:R-:W-:Y:S05]  /*7aa0*/  @!P1 BRA `(.L_x_103) ;  /* 0x0000004800b49947 */ /* 0x004fea0003800000 */
.L_x_102:
[----:B-1----:R-:W-:Y:S05]  /*7ab0*/  BSYNC B0 ;  /* 0x0000000000007941 */ /* 0x002fea0003800000 */
.L_x_101:
[----:B------:R-:W-:Y:S01]  /*7ac0*/  ISETP.NE.AND P1, PT, R114, RZ, PT ;  /* 0x000000ff7200720c */ /* 0x000fe20003f25270 */
[----:B------:R-:W-:Y:S04]  /*7ad0*/  UIADD3 UR4, UPT, UPT, UR44, 0x1, URZ ;  /* 0x000000012c047890 */ /* 0x000fe8000fffe0ff */
[----:B------:R-:W-:Y:S04]  /*7ae0*/  UISETP.NE.AND UP0, UPT, UR4, 0x3, UPT ;  /* 0x000000030400788c */ /* 0x000fe8000bf05270 */
[----:B------:R-:W-:Y:S02]  /*7af0*/  USEL UR5, URZ, 0x1, UP0 ;  /* 0x00000001ff057887 */ /* 0x000fe40008000000 */
[----:B------:R-:W-:Y:S02]  /*7b00*/  USEL UR4, UR4, URZ, UP0 ;  /* 0x000000ff04047287 */ /* 0x000fe40008000000 */
[----:B------:R4:W1:Y:S02]  /*7b10*/  @P1 LDS.128 R52, [R50+0x200] ;  /* 0x0002000032341984 */ /* 0x0008640000000c00 */
[----:B------:R-:W-:Y:S02]  /*7b20*/  LOP3.LUT R113, R113, UR5, RZ, 0x3c, !PT ;  /* 0x0000000571717c12 */ /* 0x000fe4000f8e3cff */
[----:B------:R4:W1:Y:S01]  /*7b30*/  @P1 LDS.128 R56, [R49+0x200] ;  /* 0x0002000031381984 */ /* 0x0008620000000c00 */
[----:B------:R-:W-:Y:S03]  /*7b40*/  IMAD.U32 R107, RZ, RZ, UR4 ;  /* 0x00000004ff6b7e24 */ /* 0x000fe6000f8e00ff */
[----:B------:R4:W1:Y:S04]  /*7b50*/  @P1 LDS.128 R64, [R50+0xa00] ;  /* 0x000a000032401984 */ /* 0x0008680000000c00 */
[----:B------:R4:W1:Y:S02]  /*7b60*/  @P1 LDS.128 R68, [R49+0xa00] ;  /* 0x000a000031441984 */ /* 0x0008640000000c00 */
.L_x_100:
[----:B-1----:R-:W-:Y:S05]  /*7b70*/  BSYNC B1 ;  /* 0x0000000000017941 */ /* 0x002fea0003800000 */
.L_x_99:
[----:B------:R-:W-:Y:S01]  /*7b80*/  HFMA2 R39, -RZ, RZ, 0, 0 ;  /* 0x00000000ff277431 */ /* 0x000fe200000001ff */
[----:B--2---:R-:W-:Y:S01]  /*7b90*/  SHF.R.U32.HI R0, RZ, 0x15, R106 ;  /* 0x00000015ff007819 */ /* 0x004fe2000001166a */
[----:B------:R-:W-:Y:S06]  /*7ba0*/  @P0 BRA `(.L_x_104) ;  /* 0x0000000000080947 */ /* 0x000fec0003800000 */
[----:B------:R-:W1:Y:S02]  /*7bb0*/  SYNCS.PHASECHK.TRANS64.TRYWAIT P0, [R105+URZ+0xa0], R2 ;  /* 0x0000a002690075a7 */ /* 0x000e6400080011ff */
[----:B-1----:R-:W-:Y:S05]  /*7bc0*/  @!P0 BRA `(.L_x_105) ;  /* 0x0000004800808947 */ /* 0x002fea0003800000 */
.L_x_104:
[----:B-1----:R-:W-:Y:S01]  /*7bd0*/  LOP3.LUT R2, R0, 0x3, RZ, 0xc0, !PT ;  /* 0x0000000300027812 */ /* 0x002fe200078ec0ff */
[----:B------:R-:W-:Y:S01]  /*7be0*/  IMAD.MOV.U32 R38, RZ, RZ, RZ ;  /* 0x000000ffff267224 */ /* 0x000fe200078e00ff */
[----:B------:R-:W-:Y:S02]  /*7bf0*/  CS2R R36, SRZ ;  /* 0x0000000000247805 */ /* 0x000fe4000001ff00 */
[----:B------:R-:W-:Y:S02]  /*7c00*/  CS2R R34, SRZ ;  /* 0x0000000000227805 */ /* 0x000fe4000001ff00 */
[----:B------:R-:W-:Y:S02]  /*7c10*/  ISETP.NE.AND P0, PT, R84, R2, PT ;  /* 0x000000025400720c */ /* 0x000fe40003f05270 */
[----:B------:R-:W-:Y:S02]  /*7c20*/  CS2R R32, SRZ ;  /* 0x0000000000207805 */ /* 0x000fe4000001ff00 */
        /* <DEDUP_REMOVED lines=13> */
[----:B------:R-:W-:Y:S11]  /*7d00*/  LOP3.LUT P0, RZ, R0, 0x3, R86, 0x48, !PT ;  /* 0x0000000300ff7812 */ /* 0x000ff60007804856 */
[----:B------:R-:W-:Y:S02]  /*7d10*/  @!UPT UIADD3 URZ, UPT, UPT, URZ, URZ, URZ ;  /* 0x000000fffffff290 */ /* 0x000fe4000fffe0ff */
[----:B------:R-:W-:Y:S05]  /*7d20*/  @!P0 BRA `(.L_x_107) ;  /* 0x0000000000408947 */ /* 0x000fea0003800000 */
[----:B------:R-:W1:Y:S01]  /*7d30*/  LDCU.64 UR8, c[0x4][0x70] ;  /* 0x01000e00ff0877ac */ /* 0x000e620008000a00 */
[----:B------:R-:W-:Y:S01]  /*7d40*/  MOV R15, 0x0 ;  /* 0x00000000000f7802 */ /* 0x000fe20000000f00 */
[----:B------:R-:W-:Y:S02]  /*7d50*/  HFMA2 R12, -RZ, RZ, 0, 5.9604644775390625e-08 ;  /* 0x00000001ff0c7431 */ /* 0x000fe400000001ff */
[----:B------:R-:W-:Y:S02]  /*7d60*/  IMAD.MOV.U32 R8, RZ, RZ, 0x192 ;  /* 0x00000192ff087424 */ /* 0x000fe400078e00ff */
[----:B------:R-:W-:Y:S01]  /*7d70*/  IMAD.MOV.U32 R13, RZ, RZ, RZ ;  /* 0x000000ffff0d7224 */ /* 0x000fe200078e00ff */
[----:B------:R-:W2:Y:S01]  /*7d80*/  LDCU.64 UR6, c[0x4][0x78] ;  /* 0x01000f00ff0677ac */ /* 0x000ea20008000a00 */
[----:B------:R-:W3:Y:S01]  /*7d90*/  LDC.64 R14, c[0x4][R15] ;  /* 0x010000000f0e7b82 */ /* 0x000ee20000000a00 */
[----:B------:R-:W5:Y:S01]  /*7da0*/  LDCU.64 UR4, c[0x4][0x10] ;  /* 0x01000200ff0477ac */ /* 0x000f620008000a00 */
[----:B-1----:R-:W-:Y:S01]  /*7db0*/  MOV R5, UR9 ;  /* 0x0000000900057c02 */ /* 0x002fe20008000f00 */
[----:B------:R-:W-:Y:S01]  /*7dc0*/  IMAD.U32 R4, RZ, RZ, UR8 ;  /* 0x00000008ff047e24 */ /* 0x000fe2000f8e00ff */
[----:B--2---:R-:W-:Y:S01]  /*7dd0*/  MOV R7, UR7 ;  /* 0x0000000700077c02 */ /* 0x004fe20008000f00 */
[----:B------:R-:W-:Y:S01]  /*7de0*/  IMAD.U32 R6, RZ, RZ, UR6 ;  /* 0x00000006ff067e24 */ /* 0x000fe2000f8e00ff */
[----:B-----5:R-:W-:Y:S01]  /*7df0*/  MOV R11, UR5 ;  /* 0x00000005000b7c02 */ /* 0x020fe20008000f00 */
[----:B------:R-:W-:Y:S02]  /*7e00*/  IMAD.U32 R10, RZ, RZ, UR4 ;  /* 0x00000004ff0a7e24 */ /* 0x000fe4000f8e00ff */
[----:B------:R-:W-:Y:S07]  /*7e10*/  LEPC R20, `(.L_x_107) ;  /* 0x000000001014794e */ /* 0x000fee0000000000 */
[----:B---34-:R-:W-:Y:S05]  /*7e20*/  CALL.ABS.NOINC R14 ;  /* 0x000000000e007343 */ /* 0x018fea0003c00000 */
.L_x_107:
[----:B------:R-:W-:Y:S05]  /*7e30*/  WARPSYNC.ALL ;  /* 0x0000000000007948 */ /* 0x000fea0003800000 */
[C---:B------:R-:W-:Y:S01]  /*7e40*/  R2UR UR4, R106.reuse ;  /* 0x000000006a0472ca */ /* 0x040fe200000e0000 */
[----:B------:R-:W-:Y:S05]  /*7e50*/  VIADD R0, R106, 0x20 ;  /* 0x000000206a007836 */ /* 0x000fea0000000000 */
[----:B------:R-:W-:Y:S04]  /*7e60*/  SHF.R.U32.HI R0, RZ, 0x15, R0 ;  /* 0x00000015ff007819 */ /* 0x000fe80000011600 */
[----:B------:R-:W-:Y:S03]  /*7e70*/  LOP3.LUT P0, RZ, R0, 0x3, R86, 0x48, !PT ;  /* 0x0000000300ff7812 */ /* 0x000fe60007804856 */
[----:B------:R-:W1:Y:S10]  /*7e80*/  LDTM.x16 R24, tmem[UR4] ;  /* 0x00000004001879ee */ /* 0x000e740008240000 */
[----:B-1----:R-:W-:Y:S05]  /*7e90*/  @!P0 BRA `(.L_x_108) ;  /* 0x0000000000408947 */ /* 0x002fea0003800000 */
        /* <DEDUP_REMOVED lines=16> */
.L_x_108:
[----:B------:R-:W-:Y:S05]  /*7fa0*/  WARPSYNC.ALL ;  /* 0x0000000000007948 */ /* 0x000fea0003800000 */
[----:B------:R-:W-:Y:S11]  /*7fb0*/  R2UR UR4, R106 ;  /* 0x000000006a0472ca */ /* 0x000ff600000e0000 */
[----:B------:R-:W-:Y:S02]  /*7fc0*/  @!UPT UIADD3 URZ, UPT, UPT, URZ, URZ, URZ ;  /* 0x000000fffffff290 */ /* 0x000fe4000fffe0ff */
[----:B------:R-:W1:Y:S02]  /*7fd0*/  LDTM.x16 R4, tmem[UR4+0x20] ;  /* 0x00002004000479ee */ /* 0x000e640008240000 */
[----:B-1----:R-:W-:Y:S01]  /*7fe0*/  NOP ;  /* 0x0000000000007918 */ /* 0x002fe20000000000 */
.L_x_106:
[----:B------:R-:W-:Y:S01]  /*7ff0*/  SHF.L.U32 R20, R52, 0x10, RZ ;  /* 0x0000001034147819 */ /* 0x000fe200000006ff */
[C---:B---3--:R-:W-:Y:S01]  /*8000*/  FMUL R0, R43.reuse, R24 ;  /* 0x000000182b007220 */ /* 0x048fe20000400000 */
[----:B------:R-:W-:Y:S01]  /*8010*/  ISETP.NE.AND P0, PT, R84, R2, PT ;  /* 0x000000025400720c */ /* 0x000fe20003f05270 */
[----:B------:R-:W-:Y:S01]  /*8020*/  FMUL R2, R43, R25 ;  /* 0x000000192b027220 */ /* 0x000fe20000400000 */
[----:B------:R-:W-:Y:S01]  /*8030*/  LOP3.LUT R21, R52, 0xffff0000, RZ, 0xc0, !PT ;  /* 0xffff000034157812 */ /* 0x000fe200078ec0ff */
[----:B------:R-:W-:Y:S01]  /*8040*/  FFMA R0, R45, R20, R0 ;  /* 0x000000142d007223 */ /* 0x000fe20000000000 */
[----:B------:R-:W-:Y:S01]  /*8050*/  SHF.L.U32 R22, R53, 0x10, RZ ;  /* 0x0000001035167819 */ /* 0x000fe200000006ff */
[----:B------:R-:W-:Y:S01]  /*8060*/  FMUL R3, R43, R26 ;  /* 0x0000001a2b037220 */ /* 0x000fe20000400000 */
[----:B------:R-:W-:Y:S01]  /*8070*/  LOP3.LUT R23, R53, 0xffff0000, RZ, 0xc0, !PT ;  /* 0xffff000035177812 */ /* 0x000fe200078ec0ff */
[----:B------:R-:W-:Y:S01]  /*8080*/  FFMA R2, R45, R21, R2 ;  /* 0x000000152d027223 */ /* 0x000fe20000000002 */
[C---:B------:R-:W-:Y:S01]  /*8090*/  SHF.L.U32 R40, R54.reuse, 0x10, RZ ;  /* 0x0000001036287819 */ /* 0x040fe200000006ff */
[----:B------:R-:W-:Y:S01]  /*80a0*/  FMUL R20, R43, R27 ;  /* 0x0000001b2b147220 */ /* 0x000fe20000400000 */
[----:B------:R-:W-:Y:S01]  /*80b0*/  LOP3.LUT R41, R54, 0xffff0000, RZ, 0xc0, !PT ;  /* 0xffff000036297812 */ /* 0x000fe200078ec0ff */
[----:B------:R-:W-:Y:S01]  /*80c0*/  FFMA R3, R45, R22, R3 ;  /* 0x000000162d037223 */ /* 0x000fe20000000003 */
[----:B------:R-:W-:Y:S01]  /*80d0*/  F2FP.BF16.F32.PACK_AB R60, R2, R0 ;  /* 0x00000000023c723e */ /* 0x000fe200000010ff */
[----:B------:R-:W-:Y:S01]  /*80e0*/  FMUL R21, R43, R28 ;  /* 0x0000001c2b157220 */ /* 0x000fe20000400000 */
[----:B------:R-:W-:Y:S01]  /*80f0*/  LOP3.LUT R42, R69, 0xffff0000, RZ, 0xc0, !PT ;  /* 0xffff0000452a7812 */ /* 0x000fe200078ec0ff */
[----:B------:R-:W-:Y:S01]  /*8100*/  FMUL R22, R43, R29 ;  /* 0x0000001d2b167220 */ /* 0x000fe20000400000 */
[----:B------:R-:W-:Y:S01]  /*8110*/  SHF.L.U32 R44, R70, 0x10, RZ ;  /* 0x00000010462c7819 */ /* 0x000fe200000006ff */
[----:B------:R-:W-:Y:S01]  /*8120*/  FFMA R20, R45, R23, R20 ;  /* 0x000000172d147223 */ /* 0x000fe20000000014 */
[----:B------:R-:W-:Y:S01]  /*8130*/  SHF.L.U32 R23, R55, 0x10, RZ ;  /* 0x0000001037177819 */ /* 0x000fe200000006ff */
[----:B------:R-:W-:Y:S01]  /*8140*/  FFMA R21, R45, R40, R21 ;  /* 0x000000282d157223 */ /* 0x000fe20000000015 */
[----:B------:R-:W-:Y:S01]  /*8150*/  LOP3.LUT R40, R55, 0xffff0000, RZ, 0xc0, !PT ;  /* 0xffff000037287812 */ /* 0x000fe200078ec0ff */
[----:B------:R-:W-:Y:S01]  /*8160*/  FFMA R22, R45, R41, R22 ;  /* 0x000000292d167223 */ /* 0x000fe20000000016 */
[----:B------:R-:W-:Y:S01]  /*8170*/  F2FP.BF16.F32.PACK_AB R61, R20, R3 ;  /* 0x00000003143d723e */ /* 0x000fe200000010ff */
[C---:B------:R-:W-:Y:S01]  /*8180*/  FMUL R0, R43.reuse, R30 ;  /* 0x0000001e2b007220 */ /* 0x040fe20000400000 */
[----:B------:R-:W-:Y:S01]  /*8190*/  LOP3.LUT R41, R58, 0xffff0000, RZ, 0xc0, !PT ;  /* 0xffff00003a297812 */ /* 0x000fe200078ec0ff */
[----:B------:R-:W-:Y:S01]  /*81a0*/  FMUL R2, R43, R31 ;  /* 0x0000001f2b027220 */ /* 0x000fe20000400000 */
[----:B------:R-:W-:Y:S01]  /*81b0*/  F2FP.BF16.F32.PACK_AB R62, R22, R21 ;  /* 0x00000015163e723e */ /* 0x000fe200000010ff */
[C---:B------:R-:W-:Y:S01]  /*81c0*/  FFMA R0, R45.reuse, R23, R0 ;  /* 0x000000172d007223 */ /* 0x040fe20000000000 */
[C---:B------:R-:W-:Y:S01]  /*81d0*/  SHF.L.U32 R22, R56.reuse, 0x10, RZ ;  /* 0x0000001038167819 */ /* 0x040fe200000006ff */
[----:B------:R-:W-:Y:S01]  /*81e0*/  FFMA R2, R45, R40, R2 ;  /* 0x000000282d027223 */ /* 0x000fe20000000002 */
[----:B------:R-:W-:Y:S01]  /*81f0*/  LOP3.LUT R23, R56, 0xffff0000, RZ, 0xc0, !PT ;  /* 0xffff000038177812 */ /* 0x000fe200078ec0ff */
[----:B------:R-:W-:Y:S01]  /*8200*/  FMUL R3, R43, R32 ;  /* 0x000000202b037220 */ /* 0x000fe20000400000 */
[----:B------:R-:W-:Y:S01]  /*8210*/  SHF.L.U32 R40, R57, 0x10, RZ ;  /* 0x0000001039287819 */ /* 0x000fe200000006ff */
[C---:B------:R-:W-:Y:S01]  /*8220*/  FMUL R20, R43.reuse, R33 ;  /* 0x000000212b147220 */ /* 0x040fe20000400000 */
[----:B------:R-:W-:Y:S01]  /*8230*/  F2FP.BF16.F32.PACK_AB R63, R2, R0 ;  /* 0x00000000023f723e */ /* 0x000fe200000010ff */
[----:B------:R-:W-:Y:S01]  /*8240*/  FMUL R21, R43, R34 ;  /* 0x000000222b157220 */ /* 0x000fe20000400000 */
[----:B------:R-:W-:Y:S01]  /*8250*/  LOP3.LUT R46, R70, 0xffff0000, RZ, 0xc0, !PT ;  /* 0xffff0000462e7812 */ /* 0x000fe200078ec0ff */
[----:B------:R-:W-:Y:S01]  /*8260*/  FFMA R3, R45, R22, R3 ;  /* 0x000000162d037223 */ /* 0x000fe20000000003 */
[----:B------:R-:W-:Y:S01]  /*8270*/  SHF.L.U32 R47, R71, 0x10, RZ ;  /* 0x00000010472f7819 */ /* 0x000fe200000006ff */
[----:B------:R-:W-:Y:S01]  /*8280*/  FFMA R20, R45, R23, R20 ;  /* 0x000000172d147223 */ /* 0x000fe20000000014 */
[----:B------:R-:W-:Y:S01]  /*8290*/  LOP3.LUT R23, R57, 0xffff0000, RZ, 0xc0, !PT ;  /* 0xffff000039177812 */ /* 0x000fe200078ec0ff */
[----:B------:R-:W-:Y:S01]  /*82a0*/  FFMA R21, R45, R40, R21 ;  /* 0x000000282d157223 */ /* 0x000fe20000000015 */
[----:B------:R-:W-:Y:S01]  /*82b0*/  SHF.L.U32 R40, R58, 0x10, RZ ;  /* 0x000000103a287819 */ /* 0x000fe200000006ff */
[C---:B------:R-:W-:Y:S01]  /*82c0*/  FMUL R0, R43.reuse, R35 ;  /* 0x000000232b007220 */ /* 0x040fe20000400000 */
[----:B------:R-:W-:Y:S01]  /*82d0*/  F2FP.BF16.F32.PACK_AB R100, R20, R3 ;  /* 0x000000031464723e */ /* 0x000fe200000010ff */
[----:B------:R-:W-:Y:S01]  /*82e0*/  FMUL R2, R43, R36 ;  /* 0x000000242b027220 */ /* 0x000fe20000400000 */
[----:B------:R-:W-:Y:S01]  /*82f0*/  LOP3.LUT R48, R71, 0xffff0000, RZ, 0xc0, !PT ;  /* 0xffff000047307812 */ /* 0x000fe200078ec0ff */
[----:B------:R-:W-:Y:S01]  /*8300*/  FMUL R22, R43, R37 ;  /* 0x000000252b167220 */ /* 0x000fe20000400000 */
[----:B------:R-:W-:Y:S01]  /*8310*/  ISETP.NE.AND P1, PT, R84, RZ, PT ;  /* 0x000000ff5400720c */ /* 0x000fe20003f25270 */
[----:B------:R-:W-:Y:S01]  /*8320*/  FFMA R0, R45, R23, R0 ;  /* 0x000000172d007223 */ /* 0x000fe20000000000 */
[----:B------:R-:W-:Y:S01]  /*8330*/  SHF.L.U32 R23, R59, 0x10, RZ ;  /* 0x000000103b177819 */ /* 0x000fe200000006ff */
[----:B------:R-:W-:Y:S01]  /*8340*/  FFMA R2, R45, R40, R2 ;  /* 0x000000282d027223 */ /* 0x000fe20000000002 */
[----:B------:R-:W-:Y:S01]  /*8350*/  LOP3.LUT R40, R59, 0xffff0000, RZ, 0xc0, !PT ;  /* 0xffff00003b287812 */ /* 0x000fe200078ec0ff */
[----:B------:R1:W-:Y:S01]  /*8360*/  @!P0 STS.128 [R50+0x200], R60 ;  /* 0x0002003c32008388 */ /* 0x0003e20000000c00 */
[----:B------:R-:W-:Y:S01]  /*8370*/  F2FP.BF16.F32.PACK_AB R101, R0, R21 ;  /* 0x000000150065723e */ /* 0x000fe200000010ff */
[----:B------:R-:W-:Y:S01]  /*8380*/  FFMA R22, R45, R41, R22 ;  /* 0x000000292d167223 */ /* 0x000fe20000000016 */
[----:B------:R-:W-:Y:S01]  /*8390*/  LOP3.LUT R41, R66, 0xffff0000, RZ, 0xc0, !PT ;  /* 0xffff000042297812 */ /* 0x000fe200078ec0ff */
[C---:B------:R-:W-:Y:S01]  /*83a0*/  FMUL R3, R43.reuse, R38 ;  /* 0x000000262b037220 */ /* 0x040fe20000400000 */
[C---:B------:R-:W-:Y:S01]  /*83b0*/  FMUL R20, R43.reuse, R39 ;  /* 0x000000272b147220 */ /* 0x040fe20000400000 */
        /* <DEDUP_REMOVED lines=8> */
[----:B------:R-:W-:Y:S01]  /*8440*/  FMUL R21, R43, R6 ;  /* 0x000000062b157220 */ /* 0x000fe20000400000 */
[C---:B------:R-:W-:Y:S01]  /*8450*/  FFMA R0, R45.reuse, R22, R0 ;  /* 0x000000162d007223 */ /* 0x040fe20000000000 */
[C---:B------:R-:W-:Y:S01]  /*8460*/  FFMA R2, R45.reuse, R23, R2 ;  /* 0x000000172d027223 */ /* 0x040fe20000000002 */
[----:B------:R-:W-:Y:S01]  /*8470*/  F2FP.BF16.F32.PACK_AB R103, R20, R3 ;  /* 0x000000031467723e */ /* 0x000fe200000010ff */
[----:B------:R-:W-:Y:S01]  /*8480*/  FFMA R21, R45, R40, R21 ;  /* 0x000000282d157223 */ /* 0x000fe20000000015 */
[----:B------:R-:W-:Y:S01]  /*8490*/  LOP3.LUT R23, R65, 0xffff0000, RZ, 0xc0, !PT ;  /* 0xffff000041177812 */ /* 0x000fe200078ec0ff */
[C---:B------:R-:W-:Y:S01]  /*84a0*/  FMUL R3, R43.reuse, R7 ;  /* 0x000000072b037220 */ /* 0x040fe20000400000 */
[----:B------:R-:W-:Y:S01]  /*84b0*/  SHF.L.U32 R40, R66, 0x10, RZ ;  /* 0x0000001042287819 */ /* 0x000fe200000006ff */
[----:B------:R1:W-:Y:S01]  /*84c0*/  @!P0 STS.128 [R49+0x200], R100 ;  /* 0x0002006431008388 */ /* 0x0003e20000000c00 */
[C---:B------:R-:W-:Y:S01]  /*84d0*/  FMUL R20, R43.reuse, R8 ;  /* 0x000000082b147220 */ /* 0x040fe20000400000 */
[----:B------:R-:W-:Y:S01]  /*84e0*/  FMUL R22, R43, R9 ;  /* 0x000000092b167220 */ /* 0x000fe20000400000 */
[C---:B------:R-:W-:Y:S01]  /*84f0*/  FFMA R3, R45.reuse, R23, R3 ;  /* 0x000000172d037223 */ /* 0x040fe20000000003 */
[----:B------:R-:W-:Y:S01]  /*8500*/  F2FP.BF16.F32.PACK_AB R108, R2, R0 ;  /* 0x00000000026c723e */ /* 0x000fe200000010ff */
[----:B------:R-:W-:Y:S01]  /*8510*/  FFMA R20, R45, R40, R20 ;  /* 0x000000282d147223 */ /* 0x000fe20000000014 */
[----:B------:R-:W-:Y:S01]  /*8520*/  SHF.L.U32 R23, R67, 0x10, RZ ;  /* 0x0000001043177819 */ /* 0x000fe200000006ff */
[----:B------:R-:W-:Y:S01]  /*8530*/  FMUL R0, R43, R10 ;  /* 0x0000000a2b007220 */ /* 0x000fe20000400000 */
[----:B------:R-:W-:Y:S01]  /*8540*/  LOP3.LUT R40, R67, 0xffff0000, RZ, 0xc0, !PT ;  /* 0xffff000043287812 */ /* 0x000fe200078ec0ff */
[----:B------:R-:W-:Y:S01]  /*8550*/  FFMA R22, R45, R41, R22 ;  /* 0x000000292d167223 */ /* 0x000fe20000000016 */
[----:B------:R-:W-:Y:S01]  /*8560*/  FMUL R2, R43, R11 ;  /* 0x0000000b2b027220 */ /* 0x000fe20000400000 */
[----:B------:R-:W-:Y:S01]  /*8570*/  FFMA R0, R45, R23, R0 ;  /* 0x000000172d007223 */ /* 0x000fe20000000000 */
[----:B------:R-:W-:Y:S01]  /*8580*/  F2FP.BF16.F32.PACK_AB R109, R3, R21 ;  /* 0x00000015036d723e */ /* 0x000fe200000010ff */
[----:B------:R-:W-:Y:S01]  /*8590*/  FMUL R3, R43, R12 ;  /* 0x0000000c2b037220 */ /* 0x000fe20000400000 */
[----:B------:R-:W-:Y:S01]  /*85a0*/  FFMA R2, R45, R40, R2 ;  /* 0x000000282d027223 */ /* 0x000fe20000000002 */
[----:B------:R-:W-:Y:S01]  /*85b0*/  SHF.L.U32 R23, R68, 0x10, RZ ;  /* 0x0000001044177819 */ /* 0x000fe200000006ff */
[C---:B------:R-:W-:Y:S01]  /*85c0*/  FMUL R21, R43.reuse, R14 ;  /* 0x0000000e2b157220 */ /* 0x040fe20000400000 */
[----:B------:R-:W-:Y:S01]  /*85d0*/  F2FP.BF16.F32.PACK_AB R110, R22, R20 ;  /* 0x00000014166e723e */ /* 0x000fe200000010ff */
[C---:B------:R-:W-:Y:S01]  /*85e0*/  FMUL R20, R43.reuse, R13 ;  /* 0x0000000d2b147220 */ /* 0x040fe20000400000 */
[----:B------:R-:W-:Y:S01]  /*85f0*/  LOP3.LUT R40, R68, 0xffff0000, RZ, 0xc0, !PT ;  /* 0xffff000044287812 */ /* 0x000fe200078ec0ff */
[----:B------:R-:W-:Y:S01]  /*8600*/  FMUL R22, R43, R15 ;  /* 0x0000000f2b167220 */ /* 0x000fe20000400000 */
[----:B------:R-:W-:Y:S01]  /*8610*/  SHF.L.U32 R41, R69, 0x10, RZ ;  /* 0x0000001045297819 */ /* 0x000fe200000006ff */
[----:B------:R-:W-:Y:S01]  /*8620*/  FFMA R3, R45, R23, R3 ;  /* 0x000000172d037223 */ /* 0x000fe20000000003 */
[----:B------:R-:W-:Y:S01]  /*8630*/  FMUL R23, R43, R16 ;  /* 0x000000102b177220 */ /* 0x000fe20000400000 */
[----:B------:R-:W-:Y:S01]  /*8640*/  FFMA R20, R45, R40, R20 ;  /* 0x000000282d147223 */ /* 0x000fe20000000014 */
[----:B------:R-:W-:Y:S01]  /*8650*/  FMUL R40, R43, R17 ;  /* 0x000000112b287220 */ /* 0x000fe20000400000 */
[C---:B------:R-:W-:Y:S01]  /*8660*/  FFMA R21, R45.reuse, R41, R21 ;  /* 0x000000292d157223 */ /* 0x040fe20000000015 */
[----:B------:R-:W-:Y:S01]  /*8670*/  FFMA R22, R45, R42, R22 ;  /* 0x0000002a2d167223 */ /* 0x000fe20000000016 */
[C---:B------:R-:W-:Y:S01]  /*8680*/  FMUL R41, R43.reuse, R18 ;  /* 0x000000122b297220 */ /* 0x040fe20000400000 */
[----:B------:R-:W-:Y:S01]  /*8690*/  FMUL R42, R43, R19 ;  /* 0x000000132b2a7220 */ /* 0x000fe20000400000 */
[----:B------:R-:W-:Y:S01]  /*86a0*/  F2FP.BF16.F32.PACK_AB R111, R2, R0 ;  /* 0x00000000026f723e */ /* 0x000fe200000010ff */
[C---:B------:R-:W-:Y:S01]  /*86b0*/  FFMA R23, R45.reuse, R44, R23 ;  /* 0x0000002c2d177223 */ /* 0x040fe20000000017 */
[C---:B------:R-:W-:Y:S01]  /*86c0*/  FFMA R40, R45.reuse, R46, R40 ;  /* 0x0000002e2d287223 */ /* 0x040fe20000000028 */
[C---:B------:R-:W-:Y:S01]  /*86d0*/  FFMA R41, R45.reuse, R47, R41 ;  /* 0x0000002f2d297223 */ /* 0x040fe20000000029 */
[----:B------:R-:W-:Y:S01]  /*86e0*/  FFMA R42, R45, R48, R42 ;  /* 0x000000302d2a7223 */ /* 0x000fe2000000002a */
[----:B------:R1:W-:Y:S01]  /*86f0*/  @!P0 STS.128 [R50+0xa00], R108 ;  /* 0x000a006c32008388 */ /* 0x0003e20000000c00 */
[----:B------:R-:W-:Y:S02]  /*8700*/  F2FP.BF16.F32.PACK_AB R21, R22, R21 ;  /* 0x000000151615723e */ /* 0x000fe400000010ff */
[----:B------:R-:W-:Y:S02]  /*8710*/  F2FP.BF16.F32.PACK_AB R22, R40, R23 ;  /* 0x000000172816723e */ /* 0x000fe400000010ff */
[----:B------:R-:W-:Y:S02]  /*8720*/  F2FP.BF16.F32.PACK_AB R20, R20, R3 ;  /* 0x000000031414723e */ /* 0x000fe400000010ff */
[----:B------:R-:W-:Y:S05]  /*8730*/  F2FP.BF16.F32.PACK_AB R23, R42, R41 ;  /* 0x000000292a17723e */ /* 0x000fea00000010ff */
[----:B------:R1:W-:Y:S01]  /*8740*/  @!P0 STS.128 [R49+0xa00], R20 ;  /* 0x000a001431008388 */ /* 0x0003e20000000c00 */
[----:B------:R-:W-:Y:S01]  /*8750*/  @!PT LDS RZ, [RZ] ;  /* 0x00000000fffff984 */ /* 0x000fe20000000800 */
[----:B------:R-:W-:Y:S01]  /*8760*/  @!PT LDS RZ, [RZ] ;  /* 0x00000000fffff984 */ /* 0x000fe20000000800 */
[----:B------:R-:W-:Y:S01]  /*8770*/  @!PT LDS RZ, [RZ] ;  /* 0x00000000fffff984 */ /* 0x000fe20000000800 */
[----:B------:R-:W-:Y:S01]  /*8780*/  @!PT LDS RZ, [RZ] ;  /* 0x00000000fffff984 */ /* 0x000fe20000000800 */
[----:B------:R2:W-:Y:S07]  /*8790*/  MEMBAR.ALL.CTA ;  /* 0x0000000000007992 */ /* 0x0005ee0000008000 */
[----:B--2---:R-:W2:Y:S01]  /*87a0*/  FENCE.VIEW.ASYNC.S ;  /* 0x00000000000073c6 */ /* 0x004ea20000000000 */
[----:B------:R-:W-:Y:S05]  /*87b0*/  WARPSYNC.ALL ;  /* 0x0000000000007948 */ /* 0x000fea0003800000 */
[----:B------:R-:W-:Y:S01]  /*87c0*/  BSSY.RECONVERGENT B0, `(.L_x_109) ;  /* 0x0000011000007945 */ /* 0x000fe20003800200 */
[----:B--2---:R-:W-:Y:S06]  /*87d0*/  BAR.SYNC.DEFER_BLOCKING 0x1, 0x80 ;  /* 0x0042000000007b1d */ /* 0x004fec0000010000 */
[----:B------:R-:W-:Y:S05]  /*87e0*/  @P1 BRA `(.L_x_110) ;  /* 0x0000000000381947 */ /* 0x000fea0003800000 */
[----:B------:R-:W2:Y:S01]  /*87f0*/  LDCU.64 UR6, c[0x0][0x348] ;  /* 0x00006900ff0677ac */ /* 0x000ea20008000a00 */
[----:B------:R-:W-:Y:S01]  /*8800*/  R2UR UR5, R51 ;  /* 0x00000000330572ca */ /* 0x000fe200000e0000 */
[----:B------:R-:W-:Y:S01]  /*8810*/  UMOV UR51, UR52 ;  /* 0x0000003400337c82 */ /* 0x000fe20008000000 */
[----:B------:R-:W-:Y:S01]  /*8820*/  UIADD3 UR9, UPT, UPT, UR49, 0x20, URZ ;  /* 0x0000002031097890 */ /* 0x000fe2000fffe0ff */
[----:B------:R-:W-:Y:S01]  /*8830*/  UMOV UR10, UR50 ;  /* 0x00000032000a7c82 */ /* 0x000fe20008000000 */
[----:B------:R-:W-:Y:S09]  /*8840*/  UMOV UR11, UR52 ;  /* 0x00000034000b7c82 */ /* 0x000ff20008000000 */
[----:B------:R-:W-:Y:S02]  /*8850*/  UIADD3 UR5, UPT, UPT, UR43, UR5, URZ ;  /* 0x000000052b057290 */ /* 0x000fe4000fffe0ff */
[----:B--2---:R-:W-:Y:S02]  /*8860*/  UIADD3 UR4, UP0, UPT, UR6, 0xa80, URZ ;  /* 0x00000a8006047890 */ /* 0x004fe4000ff1e0ff */
[----:B------:R-:W-:Y:S02]  /*8870*/  UIADD3 UR48, UPT, UPT, UR5, 0x200, URZ ;  /* 0x0000020005307890 */ /* 0x000fe4000fffe0ff */
[----:B------:R-:W-:Y:S02]  /*8880*/  UIADD3 UR8, UPT, UPT, UR5, 0xa00, URZ ;  /* 0x00000a0005087890 */ /* 0x000fe4000fffe0ff */
[----:B------:R-:W-:Y:S09]  /*8890*/  UIADD3.X UR5, UPT, UPT, URZ, UR7, URZ, UP0, !UPT ;  /* 0x00000007ff057290 */ /* 0x000ff200087fe4ff */
[----:B------:R2:W-:Y:S01]  /*88a0*/  UTMASTG.3D [UR48], [UR4] ;  /* 0x00000030040073b5 */ /* 0x0005e20008010000 */
[----:B------:R2:W-:Y:S02]  /*88b0*/  UTMASTG.3D [UR8], [UR4] ;  /* 0x00000008040073b5 */ /* 0x0005e40008010000 */
[----:B--2---:R0:W-:Y:S02]  /*88c0*/  UTMACMDFLUSH ;  /* 0x00000000000079b7 */ /* 0x0041e40000000000 */
.L_x_110:
[----:B------:R-:W-:Y:S05]  /*88d0*/  BSYNC.RECONVERGENT B0 ;  /* 0x0000000000007941 */ /* 0x000fea0003800200 */
.L_x_109:
[----:B------:R-:W-:Y:S01]  /*88e0*/  UIADD3 UR46, UPT, UPT, UR44, 0x1, URZ ;  /* 0x000000012c2e7890 */ /* 0x000fe2000fffe0ff */
[----:B------:R-:W-:Y:S03]  /*88f0*/  BSSY.RECONVERGENT B0, `(.L_x_111) ;  /* 0x0000005000007945 */ /* 0x000fe60003800200 */
[----:B------:R-:W-:Y:S04]  /*8900*/  UISETP.NE.AND UP0, UPT, UR46, 0x3, UPT ;  /* 0x000000032e00788c */ /* 0x000fe8000bf05270 */
[----:B------:R-:W-:Y:S01]  /*8910*/  USEL UR45, UR46, URZ, UP0 ;  /* 0x000000ff2e2d7287 */ /* 0x000fe20008000000 */
[----:B------:R-:W-:Y:S11]  /*8920*/  @P1 BRA `(.L_x_112) ;  /* 0x0000000000041947 */ /* 0x000ff60003800000 */
[----:B------:R-:W-:Y:S04]  /*8930*/  DEPBAR.LE SB0, 0x1 ;  /* 0x000080400000791a */ /* 0x000fe80000000000 */
.L_x_112:
[----:B------:R-:W-:Y:S05]  /*8940*/  BSYNC.RECONVERGENT B0 ;  /* 0x0000000000007941 */ /* 0x000fea0003800200 */
.L_x_111:
[----:B------:R-:W-:Y:S01]  /*8950*/  BAR.SYNC.DEFER_BLOCKING 0x1, 0x80 ;  /* 0x0042000000007b1d */ /* 0x000fe20000010000 */
[----:B------:R-:W-:Y:S01]  /*8960*/  ISETP.NE.AND P1, PT, R98, RZ, PT ;  /* 0x000000ff6200720c */ /* 0x000fe20003f25270 */
[----:B------:R-:W-:Y:S01]  /*8970*/  UISETP.NE.AND UP0, UPT, UR53, URZ, UPT ;  /* 0x000000ff3500728c */ /* 0x000fe2000bf05270 */
[----:B-1----:R-:W-:Y:S11]  /*8980*/  LEA R20, R107, UR43, 0x3 ;  /* 0x0000002b6b147c11 */ /* 0x002ff6000f8e18ff */
[----:B------:R-:W-:Y:S01]  /*8990*/  @P1 SHF.L.U32 R3, R113, 0x1f, RZ ;  /* 0x0000001f71031819 */ /* 0x000fe200000006ff */
[----:B------:R-:W-:Y:S06]  /*89a0*/  BRA.U !UP0, `(.L_x_113) ;  /* 0x0000000108247547 */ /* 0x000fec000b800000 */
[----:B------:R-:W1:Y:S01]  /*89b0*/  S2R R0, SR_CgaCtaId ;  /* 0x0000000000007919 */ /* 0x000e620000008800 */
[----:B------:R-:W-:Y:S01]  /*89c0*/  IMAD.U32 R2, RZ, RZ, UR47 ;  /* 0x0000002fff027e24 */ /* 0x000fe2000f8e00ff */
[----:B------:R-:W-:Y:S04]  /*89d0*/  UIADD3 UR4, UPT, UPT, UR47, 0x1, URZ ;  /* 0x000000012f047890 */ /* 0x000fe8000fffe0ff */
[----:B------:R-:W-:Y:S01]  /*89e0*/  @P1 LEA R2, R2, UR43, 0x3 ;  /* 0x0000002b02021c11 */ /* 0x000fe2000f8e18ff */
[----:B------:R-:W-:Y:S04]  /*89f0*/  UISETP.NE.AND UP0, UPT, UR4, 0x3, UPT ;  /* 0x000000030400788c */ /* 0x000fe8000bf05270 */
[----:B------:R-:W-:Y:S01]  /*8a00*/  @P1 VIADD R2, R2, 0x58 ;  /* 0x0000005802021836 */ /* 0x000fe20000000000 */
[----:B------:R-:W-:Y:S04]  /*8a10*/  USEL UR47, UR4, URZ, UP0 ;  /* 0x000000ff042f7287 */ /* 0x000fe80008000000 */
[----:B-1----:R-:W-:Y:S04]  /*8a20*/  @P1 PRMT R0, R0, 0x654, R2 ;  /* 0x0000065400001816 */ /* 0x002fe80000000002 */
[----:B------:R1:W-:Y:S04]  /*8a30*/  @P1 SYNCS.ARRIVE.TRANS64.RED.A1T0 RZ, [R0+URZ], RZ ;  /* 0x000000ff00ff19a7 */ /* 0x0003e800081004ff */
.L_x_113:
[----:B------:R-:W2:Y:S01]  /*8a40*/  @P1 SYNCS.PHASECHK.TRANS64.TRYWAIT P0, [R20+URZ+0x40], R3 ;  /* 0x00004003140015a7 */ /* 0x000ea200080011ff */
[----:B------:R-:W-:Y:S01]  /*8a50*/  BSSY B1, `(.L_x_114) ;  /* 0x0000019000017945 */ /* 0x000fe20003800000 */
[----:B--2---:R-:W-:Y:S03]  /*8a60*/  @P1 SEL R112, RZ, 0x1, !P0 ;  /* 0x00000001ff701807 */ /* 0x004fe60004000000 */
[----:B------:R-:W-:Y:S05]  /*8a70*/  @!P1 BRA `(.L_x_115) ;  /* 0x0000000000589947 */ /* 0x000fea0003800000 */
[----:B------:R-:W-:Y:S01]  /*8a80*/  ISETP.NE.AND P1, PT, R114, RZ, PT ;  /* 0x000000ff7200720c */ /* 0x000fe20003f25270 */
[----:B------:R-:W-:Y:S01]  /*8a90*/  BSSY B0, `(.L_x_116) ;  /* 0x0000009000007945 */ /* 0x000fe20003800000 */
[----:B------:R-:W-:Y:S11]  /*8aa0*/  ISETP.NE.AND P0, PT, R112, RZ, PT ;  /* 0x000000ff7000720c */ /* 0x000ff60003f05270 */
[----:B------:R-:W-:Y:S05]  /*8ab0*/  @P1 IMAD R3, R107, 0x1000, R104 ;  /* 0x000010006b031824 */ /* 0x000fea00078e0268 */
[----:B------:R-:W-:Y:S05]  /*8ac0*/  @P1 IADD3 R2, PT, PT, R3, UR43, RZ ;  /* 0x0000002b03021c10 */ /* 0x000fea000fffe0ff */
[----:B------:R-:W-:Y:S01]  /*8ad0*/  @P1 IMAD.IADD R2, R99, 0x1, R2 ;  /* 0x0000000163021824 */ /* 0x000fe200078e0202 */
[----:B------:R-:W-:Y:S06]  /*8ae0*/  @P0 BRA `(.L_x_117) ;  /* 0x00000000000c0947 */ /* 0x000fec0003800000 */
[----:B-1----:R-:W-:Y:S04]  /*8af0*/  SHF.L.U32 R0, R113, 0x1f, RZ ;  /* 0x0000001f71007819 */ /* 0x002fe800000006ff */
[----:B------:R-:W1:Y:S02]  /*8b00*/  SYNCS.PHASECHK.TRANS64.TRYWAIT P0, [R20+URZ+0x40], R0 ;  /* 0x00004000140075a7 */ /* 0x000e6400080011ff */
[----:B-1----:R-:W-:Y:S05]  /*8b10*/  @!P0 BRA `(.L_x_118) ;  /* 0x0000003800c08947 */ /* 0x002fea0003800000 */
.L_x_117:
[----:B------:R-:W-:Y:S05]  /*8b20*/  BSYNC B0 ;  /* 0x0000000000007941 */ /* 0x000fea0003800000 */
.L_x_116:
[----:B------:R-:W-:Y:S01]  /*8b30*/  ISETP.NE.AND P0, PT, R114, RZ, PT ;  /* 0x000000ff7200720c */ /* 0x000fe20003f05270 */
[----:B------:R-:W-:Y:S11]  /*8b40*/  VIADD R107, R107, 0x1 ;  /* 0x000000016b6b7836 */ /* 0x000ff60000000000 */
[----:B------:R-:W-:Y:S01]  /*8b50*/  @!UPT UIADD3 URZ, UPT, UPT, URZ, URZ, URZ ;  /* 0x000000fffffff290 */ /* 0x000fe2000fffe0ff */
[----:B------:R2:W3:Y:S04]  /*8b60*/  @P0 LDS.128 R52, [R3+UR43+0x200] ;  /* 0x0002002b03340984 */ /* 0x0004e80008000c00 */
[----:B------:R2:W2:Y:S04]  /*8b70*/  @P0 LDS.128 R64, [R3+UR43+0xa00] ;  /* 0x000a002b03400984 */ /* 0x0004a80008000c00 */
[----:B------:R2:W2:Y:S04]  /*8b80*/  @P0 LDS.128 R56, [R2+0x200] ;  /* 0x0002000002380984 */ /* 0x0004a80000000c00 */
[----:B------:R2:W2:Y:S01]  /*8b90*/  @P0 LDS.128 R68, [R2+0xa00] ;  /* 0x000a000002440984 */ /* 0x0004a20000000c00 */
[C---:B------:R-:W-:Y:S04]  /*8ba0*/  ISETP.NE.AND P0, PT, R107.reuse, 0x3, PT ;  /* 0x000000036b00780c */ /* 0x040fe80003f05270 */
[----:B-1----:R-:W-:Y:S02]  /*8bb0*/  SEL R0, RZ, 0x1, P0 ;  /* 0x00000001ff007807 */ /* 0x002fe40000000000 */
[----:B------:R-:W-:Y:S02]  /*8bc0*/  SEL R107, R107, RZ, P0 ;  /* 0x000000ff6b6b7207 */ /* 0x000fe40000000000 */
[----:B------:R-:W-:Y:S02]  /*8bd0*/  LOP3.LUT R113, R113, R0, RZ, 0x3c, !PT ;  /* 0x0000000071717212 */ /* 0x000fe400078e3cff */
.L_x_115:
[----:B------:R-:W-:Y:S05]  /*8be0*/  BSYNC B1 ;  /* 0x0000000000017941 */ /* 0x000fea0003800000 */
.L_x_114:
[----:B--2---:R-:W-:Y:S05]  /*8bf0*/  VIADD R3, R106, 0x400000 ;  /* 0x004000006a037836 */ /* 0x004fea0000000000 */
[----:B-1----:R-:W-:Y:S04]  /*8c00*/  SHF.R.U32.HI R0, RZ, 0x15, R3 ;  /* 0x00000015ff007819 */ /* 0x002fe80000011603 */
[----:B------:R-:W-:Y:S04]  /*8c10*/  LOP3.LUT R2, R0, 0x3, RZ, 0xc0, !PT ;  /* 0x0000000300027812 */ /* 0x000fe800078ec0ff */
[----:B------:R-:W-:Y:S11]  /*8c20*/  ISETP.NE.AND P0, PT, R84, R2, PT ;  /* 0x000000025400720c */ /* 0x000ff60003f05270 */
[----:B------:R-:W-:Y:S02]  /*8c30*/  @!UPT UIADD3 URZ, UPT, UPT, URZ, URZ, URZ ;  /* 0x000000fffffff290 */ /* 0x000fe4000fffe0ff */
[----:B------:R-:W-:Y:S05]  /*8c40*/  @P0 BRA `(.L_x_119) ;  /* 0x0000000000bc0947 */ /* 0x000fea0003800000 */
[----:B------:R-:W-:Y:S02]  /*8c50*/  LOP3.LUT P0, RZ, R0, 0x3, R86, 0x48, !PT ;  /* 0x0000000300ff7812 */ /* 0x000fe40007804856 */
[----:B------:R-:W-:Y:S11]  /*8c60*/  MOV R16, R3 ;  /* 0x0000000300107202 */ /* 0x000ff60000000f00 */
        /* <DEDUP_REMOVED lines=17> */
.L_x_120:
        /* <DEDUP_REMOVED lines=23> */
.L_x_121:
[----:B------:R-:W-:Y:S05]  /*8ef0*/  WARPSYNC.ALL ;  /* 0x0000000000007948 */ /* 0x000fea0003800000 */
[----:B------:R-:W-:Y:S11]  /*8f00*/  R2UR UR4, R16 ;  /* 0x00000000100472ca */ /* 0x000ff600000e0000 */
[----:B------:R-:W-:Y:S02]  /*8f10*/  @!UPT UIADD3 URZ, UPT, UPT, URZ, URZ, URZ ;  /* 0x000000fffffff290 */ /* 0x000fe4000fffe0ff */
[----:B------:R-:W1:Y:S02]  /*8f20*/  LDTM.x16 R4, tmem[UR4+0x20] ;  /* 0x00002004000479ee */ /* 0x000e640008240000 */
[----:B-1----:R-:W-:Y:S01]  /*8f30*/  NOP ;  /* 0x0000000000007918 */ /* 0x002fe20000000000 */
.L_x_119:
[----:B---3--:R-:W-:Y:S01]  /*8f40*/  SHF.L.U32 R3, R52, 0x10, RZ ;  /* 0x0000001034037819 */ /* 0x008fe200000006ff */
[C---:B------:R-:W-:Y:S01]  /*8f50*/  FMUL R0, R43.reuse, R24 ;  /* 0x000000182b007220 */ /* 0x040fe20000400000 */
[----:B------:R-:W-:Y:S01]  /*8f60*/  ISETP.NE.AND P1, PT, R84, R2, PT ;  /* 0x000000025400720c */ /* 0x000fe20003f25270 */
[----:B------:R-:W-:Y:S01]  /*8f70*/  FMUL R2, R43, R25 ;  /* 0x000000192b027220 */ /* 0x000fe20000400000 */
[----:B------:R-:W-:Y:S01]  /*8f80*/  LOP3.LUT R21, R52, 0xffff0000, RZ, 0xc0, !PT ;  /* 0xffff000034157812 */ /* 0x000fe200078ec0ff */
[----:B------:R-:W-:Y:S01]  /*8f90*/  FFMA R0, R45, R3, R0 ;  /* 0x000000032d007223 */ /* 0x000fe20000000000 */
[----:B------:R-:W-:Y:S01]  /*8fa0*/  SHF.L.U32 R22, R53, 0x10, RZ ;  /* 0x0000001035167819 */ /* 0x000fe200000006ff */
[----:B------:R-:W-:Y:S01]  /*8fb0*/  FMUL R3, R43, R26 ;  /* 0x0000001a2b037220 */ /* 0x000fe20000400000 */
[----:B------:R-:W-:Y:S01]  /*8fc0*/  LOP3.LUT R23, R53, 0xffff0000, RZ, 0xc0, !PT ;  /* 0xffff000035177812 */ /* 0x000fe200078ec0ff */
[----:B------:R-:W-:Y:S01]  /*8fd0*/  FMUL R20, R43, R27 ;  /* 0x0000001b2b147220 */ /* 0x000fe20000400000 */
[----:B------:R-:W-:Y:S01]  /*8fe0*/  SHF.L.U32 R40, R54, 0x10, RZ ;  /* 0x0000001036287819 */ /* 0x000fe200000006ff */
[----:B------:R-:W-:Y:S01]  /*8ff0*/  FFMA R2, R45, R21, R2 ;  /* 0x000000152d027223 */ /* 0x000fe20000000002 */
[----:B------:R-:W-:Y:S01]  /*9000*/  LOP3.LUT R41, R57, 0xffff0000, RZ, 0xc0, !PT ;  /* 0xffff000039297812 */ /* 0x000fe200078ec0ff */
[C---:B------:R-:W-:Y:S01]  /*9010*/  FFMA R3, R45.reuse, R22, R3 ;  /* 0x000000162d037223 */ /* 0x040fe20000000003 */
[----:B------:R-:W-:Y:S01]  /*9020*/  LOP3.LUT R42, R66, 0xffff0000, RZ, 0xc0, !PT ;  /* 0xffff0000422a7812 */ /* 0x000fe200078ec0ff */
[----:B------:R-:W-:Y:S01]  /*9030*/  FFMA R20, R45, R23, R20 ;  /* 0x000000172d147223 */ /* 0x000fe20000000014 */
[----:B------:R-:W-:Y:S01]  /*9040*/  LOP3.LUT R23, R54, 0xffff0000, RZ, 0xc0, !PT ;  /* 0xffff000036177812 */ /* 0x000fe200078ec0ff */
[C---:B------:R-:W-:Y:S01]  /*9050*/  FMUL R21, R43.reuse, R28 ;  /* 0x0000001c2b157220 */ /* 0x040fe20000400000 */
[----:B------:R-:W-:Y:S01]  /*9060*/  F2FP.BF16.F32.PACK_AB R48, R2, R0 ;  /* 0x000000000230723e */ /* 0x000fe200000010ff */
[----:B------:R-:W-:Y:S01]  /*9070*/  FMUL R22, R43, R29 ;  /* 0x0000001d2b167220 */ /* 0x000fe20000400000 */
[----:B----4-:R-:W-:Y:S01]  /*9080*/  F2FP.BF16.F32.PACK_AB R49, R20, R3 ;  /* 0x000000031431723e */ /* 0x010fe200000010ff */
[----:B------:R-:W-:Y:S01]  /*9090*/  FFMA R21, R45, R40, R21 ;  /* 0x000000282d157223 */ /* 0x000fe20000000015 */
[----:B------:R-:W-:Y:S01]  /*90a0*/  SHF.L.U32 R20, R55, 0x10, RZ ;  /* 0x0000001037147819 */ /* 0x000fe200000006ff */
[----:B------:R-:W-:Y:S01]  /*90b0*/  FFMA R22, R45, R23, R22 ;  /* 0x000000172d167223 */ /* 0x000fe20000000016 */
[----:B------:R-:W-:Y:S01]  /*90c0*/  LOP3.LUT R23, R55, 0xffff0000, RZ, 0xc0, !PT ;  /* 0xffff000037177812 */ /* 0x000fe200078ec0ff */
[C---:B------:R-:W-:Y:S01]  /*90d0*/  FMUL R0, R43.reuse, R30 ;  /* 0x0000001e2b007220 */ /* 0x040fe20000400000 */
[----:B------:R-:W-:Y:S01]  /*90e0*/  SHF.L.U32 R40, R56, 0x10, RZ ;  /* 0x0000001038287819 */ /* 0x000fe200000006ff */
[C---:B------:R-:W-:Y:S01]  /*90f0*/  FMUL R2, R43.reuse, R31 ;  /* 0x0000001f2b027220 */ /* 0x040fe20000400000 */
[----:B------:R-:W-:Y:S01]  /*9100*/  F2FP.BF16.F32.PACK_AB R50, R22, R21 ;  /* 0x000000151632723e */ /* 0x000fe200000010ff */
[----:B------:R-:W-:Y:S01]  /*9110*/  FMUL R3, R43, R32 ;  /* 0x000000202b037220 */ /* 0x000fe20000400000 */
[----:B------:R-:W-:Y:S01]  /*9120*/  SHF.L.U32 R44, R67, 0x10, RZ ;  /* 0x00000010432c7819 */ /* 0x000fe200000006ff */
[----:B------:R-:W-:Y:S01]  /*9130*/  FFMA R0, R45, R20, R0 ;  /* 0x000000142d007223 */ /* 0x000fe20000000000 */
[----:B------:R-:W-:Y:S01]  /*9140*/  LOP3.LUT R46, R67, 0xffff0000, RZ, 0xc0, !PT ;  /* 0xffff0000432e7812 */ /* 0x000fe200078ec0ff */
[C---:B------:R-:W-:Y:S01]  /*9150*/  FFMA R2, R45.reuse, R23, R2 ;  /* 0x000000172d027223 */ /* 0x040fe20000000002 */
[----:B------:R-:W-:Y:S01]  /*9160*/  LOP3.LUT R23, R56, 0xffff0000, RZ, 0xc0, !PT ;  /* 0xffff000038177812 */ /* 0x000fe200078ec0ff */
[----:B------:R-:W-:Y:S01]  /*9170*/  FFMA R3, R45, R40, R3 ;  /* 0x000000282d037223 */ /* 0x000fe20000000003 */
[----:B------:R-:W-:Y:S01]  /*9180*/  SHF.L.U32 R40, R57, 0x10, RZ ;  /* 0x0000001039287819 */ /* 0x000fe200000006ff */
[C---:B------:R-:W-:Y:S01]  /*9190*/  FMUL R20, R43.reuse, R33 ;  /* 0x000000212b147220 */ /* 0x040fe20000400000 */
[----:B------:R-:W-:Y:S01]  /*91a0*/  F2FP.BF16.F32.PACK_AB R51, R2, R0 ;  /* 0x000000000233723e */ /* 0x000fe200000010ff */
[C---:B------:R-:W-:Y:S01]  /*91b0*/  FMUL R21, R43.reuse, R34 ;  /* 0x000000222b157220 */ /* 0x040fe20000400000 */
[----:B------:R-:W-:Y:S01]  /*91c0*/  MOV R47, UR45 ;  /* 0x0000002d002f7c02 */ /* 0x000fe20008000f00 */
[----:B------:R-:W-:Y:S01]  /*91d0*/  FMUL R22, R43, R35 ;  /* 0x000000232b167220 */ /* 0x000fe20000400000 */
[----:B------:R-:W-:Y:S01]  /*91e0*/  ISETP.NE.AND P0, PT, R84, RZ, PT ;  /* 0x000000ff5400720c */ /* 0x000fe20003f05270 */
[C---:B------:R-:W-:Y:S01]  /*91f0*/  FFMA R20, R45.reuse, R23, R20 ;  /* 0x000000172d147223 */ /* 0x040fe20000000014 */
[C---:B------:R-:W-:Y:S01]  /*9200*/  SHF.L.U32 R23, R58.reuse, 0x10, RZ ;  /* 0x000000103a177819 */ /* 0x040fe200000006ff */
[C---:B------:R-:W-:Y:S01]  /*9210*/  FFMA R21, R45.reuse, R40, R21 ;  /* 0x000000282d157223 */ /* 0x040fe20000000015 */
[----:B------:R-:W-:Y:S01]  /*9220*/  LOP3.LUT R40, R58, 0xffff0000, RZ, 0xc0, !PT ;  /* 0xffff00003a287812 */ /* 0x000fe200078ec0ff */
[----:B------:R-:W-:Y:S01]  /*9230*/  FFMA R22, R45, R41, R22 ;  /* 0x000000292d167223 */ /* 0x000fe20000000016 */
[----:B------:R-:W-:Y:S01]  /*9240*/  F2FP.BF16.F32.PACK_AB R60, R20, R3 ;  /* 0x00000003143c723e */ /* 0x000fe200000010ff */
[----:B------:R-:W-:Y:S01]  /*9250*/  FMUL R0, R43, R36 ;  /* 0x000000242b007220 */ /* 0x000fe20000400000 */
[----:B------:R-:W-:Y:S01]  /*9260*/  LOP3.LUT R41, R65, 0xffff0000, RZ, 0xc0, !PT ;  /* 0xffff000041297812 */ /* 0x000fe200078ec0ff */
[----:B------:R-:W-:Y:S01]  /*9270*/  FMUL R2, R43, R37 ;  /* 0x000000252b027220 */ /* 0x000fe20000400000 */
[----:B------:R-:W-:Y:S01]  /*9280*/  F2FP.BF16.F32.PACK_AB R61, R22, R21 ;  /* 0x00000015163d723e */ /* 0x000fe200000010ff */
[----:B------:R-:W-:Y:S01]  /*9290*/  FFMA R0, R45, R23, R0 ;  /* 0x000000172d007223 */ /* 0x000fe20000000000 */
[----:B------:R-:W-:Y:S01]  /*92a0*/  SHF.L.U32 R22, R59, 0x10, RZ ;  /* 0x000000103b167819 */ /* 0x000fe200000006ff */
[----:B------:R-:W-:Y:S01]  /*92b0*/  FFMA R2, R45, R40, R2 ;  /* 0x000000282d027223 */ /* 0x000fe20000000002 */
[----:B------:R-:W-:Y:S01]  /*92c0*/  LOP3.LUT R23, R59, 0xffff0000, RZ, 0xc0, !PT ;  /* 0xffff00003b177812 */ /* 0x000fe200078ec0ff */
[C---:B------:R-:W-:Y:S01]  /*92d0*/  FMUL R3, R43.reuse, R38 ;  /* 0x000000262b037220 */ /* 0x040fe20000400000 */
[----:B------:R-:W-:Y:S01]  /*92e0*/  SHF.L.U32 R40, R64, 0x10, RZ ;  /* 0x0000001040287819 */ /* 0x000fe200000006ff */
[C---:B------:R-:W-:Y:S01]  /*92f0*/  FMUL R20, R43.reuse, R39 ;  /* 0x000000272b147220 */ /* 0x040fe20000400000 */
[----:B------:R-:W-:Y:S01]  /*9300*/  FMUL R21, R43, R4 ;  /* 0x000000042b157220 */ /* 0x000fe20000400000 */
[C---:B------:R-:W-:Y:S01]  /*9310*/  FFMA R3, R45.reuse, R22, R3 ;  /* 0x000000162d037223 */ /* 0x040fe20000000003 */
[----:B------:R-:W-:Y:S01]  /*9320*/  F2FP.BF16.F32.PACK_AB R62, R2, R0 ;  /* 0x00000000023e723e */ /* 0x000fe200000010ff */
[C---:B------:R-:W-:Y:S01]  /*9330*/  FFMA R20, R45.reuse, R23, R20 ;  /* 0x000000172d147223 */ /* 0x040fe20000000014 */
[----:B------:R-:W-:Y:S01]  /*9340*/  FFMA R21, R45, R40, R21 ;  /* 0x000000282d157223 */ /* 0x000fe20000000015 */
[----:B------:R-:W-:Y:S01]  /*9350*/  LOP3.LUT R23, R64, 0xffff0000, RZ, 0xc0, !PT ;  /* 0xffff000040177812 */ /* 0x000fe200078ec0ff */
[----:B------:R-:W-:Y:S01]  /*9360*/  FMUL R0, R43, R5 ;  /* 0x000000052b007220 */ /* 0x000fe20000400000 */
[----:B------:R-:W-:Y:S01]  /*9370*/  SHF.L.U32 R40, R65, 0x10, RZ ;  /* 0x0000001041287819 */ /* 0x000fe200000006ff */
[C---:B------:R-:W-:Y:S01]  /*9380*/  FMUL R2, R43.reuse, R6 ;  /* 0x000000062b027220 */ /* 0x040fe20000400000 */
[----:B------:R-:W-:Y:S01]  /*9390*/  FMUL R22, R43, R7 ;  /* 0x000000072b167220 */ /* 0x000fe20000400000 */
[C---:B------:R-:W-:Y:S01]  /*93a0*/  FFMA R0, R45.reuse, R23, R0 ;  /* 0x000000172d007223 */ /* 0x040fe20000000000 */
[----:B------:R-:W-:Y:S01]  /*93b0*/  F2FP.BF16.F32.PACK_AB R63, R20, R3 ;  /* 0x00000003143f723e */ /* 0x000fe200000010ff */
[C---:B------:R-:W-:Y:S01]  /*93c0*/  FFMA R2, R45.reuse, R40, R2 ;  /* 0x000000282d027223 */ /* 0x040fe20000000002 */
[----:B------:R-:W-:Y:S01]  /*93d0*/  FFMA R22, R45, R41, R22 ;  /* 0x000000292d167223 */ /* 0x000fe20000000016 */
[----:B------:R-:W-:Y:S01]  /*93e0*/  SHF.L.U32 R41, R66, 0x10, RZ ;  /* 0x0000001042297819 */ /* 0x000fe200000006ff */
[C---:B------:R-:W-:Y:S01]  /*93f0*/  FMUL R3, R43.reuse, R8 ;  /* 0x000000082b037220 */ /* 0x040fe20000400000 */
[C---:B------:R-:W-:Y:S01]  /*9400*/  FMUL R20, R43.reuse, R9 ;  /* 0x000000092b147220 */ /* 0x040fe20000400000 */
[C---:B------:R-:W-:Y:S01]  /*9410*/  FMUL R23, R43.reuse, R10 ;  /* 0x0000000a2b177220 */ /* 0x040fe20000400000 */
[----:B------:R-:W-:Y:S01]  /*9420*/  FMUL R40, R43, R11 ;  /* 0x0000000b2b287220 */ /* 0x000fe20000400000 */
[C---:B------:R-:W-:Y:S01]  /*9430*/  FFMA R3, R45.reuse, R41, R3 ;  /* 0x000000292d037223 */ /* 0x040fe20000000003 */
[C---:B------:R-:W-:Y:S01]  /*9440*/  FFMA R20, R45.reuse, R42, R20 ;  /* 0x0000002a2d147223 */ /* 0x040fe20000000014 */
[C---:B------:R-:W-:Y:S01]  /*9450*/  FFMA R23, R45.reuse, R44, R23 ;  /* 0x0000002c2d177223 */ /* 0x040fe20000000017 */
[----:B------:R-:W-:Y:S01]  /*9460*/  FFMA R40, R45, R46, R40 ;  /* 0x0000002e2d287223 */ /* 0x000fe20000000028 */
[----:B------:R-:W-:Y:S01]  /*9470*/  F2FP.BF16.F32.PACK_AB R100, R0, R21 ;  /* 0x000000150064723e */ /* 0x000fe200000010ff */
[----:B------:R-:W1:Y:S01]  /*9480*/  S2R R46, SR_CgaCtaId ;  /* 0x00000000002e7919 */ /* 0x000e620000008800 */
[----:B------:R-:W-:Y:S01]  /*9490*/  SHF.L.U32 R42, R68, 0x10, RZ ;  /* 0x00000010442a7819 */ /* 0x000fe200000006ff */
[C---:B------:R-:W-:Y:S01]  /*94a0*/  FMUL R41, R43.reuse, R12 ;  /* 0x0000000c2b297220 */ /* 0x040fe20000400000 */
[----:B------:R-:W-:Y:S01]  /*94b0*/  F2FP.BF16.F32.PACK_AB R101, R22, R2 ;  /* 0x000000021665723e */ /* 0x000fe200000010ff */
[C---:B------:R-:W-:Y:S01]  /*94c0*/  FMUL R0, R43.reuse, R13 ;  /* 0x0000000d2b007220 */ /* 0x040fe20000400000 */
[----:B------:R-:W-:Y:S01]  /*94d0*/  LOP3.LUT R21, R68, 0xffff0000, RZ, 0xc0, !PT ;  /* 0xffff000044157812 */ /* 0x000fe200078ec0ff */
[----:B------:R-:W-:Y:S01]  /*94e0*/  FMUL R2, R43, R14 ;  /* 0x0000000e2b027220 */ /* 0x000fe20000400000 */
[----:B------:R-:W-:Y:S01]  /*94f0*/  F2FP.BF16.F32.PACK_AB R103, R40, R23 ;  /* 0x000000172867723e */ /* 0x000fe200000010ff */
[----:B------:R-:W-:Y:S01]  /*9500*/  FFMA R41, R45, R42, R41 ;  /* 0x0000002a2d297223 */ /* 0x000fe20000000029 */
[----:B------:R-:W-:Y:S01]  /*9510*/  SHF.L.U32 R22, R69, 0x10, RZ ;  /* 0x0000001045167819 */ /* 0x000fe200000006ff */
[----:B------:R-:W-:Y:S01]  /*9520*/  FFMA R0, R45, R21, R0 ;  /* 0x000000152d007223 */ /* 0x000fe20000000000 */
[----:B------:R-:W-:Y:S01]  /*9530*/  F2FP.BF16.F32.PACK_AB R102, R20, R3 ;  /* 0x000000031466723e */ /* 0x000fe200000010ff */
[----:B------:R-:W-:Y:S01]  /*9540*/  FMUL R3, R43, R15 ;  /* 0x0000000f2b037220 */ /* 0x000fe20000400000 */
[----:B------:R-:W-:Y:S01]  /*9550*/  LOP3.LUT R23, R69, 0xffff0000, RZ, 0xc0, !PT ;  /* 0xffff000045177812 */ /* 0x000fe200078ec0ff */
[----:B------:R-:W-:Y:S01]  /*9560*/  FMUL R20, R43, R16 ;  /* 0x000000102b147220 */ /* 0x000fe20000400000 */
[C---:B------:R-:W-:Y:S01]  /*9570*/  SHF.L.U32 R40, R70.reuse, 0x10, RZ ;  /* 0x0000001046287819 */ /* 0x040fe200000006ff */
[----:B------:R-:W-:Y:S01]  /*9580*/  FFMA R2, R45, R22, R2 ;  /* 0x000000162d027223 */ /* 0x000fe20000000002 */
[----:B------:R-:W-:Y:S01]  /*9590*/  FMUL R21, R43, R17 ;  /* 0x000000112b157220 */ /* 0x000fe20000400000 */
[----:B------:R-:W-:Y:S01]  /*95a0*/  FFMA R3, R45, R23, R3 ;  /* 0x000000172d037223 */ /* 0x000fe20000000003 */
[----:B------:R-:W-:Y:S01]  /*95b0*/  @!P1 LEA R47, R47, R104, 0xc ;  /* 0x000000682f2f9211 */ /* 0x000fe200078e60ff */
[----:B------:R-:W-:Y:S01]  /*95c0*/  FFMA R20, R45, R40, R20 ;  /* 0x000000282d147223 */ /* 0x000fe20000000014 */
[----:B------:R-:W-:Y:S01]  /*95d0*/  LOP3.LUT R40, R70, 0xffff0000, RZ, 0xc0, !PT ;  /* 0xffff000046287812 */ /* 0x000fe200078ec0ff */
[----:B------:R-:W-:Y:S01]  /*95e0*/  FMUL R22, R43, R18 ;  /* 0x000000122b167220 */ /* 0x000fe20000400000 */
[----:B------:R-:W-:Y:S01]  /*95f0*/  F2FP.BF16.F32.PACK_AB R108, R0, R41 ;  /* 0x00000029006c723e */ /* 0x000fe200000010ff */
[----:B------:R2:W-:Y:S01]  /*9600*/  @!P1 STS.128 [R47+UR43+0x200], R48 ;  /* 0x000200302f009988 */ /* 0x0005e20008000c2b */
[----:B------:R-:W-:Y:S01]  /*9610*/  SHF.L.U32 R42, R71, 0x10, RZ ;  /* 0x00000010472a7819 */ /* 0x000fe200000006ff */
[----:B------:R-:W-:Y:S01]  /*9620*/  FFMA R21, R45, R40, R21 ;  /* 0x000000282d157223 */ /* 0x000fe20000000015 */
[----:B------:R-:W-:Y:S01]  /*9630*/  @!P1 IADD3 R40, PT, PT, R47, UR43, RZ ;  /* 0x0000002b2f289c10 */ /* 0x000fe2000fffe0ff */
[----:B------:R-:W-:Y:S01]  /*9640*/  FMUL R23, R43, R19 ;  /* 0x000000132b177220 */ /* 0x000fe20000400000 */
[----:B------:R-:W-:Y:S01]  /*9650*/  LOP3.LUT R44, R71, 0xffff0000, RZ, 0xc0, !PT ;  /* 0xffff0000472c7812 */ /* 0x000fe200078ec0ff */
[----:B------:R-:W-:Y:S01]  /*9660*/  FFMA R22, R45, R42, R22 ;  /* 0x0000002a2d167223 */ /* 0x000fe20000000016 */
[----:B------:R-:W-:Y:S02]  /*9670*/  @!P1 IADD3 R40, PT, PT, R99, R40, RZ ;  /* 0x0000002863289210 */ /* 0x000fe40007ffe0ff */
[----:B------:R-:W-:Y:S01]  /*9680*/  F2FP.BF16.F32.PACK_AB R109, R3, R2 ;  /* 0x00000002036d723e */ /* 0x000fe200000010ff */
[----:B------:R-:W-:Y:S01]  /*9690*/  FFMA R23, R45, R44, R23 ;  /* 0x0000002c2d177223 */ /* 0x000fe20000000017 */
[----:B------:R-:W-:Y:S01]  /*96a0*/  F2FP.BF16.F32.PACK_AB R110, R21, R20 ;  /* 0x00000014156e723e */ /* 0x000fe200000010ff */
[----:B------:R2:W-:Y:S03]  /*96b0*/  @!P1 STS.128 [R40+0x200], R60 ;  /* 0x0002003c28009388 */ /* 0x0005e60000000c00 */
[----:B------:R-:W-:Y:S05]  /*96c0*/  F2FP.BF16.F32.PACK_AB R111, R23, R22 ;  /* 0x00000016176f723e */ /* 0x000fea00000010ff */
[----:B------:R2:W-:Y:S08]  /*96d0*/  @!P1 STS.128 [R47+UR43+0xa00], R100 ;  /* 0x000a00642f009988 */ /* 0x0005f00008000c2b */
[----:B------:R2:W-:Y:S01]  /*96e0*/  @!P1 STS.128 [R40+0xa00], R108 ;  /* 0x000a006c28009388 */ /* 0x0005e20000000c00 */
[----:B------:R-:W-:Y:S01]  /*96f0*/  @!PT LDS RZ, [RZ] ;  /* 0x00000000fffff984 */ /* 0x000fe20000000800 */
[----:B------:R-:W-:Y:S01]  /*9700*/  @!PT LDS RZ, [RZ] ;  /* 0x00000000fffff984 */ /* 0x000fe20000000800 */
[----:B------:R-:W-:Y:S01]  /*9710*/  @!PT LDS RZ, [RZ] ;  /* 0x00000000fffff984 */ /* 0x000fe20000000800 */
[----:B------:R-:W-:Y:S01]  /*9720*/  @!PT LDS RZ, [RZ] ;  /* 0x00000000fffff984 */ /* 0x000fe20000000800 */
[----:B------:R3:W-:Y:S07]  /*9730*/  MEMBAR.ALL.CTA ;  /* 0x0000000000007992 */ /* 0x0007ee0000008000 */
[----:B---3--:R-:W3:Y:S01]  /*9740*/  FENCE.VIEW.ASYNC.S ;  /* 0x00000000000073c6 */ /* 0x008ee20000000000 */
[----:B------:R-:W-:Y:S05]  /*9750*/  WARPSYNC.ALL ;  /* 0x0000000000007948 */ /* 0x000fea0003800000 */
[----:B------:R-:W-:Y:S01]  /*9760*/  BSSY.RECONVERGENT B0, `(.L_x_122) ;  /* 0x0000012000007945 */ /* 0x000fe20003800200 */
[----:B---3--:R-:W-:Y:S06]  /*9770*/  BAR.SYNC.DEFER_BLOCKING 0x1, 0x80 ;  /* 0x0042000000007b1d */ /* 0x008fec0000010000 */
[----:B-1----:R-:W-:Y:S05]  /*9780*/  @P0 BRA `(.L_x_123) ;  /* 0x00000000003c0947 */ /* 0x002fea0003800000 */
[----:B------:R-:W1:Y:S01]  /*9790*/  LDCU.64 UR6, c[0x0][0x348] ;  /* 0x00006900ff0677ac */ /* 0x000e620008000a00 */
[----:B------:R-:W-:Y:S02]  /*97a0*/  ULEA UR5, UR45, UR43, 0xc ;  /* 0x0000002b2d057291 */ /* 0x000fe4000f8e60ff */
[----:B------:R-:W-:Y:S02]  /*97b0*/  UIADD3 UR10, UPT, UPT, UR50, 0x40, URZ ;  /* 0x00000040320a7890 */ /* 0x000fe4000fffe0ff */
[----:B------:R-:W-:Y:S02]  /*97c0*/  UIADD3 UR8, UPT, UPT, UR5, 0x200, URZ ;  /* 0x0000020005087890 */ /* 0x000fe4000fffe0ff */
[----:B------:R-:W-:Y:S01]  /*97d0*/  UIADD3 UR12, UPT, UPT, UR5, 0xa00, URZ ;  /* 0x00000a00050c7890 */ /* 0x000fe2000fffe0ff */
[----:B------:R-:W-:Y:S01]  /*97e0*/  UMOV UR9, UR49 ;  /* 0x0000003100097c82 */ /* 0x000fe20008000000 */
[----:B------:R-:W-:Y:S01]  /*97f0*/  UMOV UR11, UR52 ;  /* 0x00000034000b7c82 */ /* 0x000fe20008000000 */
[----:B------:R-:W-:Y:S01]  /*9800*/  UIADD3 UR13, UPT, UPT, UR49, 0x20, URZ ;  /* 0x00000020310d7890 */ /* 0x000fe2000fffe0ff */
[----:B------:R-:W-:Y:S01]  /*9810*/  UMOV UR15, UR52 ;  /* 0x00000034000f7c82 */ /* 0x000fe20008000000 */
[----:B------:R-:W-:Y:S01]  /*9820*/  UMOV UR14, UR10 ;  /* 0x0000000a000e7c82 */ /* 0x000fe20008000000 */
[----:B-1----:R-:W-:Y:S04]  /*9830*/  UIADD3 UR4, UP0, UPT, UR6, 0xa80, URZ ;  /* 0x00000a8006047890 */ /* 0x002fe8000ff1e0ff */
[----:B------:R-:W-:Y:S09]  /*9840*/  UIADD3.X UR5, UPT, UPT, URZ, UR7, URZ, UP0, !UPT ;  /* 0x00000007ff057290 */ /* 0x000ff200087fe4ff */
[----:B------:R1:W-:Y:S01]  /*9850*/  UTMASTG.3D [UR8], [UR4] ;  /* 0x00000008040073b5 */ /* 0x0003e20008010000 */
[----:B------:R1:W-:Y:S02]  /*9860*/  UTMASTG.3D [UR12], [UR4] ;  /* 0x0000000c040073b5 */ /* 0x0003e40008010000 */
[----:B-1----:R0:W-:Y:S02]  /*9870*/  UTMACMDFLUSH ;  /* 0x00000000000079b7 */ /* 0x0021e40000000000 */
.L_x_123:
[----:B------:R-:W-:Y:S05]  /*9880*/  BSYNC.RECONVERGENT B0 ;  /* 0x0000000000007941 */ /* 0x000fea0003800200 */
.L_x_122:
[----:B------:R-:W-:Y:S01]  /*9890*/  UIADD3 UR4, UPT, UPT, UR45, 0x1, URZ ;  /* 0x000000012d047890 */ /* 0x000fe2000fffe0ff */
[----:B------:R-:W-:Y:S03]  /*98a0*/  BSSY.RECONVERGENT B0, `(.L_x_124) ;  /* 0x0000007000007945 */ /* 0x000fe60003800200 */
[----:B------:R-:W-:Y:S04]  /*98b0*/  UISETP.NE.AND UP0, UPT, UR4, 0x3, UPT ;  /* 0x000000030400788c */ /* 0x000fe8000bf05270 */
[----:B------:R-:W-:Y:S02]  /*98c0*/  USEL UR44, UR4, URZ, UP0 ;  /* 0x000000ff042c7287 */ /* 0x000fe40008000000 */
[----:B------:R-:W-:Y:S04]  /*98d0*/  UISETP.EQ.XOR UP0, UPT, UR46, 0x3, !UP0 ;  /* 0x000000032e00788c */ /* 0x000fe8000c702a70 */
[----:B------:R-:W-:Y:S01]  /*98e0*/  UP2UR UR48, UPR, URZ, 0x1 ;  /* 0x00000001ff307883 */ /* 0x000fe20008000000 */
[----:B------:R-:W-:Y:S11]  /*98f0*/  @P0 BRA `(.L_x_125) ;  /* 0x0000000000040947 */ /* 0x000ff60003800000 */
[----:B------:R-:W-:Y:S04]  /*9900*/  DEPBAR.LE SB0, 0x1 ;  /* 0x000080400000791a */ /* 0x000fe80000000000 */
.L_x_125:
[----:B------:R-:W-:Y:S05]  /*9910*/  BSYNC.RECONVERGENT B0 ;  /* 0x0000000000007941 */ /* 0x000fea0003800200 */
.L_x_124:
[----:B------:R-:W1:Y:S08]  /*9920*/  S2UR UR51, SR_CgaCtaId ;  /* 0x00000000003379c3 */ /* 0x000e700000008800 */
[----:B------:R-:W-:Y:S01]  /*9930*/  BAR.SYNC.DEFER_BLOCKING 0x1, 0x80 ;  /* 0x0042000000007b1d */ /* 0x000fe20000010000 */
[----:B------:R-:W-:Y:S01]  /*9940*/  ISETP.NE.AND P1, PT, R98, RZ, PT ;  /* 0x000000ff6200720c */ /* 0x000fe20003f25270 */
[----:B------:R-:W-:Y:S01]  /*9950*/  IMAD.U32 R0, RZ, RZ, UR47 ;  /* 0x0000002fff007e24 */ /* 0x000fe2000f8e00ff */
[----:B------:R-:W-:Y:S02]  /*9960*/  UIADD3 UR4, UPT, UPT, UR47, 0x1, URZ ;  /* 0x000000012f047890 */ /* 0x000fe4000fffe0ff */
[----:B------:R-:W-:Y:S02]  /*9970*/  UIADD3 UR57, UPT, UPT, UR49, 0x10, URZ ;  /* 0x0000001031397890 */ /* 0x000fe4000fffe0ff */
[----:B------:R-:W-:Y:S04]  /*9980*/  UISETP.NE.AND UP0, UPT, UR4, 0x3, UPT ;  /* 0x000000030400788c */ /* 0x000fe8000bf05270 */
[----:B------:R-:W-:Y:S03]  /*9990*/  USEL UR47, UR4, URZ, UP0 ;  /* 0x000000ff042f7287 */ /* 0x000fe60008000000 */
[----:B------:R-:W-:Y:S05]  /*99a0*/  @P1 LEA R0, R0, UR43, 0x3 ;  /* 0x0000002b00001c11 */ /* 0x000fea000f8e18ff */
[----:B------:R-:W-:Y:S01]  /*99b0*/  @P1 VIADD R2, R0, 0x58 ;  /* 0x0000005800021836 */ /* 0x000fe20000000000 */
[----:B------:R-:W-:Y:S04]  /*99c0*/  @P1 SHF.L.U32 R0, R113, 0x1f, RZ ;  /* 0x0000001f71001819 */ /* 0x000fe800000006ff */
[----:B------:R-:W-:Y:S01]  /*99d0*/  @P1 PRMT R46, R46, 0x654, R2 ;  /* 0x000006542e2e1816 */ /* 0x000fe20000000002 */
[----:B------:R-:W-:Y:S01]  /*99e0*/  UMOV UR43, 0x400 ;  /* 0x00000400002b7882 */ /* 0x000fe20000000000 */
[----:B------:R-:W-:Y:S01]  /*99f0*/  BSSY B1, `(.L_x_126) ;  /* 0x000001e000017945 */ /* 0x000fe20003800000 */
[----:B-1----:R-:W-:Y:S01]  /*9a00*/  ULEA UR43, UR51, UR43, 0x18 ;  /* 0x0000002b332b7291 */ /* 0x002fe2000f8ec0ff */
[----:B------:R-:W-:Y:S05]  /*9a10*/  @P1 SYNCS.ARRIVE.TRANS64.RED.A1T0 RZ, [R46+URZ], RZ ;  /* 0x000000ff2eff19a7 */ /* 0x000fea00081004ff */
[----:B------:R-:W-:Y:S04]  /*9a20*/  LEA R21, R107, UR43, 0x3 ;  /* 0x0000002b6b157c11 */ /* 0x000fe8000f8e18ff */
[----:B------:R1:W3:Y:S02]  /*9a30*/  @P1 SYNCS.PHASECHK.TRANS64.TRYWAIT P0, [R21+URZ+0x40], R0 ;  /* 0x00004000150015a7 */ /* 0x0002e400080011ff */
[----:B-1----:R-:W-:Y:S01]  /*9a40*/  VIADD R0, R106, 0x10 ;  /* 0x000000106a007836 */ /* 0x002fe20000000000 */
[----:B---3--:R-:W-:Y:S01]  /*9a50*/  @P1 SEL R112, RZ, 0x1, !P0 ;  /* 0x00000001ff701807 */ /* 0x008fe20004000000 */
[----:B------:R-:W-:Y:S06]  /*9a60*/  @!P1 BRA `(.L_x_127) ;  /* 0x0000000000589947 */ /* 0x000fec0003800000 */
[----:B------:R-:W-:Y:S01]  /*9a70*/  ISETP.NE.AND P1, PT, R114, RZ, PT ;  /* 0x000000ff7200720c */ /* 0x000fe20003f25270 */
[----:B------:R-:W-:Y:S01]  /*9a80*/  BSSY B0, `(.L_x_128) ;  /* 0x0000009000007945 */ /* 0x000fe20003800000 */
[----:B------:R-:W-:Y:S11]  /*9a90*/  ISETP.NE.AND P0, PT, R112, RZ, PT ;  /* 0x000000ff7000720c */ /* 0x000ff60003f05270 */
[----:B------:R-:W-:Y:S05]  /*9aa0*/  @P1 IMAD R3, R107, 0x1000, R104 ;  /* 0x000010006b031824 */ /* 0x000fea00078e0268 */
[----:B------:R-:W-:Y:S05]  /*9ab0*/  @P1 IADD3 R2, PT, PT, R3, UR43, RZ ;  /* 0x0000002b03021c10 */ /* 0x000fea000fffe0ff */
[----:B------:R-:W-:Y:S01]  /*9ac0*/  @P1 IMAD.IADD R2, R99, 0x1, R2 ;  /* 0x0000000163021824 */ /* 0x000fe200078e0202 */
[----:B------:R-:W-:Y:S06]  /*9ad0*/  @P0 BRA `(.L_x_129) ;  /* 0x00000000000c0947 */ /* 0x000fec0003800000 */
[----:B------:R-:W-:Y:S04]  /*9ae0*/  SHF.L.U32 R20, R113, 0x1f, RZ ;  /* 0x0000001f71147819 */ /* 0x000fe800000006ff */
[----:B------:R-:W1:Y:S02]  /*9af0*/  SYNCS.PHASECHK.TRANS64.TRYWAIT P0, [R21+URZ+0x40], R20 ;  /* 0x00004014150075a7 */ /* 0x000e6400080011ff */
[----:B-1----:R-:W-:Y:S05]  /*9b00*/  @!P0 BRA `(.L_x_130) ;  /* 0x0000002800d88947 */ /* 0x002fea0003800000 */
.L_x_129:
[----:B------:R-:W-:Y:S05]  /*9b10*/  BSYNC B0 ;  /* 0x0000000000007941 */ /* 0x000fea0003800000 */
.L_x_128:
[----:B------:R-:W-:Y:S01]  /*9b20*/  ISETP.NE.AND P0, PT, R114, RZ, PT ;  /* 0x000000ff7200720c */ /* 0x000fe20003f05270 */
[----:B------:R-:W-:Y:S11]  /*9b30*/  VIADD R107, R107, 0x1 ;  /* 0x000000016b6b7836 */ /* 0x000ff60000000000 */
[----:B------:R-:W-:Y:S01]  /*9b40*/  @!UPT UIADD3 URZ, UPT, UPT, URZ, URZ, URZ ;  /* 0x000000fffffff290 */ /* 0x000fe2000fffe0ff */
[----:B------:R-:W3:Y:S04]  /*9b50*/  @P0 LDS.128 R52, [R3+UR43+0x200] ;  /* 0x0002002b03340984 */ /* 0x000ee80008000c00 */
[----:B------:R-:W4:Y:S04]  /*9b60*/  @P0 LDS.128 R64, [R3+UR43+0xa00] ;  /* 0x000a002b03400984 */ /* 0x000f280008000c00 */
[----:B------:R-:W1:Y:S04]  /*9b70*/  @P0 LDS.128 R56, [R2+0x200] ;  /* 0x0002000002380984 */ /* 0x000e680000000c00 */
[----:B------:R5:W1:Y:S01]  /*9b80*/  @P0 LDS.128 R68, [R2+0xa00] ;  /* 0x000a000002440984 */ /* 0x000a620000000c00 */
[C---:B------:R-:W-:Y:S04]  /*9b90*/  ISETP.NE.AND P0, PT, R107.reuse, 0x3, PT ;  /* 0x000000036b00780c */ /* 0x040fe80003f05270 */
[----:B------:R-:W-:Y:S02]  /*9ba0*/  SEL R107, R107, RZ, P0 ;  /* 0x000000ff6b6b7207 */ /* 0x000fe40000000000 */
[----:B-----5:R-:W-:Y:S04]  /*9bb0*/  SEL R2, RZ, 0x1, P0 ;  /* 0x00000001ff027807 */ /* 0x020fe80000000000 */
[----:B------:R-:W-:Y:S02]  /*9bc0*/  LOP3.LUT R113, R113, R2, RZ, 0x3c, !PT ;  /* 0x0000000271717212 */ /* 0x000fe400078e3cff */
.L_x_127:
[----:B------:R-:W-:Y:S05]  /*9bd0*/  BSYNC B1 ;  /* 0x0000000000017941 */ /* 0x000fea0003800000 */
.L_x_126:
[----:B------:R-:W-:Y:S04]  /*9be0*/  SHF.R.U32.HI R3, RZ, 0x15, R0 ;  /* 0x00000015ff037819 */ /* 0x000fe80000011600 */
[----:B------:R-:W-:Y:S04]  /*9bf0*/  LOP3.LUT R2, R3, 0x3, RZ, 0xc0, !PT ;  /* 0x0000000303027812 */ /* 0x000fe800078ec0ff */
[----:B------:R-:W-:Y:S11]  /*9c00*/  ISETP.NE.AND P0, PT, R84, R2, PT ;  /* 0x000000025400720c */ /* 0x000ff60003f05270 */
[----:B------:R-:W-:Y:S02]  /*9c10*/  @!UPT UIADD3 URZ, UPT, UPT, URZ, URZ, URZ ;  /* 0x000000fffffff290 */ /* 0x000fe4000fffe0ff */
[----:B------:R-:W-:Y:S05]  /*9c20*/  @P0 BRA `(.L_x_131) ;  /* 0x0000000000bc0947 */ /* 0x000fea0003800000 */
[----:B------:R-:W-:Y:S02]  /*9c30*/  LOP3.LUT P0, RZ, R3, 0x3, R86, 0x48, !PT ;  /* 0x0000000303ff7812 */ /* 0x000fe40007804856 */
[----:B------:R-:W-:Y:S11]  /*9c40*/  MOV R16, R0 ;  /* 0x0000000000107202 */ /* 0x000ff60000000f00 */
[----:B------:R-:W-:Y:S05]  /*9c50*/  @!P0 BRA `(.L_x_132) ;  /* 0x0000000000408947 */ /* 0x000fea0003800000 */
[----:B------:R-:W5:Y:S01]  /*9c60*/  LDCU.64 UR8, c[0x4][0x70] ;  /* 0x01000e00ff0877ac */ /* 0x000f620008000a00 */
[----:B------:R-:W-:Y:S01]  /*9c70*/  MOV R15, 0x0 ;  /* 0x00000000000f7802 */ /* 0x000fe20000000f00 */
[----:B------:R-:W-:Y:S02]  /*9c80*/  HFMA2 R12, -RZ, RZ, 0, 5.9604644775390625e-08 ;  /* 0x00000001ff0c7431 */ /* 0x000fe400000001ff */
[----:B------:R-:W-:Y:S02]  /*9c90*/  IMAD.MOV.U32 R8, RZ, RZ, 0x192 ;  /* 0x00000192ff087424 */ /* 0x000fe400078e00ff */
[----:B------:R-:W-:Y:S01]  /*9ca0*/  IMAD.MOV.U32 R13, RZ, RZ, RZ ;  /* 0x000000ffff0d7224 */ /* 0x000fe200078e00ff */
[----:B------:R-:W1:Y:S01]  /*9cb0*/  LDCU.64 UR6, c[0x4][0x78] ;  /* 0x01000f00ff0677ac */ /* 0x000e620008000a00 */
[----:B------:R-:W2:Y:S01]  /*9cc0*/  LDC.64 R14, c[0x4][R15] ;  /* 0x010000000f0e7b82 */ /* 0x000ea20000000a00 */
[----:B------:R-:W3:Y:S01]  /*9cd0*/  LDCU.64 UR4, c[0x4][0x10] ;  /* 0x01000200ff0477ac */ /* 0x000ee20008000a00 */
[----:B-----5:R-:W-:Y:S01]  /*9ce0*/  MOV R5, UR9 ;  /* 0x0000000900057c02 */ /* 0x020fe20008000f00 */
[----:B------:R-:W-:Y:S01]  /*9cf0*/  IMAD.U32 R4, RZ, RZ, UR8 ;  /* 0x00000008ff047e24 */ /* 0x000fe2000f8e00ff */
[----:B-1----:R-:W-:Y:S01]  /*9d00*/  MOV R7, UR7 ;  /* 0x0000000700077c02 */ /* 0x002fe20008000f00 */
[----:B------:R-:W-:Y:S01]  /*9d10*/  IMAD.U32 R6, RZ, RZ, UR6 ;  /* 0x00000006ff067e24 */ /* 0x000fe2000f8e00ff */
[----:B---3--:R-:W-:Y:S01]  /*9d20*/  MOV R11, UR5 ;  /* 0x00000005000b7c02 */ /* 0x008fe20008000f00 */
[----:B------:R-:W-:Y:S02]  /*9d30*/  IMAD.U32 R10, RZ, RZ, UR4 ;  /* 0x00000004ff0a7e24 */ /* 0x000fe4000f8e00ff */
[----:B------:R-:W-:Y:S07]  /*9d40*/  LEPC R20, `(.L_x_132) ;  /* 0x000000001014794e */ /* 0x000fee0000000000 */
[----:B--2-4-:R-:W-:Y:S05]  /*9d50*/  CALL.ABS.NOINC R14 ;  /* 0x000000000e007343 */ /* 0x014fea0003c00000 */
.L_x_132:
        /* <DEDUP_REMOVED lines=12> */
[----:B------:R-:W5:Y:S01]  /*9e20*/  LDCU.64 UR6, c[0x4][0x78] ;  /* 0x01000f00ff0677ac */ /* 0x000f620008000a00 */
[----:B------:R-:W2:Y:S01]  /*9e30*/  LDC.64 R14, c[0x4][R15] ;  /* 0x010000000f0e7b82 */ /* 0x000ea20000000a00 */
[----:B------:R-:W3:Y:S01]  /*9e40*/  LDCU.64 UR4, c[0x4][0x10] ;  /* 0x01000200ff0477ac */ /* 0x000ee20008000a00 */
[----:B-1----:R-:W-:Y:S01]  /*9e50*/  MOV R5, UR9 ;  /* 0x0000000900057c02 */ /* 0x002fe20008000f00 */
[----:B------:R-:W-:Y:S01]  /*9e60*/  IMAD.U32 R4, RZ, RZ, UR8 ;  /* 0x00000008ff047e24 */ /* 0x000fe2000f8e00ff */
[----:B-----5:R-:W-:Y:S01]  /*9e70*/  MOV R7, UR7 ;  /* 0x0000000700077c02 */ /* 0x020fe20008000f00 */
[----:B------:R-:W-:Y:S01]  /*9e80*/  IMAD.U32 R6, RZ, RZ, UR6 ;  /* 0x00000006ff067e24 */ /* 0x000fe2000f8e00ff */
[----:B---3--:R-:W-:Y:S01]  /*9e90*/  MOV R11, UR5 ;  /* 0x00000005000b7c02 */ /* 0x008fe20008000f00 */
[----:B------:R-:W-:Y:S02]  /*9ea0*/  IMAD.U32 R10, RZ, RZ, UR4 ;  /* 0x00000004ff0a7e24 */ /* 0x000fe4000f8e00ff */
[----:B------:R-:W-:Y:S07]  /*9eb0*/  LEPC R20, `(.L_x_133) ;  /* 0x000000001014794e */ /* 0x000fee0000000000 */
[----:B--2-4-:R-:W-:Y:S05]  /*9ec0*/  CALL.ABS.NOINC R14 ;  /* 0x000000000e007343 */ /* 0x014fea0003c00000 */
.L_x_133:
[----:B------:R-:W-:Y:S05]  /*9ed0*/  WARPSYNC.ALL ;  /* 0x0000000000007948 */ /* 0x000fea0003800000 */
[----:B------:R-:W-:Y:S11]  /*9ee0*/  R2UR UR4, R16 ;  /* 0x00000000100472ca */ /* 0x000ff600000e0000 */
[----:B------:R-:W-:Y:S02]  /*9ef0*/  @!UPT UIADD3 URZ, UPT, UPT, URZ, URZ, URZ ;  /* 0x000000fffffff290 */ /* 0x000fe4000fffe0ff */
[----:B------:R-:W1:Y:S02]  /*9f00*/  LDTM.x16 R4, tmem[UR4+0x20] ;  /* 0x00002004000479ee */ /* 0x000e640008240000 */
[----:B-1----:R-:W-:Y:S01]  /*9f10*/  NOP ;  /* 0x0000000000007918 */ /* 0x002fe20000000000 */
.L_x_131:
[----:B---3--:R-:W-:Y:S01]  /*9f20*/  SHF.L.U32 R3, R52, 0x10, RZ ;  /* 0x0000001034037819 */ /* 0x008fe200000006ff */
[C---:B------:R-:W-:Y:S01]  /*9f30*/  FMUL R0, R43.reuse, R24 ;  /* 0x000000182b007220 */ /* 0x040fe20000400000 */
[----:B------:R-:W-:Y:S01]  /*9f40*/  ISETP.NE.AND P1, PT, R84, R2, PT ;  /* 0x000000025400720c */ /* 0x000fe20003f25270 */
[----:B------:R-:W-:Y:S01]  /*9f50*/  FMUL R2, R43, R25 ;  /* 0x000000192b027220 */ /* 0x000fe20000400000 */
[----:B-1----:R-:W-:Y:S01]  /*9f60*/  LOP3.LUT R21, R52, 0xffff0000, RZ, 0xc0, !PT ;  /* 0xffff000034157812 */ /* 0x002fe200078ec0ff */
[----:B------:R-:W-:Y:S01]  /*9f70*/  FFMA R0, R45, R3, R0 ;  /* 0x000000032d007223 */ /* 0x000fe20000000000 */
[----:B------:R-:W-:Y:S01]  /*9f80*/  SHF.L.U32 R22, R53, 0x10, RZ ;  /* 0x0000001035167819 */ /* 0x000fe200000006ff */
[----:B------:R-:W-:Y:S01]  /*9f90*/  FMUL R3, R43, R26 ;  /* 0x0000001a2b037220 */ /* 0x000fe20000400000 */
[----:B------:R-:W-:Y:S01]  /*9fa0*/  LOP3.LUT R23, R53, 0xffff0000, RZ, 0xc0, !PT ;  /* 0xffff000035177812 */ /* 0x000fe200078ec0ff */
[----:B------:R-:W-:Y:S01]  /*9fb0*/  FMUL R20, R43, R27 ;  /* 0x0000001b2b147220 */ /* 0x000fe20000400000 */
[----:B--2---:R-:W-:Y:S01]  /*9fc0*/  SHF.L.U32 R40, R54, 0x10, RZ ;  /* 0x0000001036287819 */ /* 0x004fe200000006ff */
[----:B------:R-:W-:Y:S01]  /*9fd0*/  FFMA R2, R45, R21, R2 ;  /* 0x000000152d027223 */ /* 0x000fe20000000002 */
[----:B------:R-:W-:Y:S01]  /*9fe0*/  LOP3.LUT R41, R57, 0xffff0000, RZ, 0xc0, !PT ;  /* 0xffff000039297812 */ /* 0x000fe200078ec0ff */
[C---:B------:R-:W-:Y:S01]  /*9ff0*/  FFMA R3, R45.reuse, R22, R3 ;  /* 0x000000162d037223 */ /* 0x040fe20000000003 */
[----:B----4-:R-:W-:Y:S01]  /*a000*/  LOP3.LUT R42, R66, 0xffff0000, RZ, 0xc0, !PT ;  /* 0xffff0000422a7812 */ /* 0x010fe200078ec0ff */
[----:B------:R-:W-:Y:S01]  /*a010*/  FFMA R20, R45, R23, R20 ;  /* 0x000000172d147223 */ /* 0x000fe20000000014 */
[----:B------:R-:W-:Y:S01]  /*a020*/  LOP3.LUT R23, R54, 0xffff0000, RZ, 0xc0, !PT ;  /* 0xffff000036177812 */ /* 0x000fe200078ec0ff */
[C---:B------:R-:W-:Y:S01]  /*a030*/  FMUL R21, R43.reuse, R28 ;  /* 0x0000001c2b157220 */ /* 0x040fe20000400000 */
[----:B------:R-:W-:Y:S01]  /*a040*/  F2FP.BF16.F32.PACK_AB R48, R2, R0 ;  /* 0x000000000230723e */ /* 0x000fe200000010ff */
        /* <DEDUP_REMOVED lines=115> */
[----:B------:R-:W-:Y:S01]  /*a780*/  ULEA UR5, UR44, UR43, 0xc ;  /* 0x0000002b2c057291 */ /* 0x000fe2000f8e60ff */
[----:B------:R-:W-:Y:S01]  /*a790*/  UMOV UR58, UR50 ;  /* 0x00000032003a7c82 */ /* 0x000fe20008000000 */
[----:B------:R-:W-:Y:S02]  /*a7a0*/  UMOV UR59, UR52 ;  /* 0x00000034003b7c82 */ /* 0x000fe40008000000 */
[----:B------:R-:W-:Y:S02]  /*a7b0*/  UIADD3 UR56, UPT, UPT, UR5, 0x200, URZ ;  /* 0x0000020005387890 */ /* 0x000fe4000fffe0ff */
[----:B------:R-:W-:Y:S02]  /*a7c0*/  UIADD3 UR8, UPT, UPT, UR5, 0xa00, URZ ;  /* 0x00000a0005087890 */ /* 0x000fe4000fffe0ff */
        /* <DEDUP_REMOVED lines=8> */
.L_x_135:
[----:B------:R-:W-:Y:S05]  /*a850*/  BSYNC.RECONVERGENT B0 ;  /* 0x0000000000007941 */ /* 0x000fea0003800200 */
.L_x_134:
[----:B------:R-:W-:Y:S01]  /*a860*/  UISETP.NE.AND UP1, UPT, UR48, URZ, UPT ;  /* 0x000000ff3000728c */ /* 0x000fe2000bf25270 */
[----:B------:R-:W-:Y:S01]  /*a870*/  BSSY.RECONVERGENT B0, `(.L_x_136) ;  /* 0x0000008000007945 */ /* 0x000fe20003800200 */
[----:B------:R-:W-:Y:S04]  /*a880*/  UIADD3 UR4, UPT, UPT, UR44, 0x1, URZ ;  /* 0x000000012c047890 */ /* 0x000fe8000fffe0ff */
[----:B------:R-:W-:Y:S02]  /*a890*/  UISETP.NE.AND UP0, UPT, UR4, 0x3, UPT ;  /* 0x000000030400788c */ /* 0x000fe4000bf05270 */
[----:B------:R-:W-:Y:S02]  /*a8a0*/  UISETP.EQ.XOR UP1, UPT, UR4, 0x3, UP1 ;  /* 0x000000030400788c */ /* 0x000fe40008f22a70 */
[----:B------:R-:W-:Y:S02]  /*a8b0*/  USEL UR45, UR4, URZ, UP0 ;  /* 0x000000ff042d7287 */ /* 0x000fe40008000000 */
[----:B------:R-:W-:Y:S01]  /*a8c0*/  UP2UR UR46, UPR, URZ, 0x2 ;  /* 0x00000002ff2e7883 */ /* 0x000fe20008000000 */
[----:B------:R-:W-:Y:S11]  /*a8d0*/  @P0 BRA `(.L_x_137) ;  /* 0x0000000000040947 */ /* 0x000ff60003800000 */
[----:B------:R-:W-:Y:S04]  /*a8e0*/  DEPBAR.LE SB0, 0x1 ;  /* 0x000080400000791a */ /* 0x000fe80000000000 */
.L_x_137:
[----:B------:R-:W-:Y:S05]  /*a8f0*/  BSYNC.RECONVERGENT B0 ;  /* 0x0000000000007941 */ /* 0x000fea0003800200 */
.L_x_136:
[----:B------:R-:W1:Y:S08]  /*a900*/  S2UR UR51, SR_CgaCtaId ;  /* 0x00000000003379c3 */ /* 0x000e700000008800 */
[----:B------:R-:W-:Y:S01]  /*a910*/  BAR.SYNC.DEFER_BLOCKING 0x1, 0x80 ;  /* 0x0042000000007b1d */ /* 0x000fe20000010000 */
[----:B------:R-:W-:Y:S01]  /*a920*/  ISETP.NE.AND P1, PT, R98, RZ, PT ;  /* 0x000000ff6200720c */ /* 0x000fe20003f25270 */
[----:B------:R-:W-:Y:S01]  /*a930*/  IMAD.U32 R0, RZ, RZ, UR47 ;  /* 0x0000002fff007e24 */ /* 0x000fe2000f8e00ff */
[----:B------:R-:W-:Y:S04]  /*a940*/  UIADD3 UR4, UPT, UPT, UR47, 0x1, URZ ;  /* 0x000000012f047890 */ /* 0x000fe8000fffe0ff */
        /* <DEDUP_REMOVED lines=9> */
[----:B------:R1:W-:Y:S05]  /*a9e0*/  @P1 SYNCS.ARRIVE.TRANS64.RED.A1T0 RZ, [R46+URZ], RZ ;  /* 0x000000ff2eff19a7 */ /* 0x0003ea00081004ff */
[----:B------:R-:W-:Y:S04]  /*a9f0*/  LEA R2, R107, UR43, 0x3 ;  /* 0x0000002b6b027c11 */ /* 0x000fe8000f8e18ff */
[----:B------:R-:W3:Y:S02]  /*aa00*/  @P1 SYNCS.PHASECHK.TRANS64.TRYWAIT P0, [R2+URZ+0x40], R0 ;  /* 0x00004000020015a7 */ /* 0x000ee400080011ff */
[----:B---3--:R-:W-:Y:S01]  /*aa10*/  @P1 SEL R112, RZ, 0x1, !P0 ;  /* 0x00000001ff701807 */ /* 0x008fe20004000000 */
[----:B-1----:R-:W-:Y:S06]  /*aa20*/  @!P1 BRA `(.L_x_139) ;  /* 0x0000000000449947 */ /* 0x002fec0003800000 */
        /* <DEDUP_REMOVED lines=10> */
.L_x_141:
[----:B------:R-:W-:Y:S05]  /*aad0*/  BSYNC B0 ;  /* 0x0000000000007941 */ /* 0x000fea0003800000 */
.L_x_140:
[----:B------:R-:W-:Y:S11]  /*aae0*/  ISETP.NE.AND P0, PT, R114, RZ, PT ;  /* 0x000000ff7200720c */ /* 0x000ff60003f05270 */
[----:B------:R-:W-:Y:S02]  /*aaf0*/  @!UPT UIADD3 URZ, UPT, UPT, URZ, URZ, URZ ;  /* 0x000000fffffff290 */ /* 0x000fe4000fffe0ff */
[----:B------:R3:W4:Y:S04]  /*ab00*/  @P0 LDS.128 R52, [R107+UR43+0x200] ;  /* 0x0002002b6b340984 */ /* 0x0007280008000c00 */
[----:B------:R3:W1:Y:S04]  /*ab10*/  @P0 LDS.128 R64, [R107+UR43+0xa00] ;  /* 0x000a002b6b400984 */ /* 0x0006680008000c00 */
[----:B------:R3:W1:Y:S04]  /*ab20*/  @P0 LDS.128 R56, [R0+0x200] ;  /* 0x0002000000380984 */ /* 0x0006680000000c00 */
[----:B------:R3:W1:Y:S02]  /*ab30*/  @P0 LDS.128 R68, [R0+0xa00] ;  /* 0x000a000000440984 */ /* 0x0006640000000c00 */
.L_x_139:
[----:B------:R-:W-:Y:S05]  /*ab40*/  BSYNC B1 ;  /* 0x0000000000017941 */ /* 0x000fea0003800000 */
.L_x_138:
[----:B------:R-:W-:Y:S05]  /*ab50*/  VIADD R106, R106, 0x400010 ;  /* 0x004000106a6a7836 */ /* 0x000fea0000000000 */
[----:B---3--:R-:W-:Y:S04]  /*ab60*/  SHF.R.U32.HI R0, RZ, 0x15, R106 ;  /* 0x00000015ff007819 */ /* 0x008fe8000001166a */
[----:B-1----:R-:W-:Y:S04]  /*ab70*/  LOP3.LUT R2, R0, 0x3, RZ, 0xc0, !PT ;  /* 0x0000000300027812 */ /* 0x002fe800078ec0ff */
        /* <DEDUP_REMOVED lines=11> */
[----:B------:R-:W3:Y:S01]  /*ac30*/  LDCU.64 UR6, c[0x4][0x78] ;  /* 0x01000f00ff0677ac */ /* 0x000ee20008000a00 */
[----:B------:R-:W2:Y:S01]  /*ac40*/  LDC.64 R14, c[0x4][R15] ;  /* 0x010000000f0e7b82 */ /* 0x000ea20000000a00 */
[----:B------:R-:W5:Y:S01]  /*ac50*/  LDCU.64 UR4, c[0x4][0x10] ;  /* 0x01000200ff0477ac */ /* 0x000f620008000a00 */
[----:B-1----:R-:W-:Y:S01]  /*ac60*/  MOV R5, UR9 ;  /* 0x0000000900057c02 */ /* 0x002fe20008000f00 */
[----:B------:R-:W-:Y:S01]  /*ac70*/  IMAD.U32 R4, RZ, RZ, UR8 ;  /* 0x00000008ff047e24 */ /* 0x000fe2000f8e00ff */
[----:B---3--:R-:W-:Y:S01]  /*ac80*/  MOV R7, UR7 ;  /* 0x0000000700077c02 */ /* 0x008fe20008000f00 */
[----:B------:R-:W-:Y:S01]  /*ac90*/  IMAD.U32 R6, RZ, RZ, UR6 ;  /* 0x00000006ff067e24 */ /* 0x000fe2000f8e00ff */
[----:B-----5:R-:W-:Y:S01]  /*aca0*/  MOV R11, UR5 ;  /* 0x00000005000b7c02 */ /* 0x020fe20008000f00 */
[----:B------:R-:W-:Y:S02]  /*acb0*/  IMAD.U32 R10, RZ, RZ, UR4 ;  /* 0x00000004ff0a7e24 */ /* 0x000fe4000f8e00ff */
[----:B------:R-:W-:Y:S07]  /*acc0*/  LEPC R20, `(.L_x_144) ;  /* 0x000000001014794e */ /* 0x000fee0000000000 */
[----:B--2-4-:R-:W-:Y:S05]  /*acd0*/  CALL.ABS.NOINC R14 ;  /* 0x000000000e007343 */ /* 0x014fea0003c00000 */
.L_x_144:
        /* <DEDUP_REMOVED lines=23> */
.L_x_145:
[----:B------:R-:W-:Y:S05]  /*ae50*/  WARPSYNC.ALL ;  /* 0x0000000000007948 */ /* 0x000fea0003800000 */
[----:B------:R-:W-:Y:S11]  /*ae60*/  R2UR UR4, R16 ;  /* 0x00000000100472ca */ /* 0x000ff600000e0000 */
[----:B------:R-:W-:Y:S02]  /*ae70*/  @!UPT UIADD3 URZ, UPT, UPT, URZ, URZ, URZ ;  /* 0x000000fffffff290 */ /* 0x000fe4000fffe0ff */
[----:B------:R-:W1:Y:S02]  /*ae80*/  LDTM.x16 R4, tmem[UR4+0x20] ;  /* 0x00002004000479ee */ /* 0x000e640008240000 */
[----:B-1----:R-:W-:Y:S01]  /*ae90*/  NOP ;  /* 0x0000000000007918 */ /* 0x002fe20000000000 */
.L_x_143:
[----:B------:R-:W-:Y:S01]  /*aea0*/  ISETP.NE.AND P1, PT, R84, R2, PT ;  /* 0x000000025400720c */ /* 0x000fe20003f25270 */
[----:B------:R-:W-:Y:S05]  /*aeb0*/  WARPSYNC.ALL ;  /* 0x0000000000007948 */ /* 0x000fea0003800000 */
[C---:B----4-:R-:W-:Y:S01]  /*aec0*/  SHF.L.U32 R3, R52.reuse, 0x10, RZ ;  /* 0x0000001034037819 */ /* 0x050fe200000006ff */
[----:B------:R-:W-:Y:S01]  /*aed0*/  NOP ;  /* 0x0000000000007918 */ /* 0x000fe20000000000 */
[----:B--2---:R-:W-:Y:S01]  /*aee0*/  LOP3.LUT R40, R52, 0xffff0000, RZ, 0xc0, !PT ;  /* 0xffff000034287812 */ /* 0x004fe200078ec0ff */
[----:B------:R-:W-:Y:S01]  /*aef0*/  FMUL R0, R43, R24 ;  /* 0x000000182b007220 */ /* 0x000fe20000400000 */
[----:B------:R-:W-:Y:S01]  /*af00*/  SHF.L.U32 R41, R53, 0x10, RZ ;  /* 0x0000001035297819 */ /* 0x000fe200000006ff */
[C---:B------:R-:W-:Y:S01]  /*af10*/  FMUL R20, R43.reuse, R4 ;  /* 0x000000042b147220 */ /* 0x040fe20000400000 */
[----:B------:R-:W-:Y:S01]  /*af20*/  MOV R4, UR45 ;  /* 0x0000002d00047c02 */ /* 0x000fe20008000f00 */
[----:B------:R-:W-:Y:S01]  /*af30*/  FMUL R2, R43, R25 ;  /* 0x000000192b027220 */ /* 0x000fe20000400000 */
[----:B------:R-:W-:Y:S01]  /*af40*/  LOP3.LUT R42, R53, 0xffff0000, RZ, 0xc0, !PT ;  /* 0xffff0000352a7812 */ /* 0x000fe200078ec0ff */
[C---:B------:R-:W-:Y:S01]  /*af50*/  FFMA R0, R45.reuse, R3, R0 ;  /* 0x000000032d007223 */ /* 0x040fe20000000000 */
[----:B------:R-:W-:Y:S01]  /*af60*/  @!P1 LEA R104, R4, R104, 0xc ;  /* 0x0000006804689211 */ /* 0x000fe200078e60ff */
[----:B------:R-:W-:Y:S01]  /*af70*/  FFMA R2, R45, R40, R2 ;  /* 0x000000282d027223 */ /* 0x000fe20000000002 */
[----:B------:R-:W-:Y:S01]  /*af80*/  R2UR UR4, R105 ;  /* 0x00000000690472ca */ /* 0x000fe200000e0000 */
[C---:B------:R-:W-:Y:S01]  /*af90*/  FMUL R3, R43.reuse, R26 ;  /* 0x0000001a2b037220 */ /* 0x040fe20000400000 */
[----:B------:R-:W-:Y:S01]  /*afa0*/  SHF.L.U32 R44, R54, 0x10, RZ ;  /* 0x00000010362c7819 */ /* 0x000fe200000006ff */
[C---:B------:R-:W-:Y:S01]  /*afb0*/  FMUL R4, R43.reuse, R27 ;  /* 0x0000001b2b047220 */ /* 0x040fe20000400000 */
[----:B------:R-:W-:Y:S01]  /*afc0*/  F2FP.BF16.F32.PACK_AB R100, R2, R0 ;  /* 0x000000000264723e */ /* 0x000fe200000010ff */
[----:B------:R-:W-:Y:S01]  /*afd0*/  FMUL R21, R43, R5 ;  /* 0x000000052b157220 */ /* 0x000fe20000400000 */
[----:B------:R-:W-:Y:S01]  /*afe0*/  @!P1 IADD3 R5, PT, PT, R104, UR43, RZ ;  /* 0x0000002b68059c10 */ /* 0x000fe2000fffe0ff */
[C---:B------:R-:W-:Y:S01]  /*aff0*/  FFMA R3, R45.reuse, R41, R3 ;  /* 0x000000292d037223 */ /* 0x040fe20000000003 */
[----:B------:R-:W-:Y:S01]  /*b000*/  LOP3.LUT R46, R54, 0xffff0000, RZ, 0xc0, !PT ;  /* 0xffff0000362e7812 */ /* 0x000fe200078ec0ff */
[----:B------:R-:W-:Y:S01]  /*b010*/  FFMA R4, R45, R42, R4 ;  /* 0x0000002a2d047223 */ /* 0x000fe20000000004 */
[----:B------:R-:W-:Y:S01]  /*b020*/  SHF.L.U32 R47, R55, 0x10, RZ ;  /* 0x00000010372f7819 */ /* 0x000fe200000006ff */
[----:B------:R-:W-:Y:S01]  /*b030*/  FMUL R0, R43, R28 ;  /* 0x0000001c2b007220 */ /* 0x000fe20000400000 */
[----:B------:R-:W-:Y:S01]  /*b040*/  @!P1 IADD3 R99, PT, PT, R99, R5, RZ ;  /* 0x0000000563639210 */ /* 0x000fe20007ffe0ff */
[----:B------:R-:W-:Y:S01]  /*b050*/  FMUL R2, R43, R29 ;  /* 0x0000001d2b027220 */ /* 0x000fe20000400000 */
[----:B------:R-:W-:Y:S01]  /*b060*/  LOP3.LUT R48, R55, 0xffff0000, RZ, 0xc0, !PT ;  /* 0xffff000037307812 */ /* 0x000fe200078ec0ff */
[C---:B------:R-:W-:Y:S01]  /*b070*/  FMUL R5, R43.reuse, R30 ;  /* 0x0000001e2b057220 */ /* 0x040fe20000400000 */
[C---:B------:R-:W-:Y:S01]  /*b080*/  SHF.L.U32 R49, R56.reuse, 0x10, RZ ;  /* 0x0000001038317819 */ /* 0x040fe200000006ff */
[C---:B------:R-:W-:Y:S01]  /*b090*/  FMUL R22, R43.reuse, R6 ;  /* 0x000000062b167220 */ /* 0x040fe20000400000 */
[----:B------:R-:W-:Y:S01]  /*b0a0*/  LOP3.LUT R50, R56, 0xffff0000, RZ, 0xc0, !PT ;  /* 0xffff000038327812 */ /* 0x000fe200078ec0ff */
[----:B------:R-:W-:Y:S01]  /*b0b0*/  FMUL R6, R43, R31 ;  /* 0x0000001f2b067220 */ /* 0x000fe20000400000 */
[----:B------:R-:W-:Y:S01]  /*b0c0*/  F2FP.BF16.F32.PACK_AB R101, R4, R3 ;  /* 0x000000030465723e */ /* 0x000fe200000010ff */
[----:B------:R-:W-:Y:S01]  /*b0d0*/  FFMA R0, R45, R44, R0 ;  /* 0x0000002c2d007223 */ /* 0x000fe20000000000 */
[----:B------:R-:W-:Y:S01]  /*b0e0*/  SHF.L.U32 R51, R57, 0x10, RZ ;  /* 0x0000001039337819 */ /* 0x000fe200000006ff */
[----:B------:R-:W-:Y:S01]  /*b0f0*/  FMUL R23, R43, R7 ;  /* 0x000000072b177220 */ /* 0x000fe20000400000 */
[----:B------:R-:W-:Y:S01]  /*b100*/  LOP3.LUT R52, R57, 0xffff0000, RZ, 0xc0, !PT ;  /* 0xffff000039347812 */ /* 0x000fe200078ec0ff */
[----:B------:R-:W-:Y:S01]  /*b110*/  FFMA R2, R45, R46, R2 ;  /* 0x0000002e2d027223 */ /* 0x000fe20000000002 */
[C---:B------:R-:W-:Y:S01]  /*b120*/  SHF.L.U32 R53, R58.reuse, 0x10, RZ ;  /* 0x000000103a357819 */ /* 0x040fe200000006ff */
[C---:B------:R-:W-:Y:S01]  /*b130*/  FMUL R7, R43.reuse, R32 ;  /* 0x000000202b077220 */ /* 0x040fe20000400000 */
[----:B------:R-:W-:Y:S01]  /*b140*/  LOP3.LUT R54, R58, 0xffff0000, RZ, 0xc0, !PT ;  /* 0xffff00003a367812 */ /* 0x000fe200078ec0ff */
[----:B------:R-:W-:Y:S01]  /*b150*/  FMUL R3, R43, R33 ;  /* 0x000000212b037220 */ /* 0x000fe20000400000 */
[----:B------:R-:W-:Y:S01]  /*b160*/  F2FP.BF16.F32.PACK_AB R102, R2, R0 ;  /* 0x000000000266723e */ /* 0x000fe200000010ff */
[----:B------:R-:W-:Y:S01]  /*b170*/  FFMA R5, R45, R47, R5 ;  /* 0x0000002f2d057223 */ /* 0x000fe20000000005 */
[----:B------:R-:W-:Y:S01]  /*b180*/  SHF.L.U32 R55, R59, 0x10, RZ ;  /* 0x000000103b377819 */ /* 0x000fe200000006ff */
[----:B------:R-:W-:Y:S01]  /*b190*/  FFMA R6, R45, R48, R6 ;  /* 0x000000302d067223 */ /* 0x000fe20000000006 */
[----:B------:R-:W-:Y:S01]  /*b1a0*/  LOP3.LUT R56, R59, 0xffff0000, RZ, 0xc0, !PT ;  /* 0xffff00003b387812 */ /* 0x000fe200078ec0ff */
[C---:B------:R-:W-:Y:S01]  /*b1b0*/  FFMA R7, R45.reuse, R49, R7 ;  /* 0x000000312d077223 */ /* 0x040fe20000000007 */
[----:B------:R-:W-:Y:S01]  /*b1c0*/  SHF.L.U32 R57, R64, 0x10, RZ ;  /* 0x0000001040397819 */ /* 0x000fe200000006ff */
[----:B------:R-:W-:Y:S01]  /*b1d0*/  UIADD3 UR4, UPT, UPT, UR4, 0xb0, URZ ;  /* 0x000000b004047890 */ /* 0x000fe2000fffe0ff */
[----:B------:R-:W-:Y:S01]  /*b1e0*/  F2FP.BF16.F32.PACK_AB R103, R6, R5 ;  /* 0x000000050667723e */ /* 0x000fe200000010ff */
[----:B------:R-:W-:Y:S01]  /*b1f0*/  FFMA R3, R45, R50, R3 ;  /* 0x000000322d037223 */ /* 0x000fe20000000003 */
[----:B------:R-:W-:Y:S01]  /*b200*/  LOP3.LUT R58, R64, 0xffff0000, RZ, 0xc0, !PT ;  /* 0xffff0000403a7812 */ /* 0x000fe200078ec0ff */
[----:B------:R-:W-:Y:S01]  /*b210*/  FMUL R0, R43, R34 ;  /* 0x000000222b007220 */ /* 0x000fe20000400000 */
[----:B------:R-:W-:Y:S01]  /*b220*/  SHF.L.U32 R59, R65, 0x10, RZ ;  /* 0x00000010413b7819 */ /* 0x000fe200000006ff */
[----:B------:R-:W-:Y:S01]  /*b230*/  FMUL R2, R43, R35 ;  /* 0x000000232b027220 */ /* 0x000fe20000400000 */
[----:B------:R-:W-:Y:S01]  /*b240*/  F2FP.BF16.F32.PACK_AB R28, R3, R7 ;  /* 0x00000007031c723e */ /* 0x000fe200000010ff */
[----:B------:R-:W-:Y:S01]  /*b250*/  UPRMT UR4, UR51, 0x654, UR4 ;  /* 0x0000065433047896 */ /* 0x000fe20008000004 */
[----:B------:R-:W-:Y:S01]  /*b260*/  LOP3.LUT R60, R65, 0xffff0000, RZ, 0xc0, !PT ;  /* 0xffff0000413c7812 */ /* 0x000fe200078ec0ff */
[C---:B------:R-:W-:Y:S01]  /*b270*/  FMUL R4, R43.reuse, R36 ;  /* 0x000000242b047220 */ /* 0x040fe20000400000 */
[C---:B------:R-:W-:Y:S01]  /*b280*/  SHF.L.U32 R61, R66.reuse, 0x10, RZ ;  /* 0x00000010423d7819 */ /* 0x040fe200000006ff */
[----:B------:R-:W-:Y:S01]  /*b290*/  FMUL R5, R43, R37 ;  /* 0x000000252b057220 */ /* 0x000fe20000400000 */
[----:B------:R-:W-:Y:S01]  /*b2a0*/  LOP3.LUT R62, R66, 0xffff0000, RZ, 0xc0, !PT ;  /* 0xffff0000423e7812 */ /* 0x000fe200078ec0ff */
[----:B------:R-:W-:Y:S01]  /*b2b0*/  FFMA R0, R45, R51, R0 ;  /* 0x000000332d007223 */ /* 0x000fe20000000000 */
[----:B------:R-:W-:Y:S01]  /*b2c0*/  FMUL R6, R43, R38 ;  /* 0x000000262b067220 */ /* 0x000fe20000400000 */
[----:B------:R-:W-:Y:S01]  /*b2d0*/  FFMA R2, R45, R52, R2 ;  /* 0x000000342d027223 */ /* 0x000fe20000000002 */
[----:B------:R-:W-:Y:S01]  /*b2e0*/  FMUL R3, R43, R39 ;  /* 0x000000272b037220 */ /* 0x000fe20000400000 */
[C---:B------:R-:W-:Y:S01]  /*b2f0*/  FFMA R4, R45.reuse, R53, R4 ;  /* 0x000000352d047223 */ /* 0x040fe20000000004 */
[C---:B------:R-:W-:Y:S01]  /*b300*/  FFMA R5, R45.reuse, R54, R5 ;  /* 0x000000362d057223 */ /* 0x040fe20000000005 */
[C---:B------:R-:W-:Y:S01]  /*b310*/  FFMA R6, R45.reuse, R55, R6 ;  /* 0x000000372d067223 */ /* 0x040fe20000000006 */
[C---:B------:R-:W-:Y:S01]  /*b320*/  FFMA R3, R45.reuse, R56, R3 ;  /* 0x000000382d037223 */ /* 0x040fe20000000003 */
[----:B------:R-:W-:Y:S01]  /*b330*/  FFMA R20, R45, R57, R20 ;  /* 0x000000392d147223 */ /* 0x000fe20000000014 */
[----:B------:R-:W-:Y:S01]  /*b340*/  FMUL R8, R43, R8 ;  /* 0x000000082b087220 */ /* 0x000fe20000400000 */
[----:B------:R-:W-:Y:S01]  /*b350*/  SYNCS.ARRIVE.TRANS64.RED.A1T0 RZ, [UR4], RZ ;  /* 0x000000ffffff79a7 */ /* 0x000fe20008100404 */
[----:B------:R1:W-:Y:S01]  /*b360*/  @!P1 STS.128 [R104+UR43+0x200], R100 ;  /* 0x0002006468009988 */ /* 0x0003e20008000c2b */
[----:B------:R-:W-:Y:S01]  /*b370*/  SHF.L.U32 R63, R67, 0x10, RZ ;  /* 0x00000010433f7819 */ /* 0x000fe200000006ff */
[----:B------:R-:W-:Y:S01]  /*b380*/  FFMA R21, R45, R58, R21 ;  /* 0x0000003a2d157223 */ /* 0x000fe20000000015 */
[----:B------:R-:W-:Y:S01]  /*b390*/  LOP3.LUT R64, R67, 0xffff0000, RZ, 0xc0, !PT ;  /* 0xffff000043407812 */ /* 0x000fe200078ec0ff */
[----:B------:R-:W-:Y:S01]  /*b3a0*/  FMUL R9, R43, R9 ;  /* 0x000000092b097220 */ /* 0x000fe20000400000 */
[C---:B------:R-:W-:Y:S01]  /*b3b0*/  SHF.L.U32 R24, R68.reuse, 0x10, RZ ;  /* 0x0000001044187819 */ /* 0x040fe200000006ff */
[----:B------:R-:W-:Y:S01]  /*b3c0*/  FFMA R22, R45, R59, R22 ;  /* 0x0000003b2d167223 */ /* 0x000fe20000000016 */
[----:B------:R-:W-:Y:S01]  /*b3d0*/  LOP3.LUT R25, R68, 0xffff0000, RZ, 0xc0, !PT ;  /* 0xffff000044197812 */ /* 0x000fe200078ec0ff */
[----:B------:R-:W-:Y:S01]  /*b3e0*/  FMUL R10, R43, R10 ;  /* 0x0000000a2b0a7220 */ /* 0x000fe20000400000 */
[----:B------:R-:W-:Y:S01]  /*b3f0*/  FFMA R23, R45, R60, R23 ;  /* 0x0000003c2d177223 */ /* 0x000fe20000000017 */
[----:B------:R-:W-:Y:S01]  /*b400*/  FMUL R11, R43, R11 ;  /* 0x0000000b2b0b7220 */ /* 0x000fe20000400000 */
[----:B------:R-:W-:Y:S01]  /*b410*/  F2FP.BF16.F32.PACK_AB R29, R2, R0 ;  /* 0x00000000021d723e */ /* 0x000fe200000010ff */
[----:B------:R-:W-:Y:S01]  /*b420*/  FFMA R8, R45, R61, R8 ;  /* 0x0000003d2d087223 */ /* 0x000fe20000000008 */
[----:B------:R-:W-:Y:S01]  /*b430*/  F2FP.BF16.F32.PACK_AB R30, R5, R4 ;  /* 0x00000004051e723e */ /* 0x000fe200000010ff */
[----:B------:R-:W-:Y:S01]  /*b440*/  FMUL R12, R43, R12 ;  /* 0x0000000c2b0c7220 */ /* 0x000fe20000400000 */
[----:B------:R-:W-:Y:S01]  /*b450*/  F2FP.BF16.F32.PACK_AB R31, R3, R6 ;  /* 0x00000006031f723e */ /* 0x000fe200000010ff */
[----:B------:R-:W-:Y:S01]  /*b460*/  FFMA R9, R45, R62, R9 ;  /* 0x0000003e2d097223 */ /* 0x000fe20000000009 */
[----:B------:R-:W-:Y:S01]  /*b470*/  FMUL R13, R43, R13 ;  /* 0x0000000d2b0d7220 */ /* 0x000fe20000400000 */
[----:B------:R-:W-:Y:S01]  /*b480*/  SHF.L.U32 R26, R69, 0x10, RZ ;  /* 0x00000010451a7819 */ /* 0x000fe200000006ff */
[----:B------:R-:W-:Y:S01]  /*b490*/  FFMA R10, R45, R63, R10 ;  /* 0x0000003f2d0a7223 */ /* 0x000fe2000000000a */
[----:B------:R1:W-:Y:S01]  /*b4a0*/  @!P1 STS.128 [R99+0x200], R28 ;  /* 0x0002001c63009388 */ /* 0x0003e20000000c00 */
[----:B------:R-:W-:Y:S01]  /*b4b0*/  FMUL R14, R43, R14 ;  /* 0x0000000e2b0e7220 */ /* 0x000fe20000400000 */
[----:B------:R-:W-:Y:S01]  /*b4c0*/  LOP3.LUT R40, R69, 0xffff0000, RZ, 0xc0, !PT ;  /* 0xffff000045287812 */ /* 0x000fe200078ec0ff */
[----:B------:R-:W-:Y:S01]  /*b4d0*/  FFMA R11, R45, R64, R11 ;  /* 0x000000402d0b7223 */ /* 0x000fe2000000000b */
[----:B------:R-:W-:Y:S01]  /*b4e0*/  FMUL R15, R43, R15 ;  /* 0x0000000f2b0f7220 */ /* 0x000fe20000400000 */
[C---:B------:R-:W-:Y:S01]  /*b4f0*/  SHF.L.U32 R65, R70.reuse, 0x10, RZ ;  /* 0x0000001046417819 */ /* 0x040fe200000006ff */
[----:B------:R-:W-:Y:S01]  /*b500*/  FFMA R12, R45, R24, R12 ;  /* 0x000000182d0c7223 */ /* 0x000fe2000000000c */
[----:B------:R-:W-:Y:S01]  /*b510*/  FMUL R16, R43, R16 ;  /* 0x000000102b107220 */ /* 0x000fe20000400000 */
[----:B------:R-:W-:Y:S01]  /*b520*/  LOP3.LUT R66, R70, 0xffff0000, RZ, 0xc0, !PT ;  /* 0xffff000046427812 */ /* 0x000fe200078ec0ff */
[----:B------:R-:W-:Y:S01]  /*b530*/  FFMA R13, R45, R25, R13 ;  /* 0x000000192d0d7223 */ /* 0x000fe2000000000d */
[----:B------:R-:W-:Y:S01]  /*b540*/  FMUL R17, R43, R17 ;  /* 0x000000112b117220 */ /* 0x000fe20000400000 */
[----:B------:R-:W-:Y:S01]  /*b550*/  SHF.L.U32 R67, R71, 0x10, RZ ;  /* 0x0000001047437819 */ /* 0x000fe200000006ff */
[----:B------:R-:W-:Y:S01]  /*b560*/  FFMA R14, R45, R26, R14 ;  /* 0x0000001a2d0e7223 */ /* 0x000fe2000000000e */
[----:B------:R-:W-:Y:S01]  /*b570*/  F2FP.BF16.F32.PACK_AB R20, R21, R20 ;  /* 0x000000141514723e */ /* 0x000fe200000010ff */
[----:B------:R-:W-:Y:S01]  /*b580*/  FMUL R18, R43, R18 ;  /* 0x000000122b127220 */ /* 0x000fe20000400000 */
[----:B------:R-:W-:Y:S01]  /*b590*/  LOP3.LUT R68, R71, 0xffff0000, RZ, 0xc0, !PT ;  /* 0xffff000047447812 */ /* 0x000fe200078ec0ff */
[----:B------:R-:W-:Y:S01]  /*b5a0*/  FFMA R15, R45, R40, R15 ;  /* 0x000000282d0f7223 */ /* 0x000fe2000000000f */
[----:B------:R-:W-:Y:S01]  /*b5b0*/  F2FP.BF16.F32.PACK_AB R21, R23, R22 ;  /* 0x000000161715723e */ /* 0x000fe200000010ff */
[----:B------:R-:W-:Y:S01]  /*b5c0*/  FMUL R19, R43, R19 ;  /* 0x000000132b137220 */ /* 0x000fe20000400000 */
[----:B------:R-:W-:Y:S01]  /*b5d0*/  F2FP.BF16.F32.PACK_AB R22, R9, R8 ;  /* 0x000000080916723e */ /* 0x000fe200000010ff */
[----:B------:R-:W-:Y:S01]  /*b5e0*/  FFMA R16, R45, R65, R16 ;  /* 0x000000412d107223 */ /* 0x000fe20000000010 */
[----:B------:R-:W-:Y:S01]  /*b5f0*/  F2FP.BF16.F32.PACK_AB R23, R11, R10 ;  /* 0x0000000a0b17723e */ /* 0x000fe200000010ff */
[C---:B------:R-:W-:Y:S01]  /*b600*/  FFMA R17, R45.reuse, R66, R17 ;  /* 0x000000422d117223 */ /* 0x040fe20000000011 */
[C---:B------:R-:W-:Y:S01]  /*b610*/  FFMA R18, R45.reuse, R67, R18 ;  /* 0x000000432d127223 */ /* 0x040fe20000000012 */
[----:B------:R-:W-:Y:S01]  /*b620*/  FFMA R19, R45, R68, R19 ;  /* 0x000000442d137223 */ /* 0x000fe20000000013 */
[----:B------:R-:W-:Y:S01]  /*b630*/  F2FP.BF16.F32.PACK_AB R12, R13, R12 ;  /* 0x0000000c0d0c723e */ /* 0x000fe200000010ff */
[----:B------:R1:W-:Y:S01]  /*b640*/  @!P1 STS.128 [R104+UR43+0xa00], R20 ;  /* 0x000a001468009988 */ /* 0x0003e20008000c2b */
[----:B------:R-:W-:Y:S01]  /*b650*/  F2FP.BF16.F32.PACK_AB R13, R15, R14 ;  /* 0x0000000e0f0d723e */ /* 0x000fe200000010ff */
[----:B------:R-:W-:Y:S01]  /*b660*/  BSSY.RECONVERGENT B0, `(.L_x_146) ;  /* 0x000001c000007945 */ /* 0x000fe20003800200 */
[----:B------:R-:W-:Y:S02]  /*b670*/  F2FP.BF16.F32.PACK_AB R14, R17, R16 ;  /* 0x00000010110e723e */ /* 0x000fe400000010ff */
[----:B------:R-:W-:Y:S02]  /*b680*/  F2FP.BF16.F32.PACK_AB R15, R19, R18 ;  /* 0x00000012130f723e */ /* 0x000fe400000010ff */
[----:B------:R-:W-:Y:S03]  /*b690*/  ISETP.NE.AND P0, PT, R84, RZ, PT ;  /* 0x000000ff5400720c */ /* 0x000fe60003f05270 */
[----:B------:R1:W-:Y:S01]  /*b6a0*/  @!P1 STS.128 [R99+0xa00], R12 ;  /* 0x000a000c63009388 */ /* 0x0003e20000000c00 */
[----:B------:R-:W-:Y:S01]  /*b6b0*/  @!PT LDS RZ, [RZ] ;  /* 0x00000000fffff984 */ /* 0x000fe20000000800 */
[----:B------:R-:W-:Y:S01]  /*b6c0*/  @!PT LDS RZ, [RZ] ;  /* 0x00000000fffff984 */ /* 0x000fe20000000800 */
[----:B------:R-:W-:Y:S01]  /*b6d0*/  @!PT LDS RZ, [RZ] ;  /* 0x00000000fffff984 */ /* 0x000fe20000000800 */
[----:B------:R-:W-:Y:S01]  /*b6e0*/  @!PT LDS RZ, [RZ] ;  /* 0x00000000fffff984 */ /* 0x000fe20000000800 */
[----:B------:R2:W-:Y:S07]  /*b6f0*/  MEMBAR.ALL.CTA ;  /* 0x0000000000007992 */ /* 0x0005ee0000008000 */
[----:B--2---:R-:W2:Y:S02]  /*b700*/  FENCE.VIEW.ASYNC.S ;  /* 0x00000000000073c6 */ /* 0x004ea40000000000 */
[----:B--2---:R-:W-:Y:S06]  /*b710*/  BAR.SYNC.DEFER_BLOCKING 0x1, 0x80 ;  /* 0x0042000000007b1d */ /* 0x004fec0000010000 */
[----:B------:R-:W-:Y:S05]  /*b720*/  @P0 BRA `(.L_x_147) ;  /* 0x00000000003c0947 */ /* 0x000fea0003800000 */
[----:B------:R-:W2:Y:S01]  /*b730*/  LDCU.64 UR6, c[0x0][0x348] ;  /* 0x00006900ff0677ac */ /* 0x000ea20008000a00 */
        /* <DEDUP_REMOVED lines=9> */
[----:B--2---:R-:W-:Y:S04]  /*b7d0*/  UIADD3 UR4, UP0, UPT, UR6, 0xa80, URZ ;  /* 0x00000a8006047890 */ /* 0x004fe8000ff1e0ff */
[----:B------:R-:W-:Y:S09]  /*b7e0*/  UIADD3.X UR5, UPT, UPT, URZ, UR7, URZ, UP0, !UPT ;  /* 0x00000007ff057290 */ /* 0x000ff200087fe4ff */
[----:B------:R2:W-:Y:S01]  /*b7f0*/  UTMASTG.3D [UR8], [UR4] ;  /* 0x00000008040073b5 */ /* 0x0005e20008010000 */
[----:B------:R2:W-:Y:S02]  /*b800*/  UTMASTG.3D [UR12], [UR4] ;  /* 0x0000000c040073b5 */ /* 0x0005e40008010000 */
[----:B--2---:R0:W-:Y:S02]  /*b810*/  UTMACMDFLUSH ;  /* 0x00000000000079b7 */ /* 0x0041e40000000000 */
.L_x_147:
[----:B------:R-:W-:Y:S05]  /*b820*/  BSYNC.RECONVERGENT B0 ;  /* 0x0000000000007941 */ /* 0x000fea0003800200 */
.L_x_146:
[----:B------:R-:W-:Y:S01]  /*b830*/  UISETP.NE.AND UP0, UPT, UR46, URZ, UPT ;  /* 0x000000ff2e00728c */ /* 0x000fe2000bf05270 */
[----:B------:R-:W-:Y:S01]  /*b840*/  BSSY.RECONVERGENT B0, `(.L_x_148) ;  /* 0x0000009000007945 */ /* 0x000fe20003800200 */
[----:B------:R-:W-:Y:S04]  /*b850*/  UIADD3 UR4, UPT, UPT, UR45, 0x1, URZ ;  /* 0x000000012d047890 */ /* 0x000fe8000fffe0ff */
[----:B------:R-:W-:Y:S02]  /*b860*/  UISETP.EQ.XOR UP1, UPT, UR4, 0x3, UP0 ;  /* 0x000000030400788c */ /* 0x000fe40008722a70 */
[----:B------:R-:W-:Y:S02]  /*b870*/  UISETP.NE.AND UP0, UPT, UR4, 0x3, UPT ;  /* 0x000000030400788c */ /* 0x000fe4000bf05270 */
[----:B------:R-:W-:Y:S02]  /*b880*/  USEL UR5, URZ, 0x1, !UP1 ;  /* 0x00000001ff057887 */ /* 0x000fe4000c800000 */
[----:B------:R-:W-:Y:S02]  /*b890*/  USEL UR44, UR4, URZ, UP0 ;  /* 0x000000ff042c7287 */ /* 0x000fe40008000000 */
[----:B------:R-:W-:Y:S01]  /*b8a0*/  ULOP3.LUT UR54, UR54, UR5, URZ, 0x3c, !UPT ;  /* 0x0000000536367292 */ /* 0x000fe2000f8e3cff */
[----:B------:R-:W-:Y:S11]  /*b8b0*/  @P0 BRA `(.L_x_149) ;  /* 0x0000000000040947 */ /* 0x000ff60003800000 */
[----:B------:R-:W-:Y:S04]  /*b8c0*/  DEPBAR.LE SB0, 0x1 ;  /* 0x000080400000791a */ /* 0x000fe80000000000 */
.L_x_149:
[----:B------:R-:W-:Y:S05]  /*b8d0*/  BSYNC.RECONVERGENT B0 ;  /* 0x0000000000007941 */ /* 0x000fea0003800200 */
.L_x_148:
[----:B------:R-:W-:Y:S01]  /*b8e0*/  BAR.SYNC.DEFER_BLOCKING 0x1, 0x80 ;  /* 0x0042000000007b1d */ /* 0x000fe20000010000 */
[----:B------:R-:W-:Y:S01]  /*b8f0*/  UISETP.NE.AND UP0, UPT, UR53, -0x4, UPT ;  /* 0xfffffffc3500788c */ /* 0x000fe2000bf05270 */
[----:B------:R-:W-:Y:S08]  /*b900*/  IADD3 R80, PT, PT, R80, 0x1, RZ ;  /* 0x0000000150507810 */ /* 0x000ff00007ffe0ff */
[----:B------:R-:W-:Y:S05]  /*b910*/  BRA.U !UP0, `(.L_x_150) ;  /* 0x0000000108287547 */ /* 0x000fea000b800000 */
[----:B------:R-:W2:Y:S01]  /*b920*/  S2R R0, SR_CgaCtaId ;  /* 0x0000000000007919 */ /* 0x000ea20000008800 */
[----:B------:R-:W-:Y:S01]  /*b930*/  ISETP.NE.AND P0, PT, R98, RZ, PT ;  /* 0x000000ff6200720c */ /* 0x000fe20003f05270 */
[----:B------:R-:W-:Y:S01]  /*b940*/  IMAD.U32 R2, RZ, RZ, UR47 ;  /* 0x0000002fff027e24 */ /* 0x000fe2000f8e00ff */
[----:B------:R-:W-:Y:S04]  /*b950*/  UIADD3 UR4, UPT, UPT, UR47, 0x1, URZ ;  /* 0x000000012f047890 */ /* 0x000fe8000fffe0ff */
[----:B------:R-:W-:Y:S04]  /*b960*/  UISETP.NE.AND UP0, UPT, UR4, 0x3, UPT ;  /* 0x000000030400788c */ /* 0x000fe8000bf05270 */
[----:B------:R-:W-:Y:S03]  /*b970*/  USEL UR47, UR4, URZ, UP0 ;  /* 0x000000ff042f7287 */ /* 0x000fe60008000000 */
[----:B------:R-:W-:Y:S05]  /*b980*/  @P0 LEA R2, R2, UR43, 0x3 ;  /* 0x0000002b02020c11 */ /* 0x000fea000f8e18ff */
[----:B------:R-:W-:Y:S05]  /*b990*/  @P0 VIADD R2, R2, 0x58 ;  /* 0x0000005802020836 */ /* 0x000fea0000000000 */
[----:B--2---:R-:W-:Y:S04]  /*b9a0*/  @P0 PRMT R0, R0, 0x654, R2 ;  /* 0x0000065400000816 */ /* 0x004fe80000000002 */
[----:B------:R2:W-:Y:S03]  /*b9b0*/  @P0 SYNCS.ARRIVE.TRANS64.RED.A1T0 RZ, [R0+URZ], RZ ;  /* 0x000000ff00ff09a7 */ /* 0x0005e600081004ff */
.L_x_150:
[----:B------:R-:W-:Y:S01]  /*b9c0*/  R2UR UR6, R96 ;  /* 0x00000000600672ca */ /* 0x000fe200000e0000 */
[----:B------:R-:W-:Y:S01]  /*b9d0*/  UIADD3 UR53, UPT, UPT, UR53, 0x4, URZ ;  /* 0x0000000435357890 */ /* 0x000fe2000fffe0ff */
[----:B------:R-:W-:Y:S02]  /*b9e0*/  R2UR UR5, R92 ;  /* 0x000000005c0572ca */ /* 0x000fe400000e0000 */
[----:B------:R-:W-:Y:S02]  /*b9f0*/  R2UR UR4, R93 ;  /* 0x000000005d0472ca */ /* 0x000fe400000e0000 */
[----:B------:R-:W-:Y:S02]  /*ba00*/  R2UR UR52, R94 ;  /* 0x000000005e3472ca */ /* 0x000fe400000e0000 */
[----:B------:R-:W-:Y:S02]  /*ba10*/  ISETP.NE.AND P0, PT, R77, 0x2, PT ;  /* 0x000000024d00780c */ /* 0x000fe40003f05270 */
[----:B------:R-:W-:Y:S02]  /*ba20*/  ISETP.NE.AND P1, PT, R80, 0x2, PT ;  /* 0x000000025000780c */ /* 0x000fe40003f25270 */
[----:B------:R-:W-:Y:S01]  /*ba30*/  SEL R2, RZ, 0x1, P0 ;  /* 0x00000001ff027807 */ /* 0x000fe20000000000 */
[----:B------:R-:W-:Y:S01]  /*ba40*/  UISETP.NE.AND UP0, UPT, UR6, URZ, UPT ;  /* 0x000000ff0600728c */ /* 0x000fe2000bf05270 */
[----:B--2---:R-:W-:Y:S01]  /*ba50*/  SEL R0, RZ, 0x1, P1 ;  /* 0x00000001ff007807 */ /* 0x004fe20000800000 */
[----:B------:R-:W-:Y:S01]  /*ba60*/  UIADD3 UR21, UPT, UPT, UR36, UR5, URZ ;  /* 0x0000000524157290 */ /* 0x000fe2000fffe0ff */
[----:B------:R-:W-:Y:S01]  /*ba70*/  LOP3.LUT R78, R78, R2, RZ, 0x3c, !PT ;  /* 0x000000024e4e7212 */ /* 0x000fe200078e3cff */
[----:B------:R-:W-:Y:S01]  /*ba80*/  UIADD3 UR20, UPT, UPT, UR37, UR4, URZ ;  /* 0x0000000425147290 */ /* 0x000fe2000fffe0ff */
[----:B------:R-:W-:Y:S02]  /*ba90*/  LOP3.LUT R79, R79, R0, RZ, 0x3c, !PT ;  /* 0x000000004f4f7212 */ /* 0x000fe400078e3cff */
[----:B------:R-:W-:Y:S02]  /*baa0*/  SEL R77, R77, RZ, P0 ;  /* 0x000000ff4d4d7207 */ /* 0x000fe40000000000 */
[----:B------:R-:W-:Y:S01]  /*bab0*/  SEL R80, R80, RZ, P1 ;  /* 0x000000ff50507207 */ /* 0x000fe20000800000 */
[----:B------:R-:W-:Y:S06]  /*bac0*/  BRA.U UP0, `(.L_x_151) ;  /* 0xffffffb100107547 */ /* 0x000fec000b83ffff */
[----:B------:R-:W-:-:S13]  /*bad0*/  R2UR UR4, R97 ;  /* 0x00000000610472ca */ /* 0x000fda00000e0000 */
[----:B------:R-:W-:-:S09]  /*bae0*/  UISETP.NE.AND UP0, UPT, UR4, URZ, UPT ;  /* 0x000000ff0400728c */ /* 0x000fd2000bf05270 */
[----:B------:R-:W-:Y:S05]  /*baf0*/  BRA.U !UP0, `(.L_x_152) ;  /* 0x0000000108487547 */ /* 0x000fea000b800000 */
[----:B------:R-:W2:Y:S02]  /*bb00*/  LDCU.64 UR4, c[0x0][0xc90] ;  /* 0x00019200ff0477ac */ /* 0x000ea40008000a00 */
[----:B--2---:R-:W-:-:S04]  /*bb10*/  UISETP.NE.U32.AND UP0, UPT, UR4, URZ, UPT ;  /* 0x000000ff0400728c */ /* 0x004fc8000bf05070 */
[----:B------:R-:W-:-:S09]  /*bb20*/  UISETP.NE.AND.EX UP0, UPT, UR5, URZ, UPT, UP0 ;  /* 0x000000ff0500728c */ /* 0x000fd2000bf05300 */
[----:B------:R-:W-:Y:S05]  /*bb30*/  BRA.U UP0, `(.L_x_153) ;  /* 0x00000001000c7547 */ /* 0x000fea000b800000 */
[----:B------:R-:W-:-:S13]  /*bb40*/  FSETP.NEU.AND P0, PT, R45, RZ, PT ;  /* 0x000000ff2d00720b */ /* 0x000fda0003f0d000 */
[----:B------:R-:W-:Y:S05]  /*bb50*/  @!P0 EXIT ;  /* 0x000000000000894d */ /* 0x000fea0003800000 */
[----:B------:R-:W-:Y:S05]  /*bb60*/  BRA `(.L_x_152) ;  /* 0x00000000002c7947 */ /* 0x000fea0003800000 */
.L_x_153:
[----:B------:R-:W-:Y:S01]  /*bb70*/  ISETP.NE.AND P0, PT, R76, RZ, PT ;  /* 0x000000ff4c00720c */ /* 0x000fe20003f05270 */
[----:B------:R-:W-:-:S12]  /*bb80*/  BSSY.RECONVERGENT B0, `(.L_x_152) ;  /* 0x0000009000007945 */ /* 0x000fd80003800200 */
[----:B------:R-:W-:Y:S05]  /*bb90*/  @P0 BRA `(.L_x_154) ;  /* 0x0000000000140947 */ /* 0x000fea0003800000 */
[----:B------:R-:W2:Y:S02]  /*bba0*/  LDCU.64 UR4, c[0x0][0xc88] ;  /* 0x00019100ff0477ac */ /* 0x000ea40008000a00 */
[----:B--2---:R-:W-:-:S04]  /*bbb0*/  ISETP.NE.U32.AND P0, PT, RZ, UR4, PT ;  /* 0x00000004ff007c0c */ /* 0x004fc8000bf05070 */
[----:B------:R-:W-:-:S13]  /*bbc0*/  ISETP.NE.AND.EX P0, PT, RZ, UR5, PT, P0 ;  /* 0x00000005ff007c0c */ /* 0x000fda000bf05300 */
[----:B------:R-:W-:Y:S05]  /*bbd0*/  @!P0 EXIT ;  /* 0x000000000000894d */ /* 0x000fea0003800000 */
[----:B------:R-:W-:Y:S05]  /*bbe0*/  BRA `(.L_x_155) ;  /* 0x0000000000087947 */ /* 0x000fea0003800000 */
.L_x_154:
[----:B------:R-:W-:-:S13]  /*bbf0*/  FSETP.NEU.AND P0, PT, R45, RZ, PT ;  /* 0x000000ff2d00720b */ /* 0x000fda0003f0d000 */
[----:B------:R-:W-:Y:S05]  /*bc00*/  @!P0 EXIT ;  /* 0x000000000000894d */ /* 0x000fea0003800000 */
.L_x_155:
[----:B------:R-:W-:Y:S05]  /*bc10*/  BSYNC.RECONVERGENT B0 ;  /* 0x0000000000007941 */ /* 0x000fea0003800200 */
.L_x_152:
[----:B------:R-:W-:Y:S01]  /*bc20*/  ULEA UR4, UR47, UR43, 0x3 ;  /* 0x0000002b2f047291 */ /* 0x000fe2000f8e18ff */
[----:B------:R-:W-:-:S04]  /*bc30*/  DEPBAR.LE SB0, 0x0 ;  /* 0x000080000000791a */ /* 0x000fc80000000000 */
[----:B------:R-:W-:-:S04]  /*bc40*/  UIADD3 UR4, UPT, UPT, UR4, 0x58, URZ ;  /* 0x0000005804047890 */ /* 0x000fc8000fffe0ff */
[----:B------:R-:W-:-:S09]  /*bc50*/  UPRMT UR4, UR51, 0x654, UR4 ;  /* 0x0000065433047896 */ /* 0x000fd20008000004 */
[----:B------:R-:W-:Y:S01]  /*bc60*/  SYNCS.ARRIVE.TRANS64.RED.A1T0 RZ, [UR4], RZ ;  /* 0x000000ffffff79a7 */ /* 0x000fe20008100404 */
[----:B------:R-:W-:Y:S05]  /*bc70*/  EXIT ;  /* 0x000000000000794d */ /* 0x000fea0003800000 */
.L_x_24:
[----:B--2---:R2:W3:Y:S02]  /*bc80*/  SYNCS.PHASECHK.TRANS64.TRYWAIT P0, [R0+URZ+0xd0], R2 ;  /* 0x0000d002000075a7 */ /* 0x0044e400080011ff */
[----:B---3--:R-:W-:Y:S05]  /*bc90*/  @!P0 NANOSLEEP.SYNCS 0x989680 ;  /* 0x009896800000895d */ /* 0x008fea0003900000 */
[----:B------:R-:W3:Y:S02]  /*bca0*/  @!P0 SYNCS.PHASECHK.TRANS64 P0, [R0+URZ+0xd0], R2 ;  /* 0x0000d002000085a7 */ /* 0x000ee400080010ff */
[----:B---3--:R-:W-:Y:S05]  /*bcb0*/  @!P0 BRA `(.L_x_24) ;  /* 0xfffffffc00f08947 */ /* 0x008fea000383ffff */
[----:B------:R-:W-:Y:S05]  /*bcc0*/  BRA `(.L_x_156) ;  /* 0xffffff5c00887947 */ /* 0x000fea000383ffff */
.L_x_27:
[----:B-1----:R-:W-:-:S07]  /*bcd0*/  MOV R0, UR49 ;  /* 0x0000003100007c02 */ /* 0x002fce0008000f00 */
.L_x_157:
[----:B-1----:R1:W2:Y:S02]  /*bce0*/  SYNCS.PHASECHK.TRANS64.TRYWAIT P0, [R0+URZ+0x20], R3 ;  /* 0x00002003000075a7 */ /* 0x0022a400080011ff */
[----:B--2---:R-:W-:Y:S05]  /*bcf0*/  @!P0 NANOSLEEP.SYNCS 0x989680 ;  /* 0x009896800000895d */ /* 0x004fea0003900000 */
[----:B------:R-:W2:Y:S02]  /*bd00*/  @!P0 SYNCS.PHASECHK.TRANS64 P0, [R0+URZ+0x20], R3 ;  /* 0x00002003000085a7 */ /* 0x000ea400080010ff */
[----:B--2---:R-:W-:Y:S05]  /*bd10*/  @!P0 BRA `(.L_x_157) ;  /* 0xfffffffc00f08947 */ /* 0x004fea000383ffff */
[----:B------:R-:W-:Y:S05]  /*bd20*/  BRA `(.L_x_26) ;  /* 0xffffff5c00e07947 */ /* 0x000fea000383ffff */
.L_x_36:
[----:B-1----:R-:W-:-:S07]  /*bd30*/  MOV R0, UR49 ;  /* 0x0000003100007c02 */ /* 0x002fce0008000f00 */
.L_x_158:
[----:B-1----:R1:W2:Y:S02]  /*bd40*/  SYNCS.PHASECHK.TRANS64.TRYWAIT P0, [R0+URZ+0x20], R3 ;  /* 0x00002003000075a7 */ /* 0x0022a400080011ff */
[----:B--2---:R-:W-:Y:S05]  /*bd50*/  @!P0 NANOSLEEP.SYNCS 0x989680 ;  /* 0x009896800000895d */ /* 0x004fea0003900000 */
[----:B------:R-:W2:Y:S02]  /*bd60*/  @!P0 SYNCS.PHASECHK.TRANS64 P0, [R0+URZ+0x20], R3 ;  /* 0x00002003000085a7 */ /* 0x000ea400080010ff */
[----:B--2---:R-:W-:Y:S05]  /*bd70*/  @!P0 BRA `(.L_x_158) ;  /* 0xfffffffc00f08947 */ /* 0x004fea000383ffff */
[----:B------:R-:W-:Y:S05]  /*bd80*/  BRA `(.L_x_35) ;  /* 0xffffff6400387947 */ /* 0x000fea000383ffff */
.L_x_43:
[----:B-1----:R1:W4:Y:S02]  /*bd90*/  SYNCS.PHASECHK.TRANS64.TRYWAIT P0, [R3+URZ+0x80], R0 ;  /* 0x00008000030075a7 */ /* 0x00232400080011ff */
[----:B----4-:R-:W-:Y:S05]  /*bda0*/  @!P0 NANOSLEEP.SYNCS 0x989680 ;  /* 0x009896800000895d */ /* 0x010fea0003900000 */
[----:B------:R-:W4:Y:S02]  /*bdb0*/  @!P0 SYNCS.PHASECHK.TRANS64 P0, [R3+URZ+0x80], R0 ;  /* 0x00008000030085a7 */ /* 0x000f2400080010ff */
[----:B----4-:R-:W-:Y:S05]  /*bdc0*/  @!P0 BRA `(.L_x_43) ;  /* 0xfffffffc00f08947 */ /* 0x010fea000383ffff */
[----:B------:R-:W-:Y:S05]  /*bdd0*/  BRA `(.L_x_159) ;  /* 0xffffff6800707947 */ /* 0x000fea000383ffff */
.L_x_47:
[----:B------:R-:W-:-:S07]  /*bde0*/  MOV R0, UR4 ;  /* 0x0000000400007c02 */ /* 0x000fce0008000f00 */
.L_x_160:
[----:B-1----:R1:W2:Y:S02]  /*bdf0*/  SYNCS.PHASECHK.TRANS64.TRYWAIT P0, [R0+URZ], R2 ;  /* 0x00000002000075a7 */ /* 0x0022a400080011ff */
[----:B--2---:R-:W-:Y:S05]  /*be00*/  @!P0 NANOSLEEP.SYNCS 0x989680 ;  /* 0x009896800000895d */ /* 0x004fea0003900000 */
[----:B------:R-:W2:Y:S02]  /*be10*/  @!P0 SYNCS.PHASECHK.TRANS64 P0, [R0+URZ], R2 ;  /* 0x00000002000085a7 */ /* 0x000ea400080010ff */
[----:B--2---:R-:W-:Y:S05]  /*be20*/  @!P0 BRA `(.L_x_160) ;  /* 0xfffffffc00f08947 */ /* 0x004fea000383ffff */
[----:B------:R-:W-:Y:S05]  /*be30*/  BRA `(.L_x_161) ;  /* 0xffffff70001c7947 */ /* 0x000fea000383ffff */
.L_x_48:
[----:B------:R-:W-:-:S07]  /*be40*/  MOV R0, UR5 ;  /* 0x0000000500007c02 */ /* 0x000fce0008000f00 */
.L_x_162:
[----:B-1----:R1:W2:Y:S02]  /*be50*/  SYNCS.PHASECHK.TRANS64.TRYWAIT P0, [R0+URZ], R3 ;  /* 0x00000003000075a7 */ /* 0x0022a400080011ff */
[----:B--2---:R-:W-:Y:S05]  /*be60*/  @!P0 NANOSLEEP.SYNCS 0x989680 ;  /* 0x009896800000895d */ /* 0x004fea0003900000 */
[----:B------:R-:W2:Y:S02]  /*be70*/  @!P0 SYNCS.PHASECHK.TRANS64 P0, [R0+URZ], R3 ;  /* 0x00000003000085a7 */ /* 0x000ea400080010ff */
[----:B--2---:R-:W-:Y:S05]  /*be80*/  @!P0 BRA `(.L_x_162) ;  /* 0xfffffffc00f08947 */ /* 0x004fea000383ffff */
[----:B------:R-:W-:Y:S05]  /*be90*/  BRA `(.L_x_163) ;  /* 0xffffff7000287947 */ /* 0x000fea000383ffff */
.L_x_49:
[----:B------:R-:W-:-:S07]  /*bea0*/  MOV R0, UR5 ;  /* 0x0000000500007c02 */ /* 0x000fce0008000f00 */
.L_x_164:
[----:B-1----:R1:W2:Y:S02]  /*beb0*/  SYNCS.PHASECHK.TRANS64.TRYWAIT P0, [R0+URZ], R3 ;  /* 0x00000003000075a7 */ /* 0x0022a400080011ff */
[----:B--2---:R-:W-:Y:S05]  /*bec0*/  @!P0 NANOSLEEP.SYNCS 0x989680 ;  /* 0x009896800000895d */ /* 0x004fea0003900000 */
[----:B------:R-:W2:Y:S02]  /*bed0*/  @!P0 SYNCS.PHASECHK.TRANS64 P0, [R0+URZ], R3 ;  /* 0x00000003000085a7 */ /* 0x000ea400080010ff */
[----:B--2---:R-:W-:Y:S05]  /*bee0*/  @!P0 BRA `(.L_x_164) ;  /* 0xfffffffc00f08947 */ /* 0x004fea000383ffff */
[----:B------:R-:W-:Y:S05]  /*bef0*/  BRA `(.L_x_165) ;  /* 0xffffff7000347947 */ /* 0x000fea000383ffff */
.L_x_52:
[----:B--2---:R2:W3:Y:S02]  /*bf00*/  SYNCS.PHASECHK.TRANS64.TRYWAIT P0, [R0+URZ+0xc0], R4 ;  /* 0x0000c004000075a7 */ /* 0x0044e400080011ff */
[----:B---3--:R-:W-:Y:S05]  /*bf10*/  @!P0 NANOSLEEP.SYNCS 0x989680 ;  /* 0x009896800000895d */ /* 0x008fea0003900000 */
[----:B------:R-:W3:Y:S02]  /*bf20*/  @!P0 SYNCS.PHASECHK.TRANS64 P0, [R0+URZ+0xc0], R4 ;  /* 0x0000c004000085a7 */ /* 0x000ee400080010ff */
[----:B---3--:R-:W-:Y:S05]  /*bf30*/  @!P0 BRA `(.L_x_52) ;  /* 0xfffffffc00f08947 */ /* 0x008fea000383ffff */
[----:B------:R-:W-:Y:S05]  /*bf40*/  BRA `(.L_x_166) ;  /* 0xffffff7000907947 */ /* 0x000fea000383ffff */
.L_x_53:
[----:B------:R-:W-:-:S07]  /*bf50*/  MOV R0, UR4 ;  /* 0x0000000400007c02 */ /* 0x000fce0008000f00 */
.L_x_167:
[----:B--2---:R2:W3:Y:S02]  /*bf60*/  SYNCS.PHASECHK.TRANS64.TRYWAIT P0, [R0+URZ+0x90], R5 ;  /* 0x00009005000075a7 */ /* 0x0044e400080011ff */
[----:B---3--:R-:W-:Y:S05]  /*bf70*/  @!P0 NANOSLEEP.SYNCS 0x989680 ;  /* 0x009896800000895d */ /* 0x008fea0003900000 */
[----:B------:R-:W3:Y:S02]  /*bf80*/  @!P0 SYNCS.PHASECHK.TRANS64 P0, [R0+URZ+0x90], R5 ;  /* 0x00009005000085a7 */ /* 0x000ee400080010ff */
[----:B---3--:R-:W-:Y:S05]  /*bf90*/  @!P0 BRA `(.L_x_167) ;  /* 0xfffffffc00f08947 */ /* 0x008fea000383ffff */
[----:B------:R-:W-:Y:S05]  /*bfa0*/  BRA `(.L_x_168) ;  /* 0xffffff7000a07947 */ /* 0x000fea000383ffff */
.L_x_54:
[----:B--2---:R2:W3:Y:S02]  /*bfb0*/  SYNCS.PHASECHK.TRANS64.TRYWAIT P1, [R0+URZ+0x80], R4 ;  /* 0x00008004000075a7 */ /* 0x0044e400080211ff */
[----:B---3--:R-:W-:Y:S05]  /*bfc0*/  @!P1 NANOSLEEP.SYNCS 0x989680 ;  /* 0x009896800000995d */ /* 0x008fea0003900000 */
[----:B------:R-:W3:Y:S02]  /*bfd0*/  @!P1 SYNCS.PHASECHK.TRANS64 P1, [R0+URZ+0x80], R4 ;  /* 0x00008004000095a7 */ /* 0x000ee400080210ff */
[----:B---3--:R-:W-:Y:S05]  /*bfe0*/  @!P1 BRA `(.L_x_54) ;  /* 0xfffffffc00f09947 */ /* 0x008fea000383ffff */
[----:B------:R-:W-:Y:S05]  /*bff0*/  BRA `(.L_x_169) ;  /* 0xffffff7000d07947 */ /* 0x000fea000383ffff */
.L_x_57:
[----:B------:R-:W-:-:S07]  /*c000*/  MOV R0, UR4 ;  /* 0x0000000400007c02 */ /* 0x000fce0008000f00 */
.L_x_170:
[----:B--2---:R2:W3:Y:S02]  /*c010*/  SYNCS.PHASECHK.TRANS64.TRYWAIT P0, [R0+URZ+0x90], R2 ;  /* 0x00009002000075a7 */ /* 0x0044e400080011ff */
[----:B---3--:R-:W-:Y:S05]  /*c020*/  @!P0 NANOSLEEP.SYNCS 0x989680 ;  /* 0x009896800000895d */ /* 0x008fea0003900000 */
[----:B------:R-:W3:Y:S02]  /*c030*/  @!P0 SYNCS.PHASECHK.TRANS64 P0, [R0+URZ+0x90], R2 ;  /* 0x00009002000085a7 */ /* 0x000ee400080010ff */
[----:B---3--:R-:W-:Y:S05]  /*c040*/  @!P0 BRA `(.L_x_170) ;  /* 0xfffffffc00f08947 */ /* 0x008fea000383ffff */
[----:B------:R-:W-:Y:S05]  /*c050*/  BRA `(.L_x_56) ;  /* 0xffffff7400247947 */ /* 0x000fea000383ffff */
.L_x_64:
[----:B--2---:R2:W3:Y:S02]  /*c060*/  SYNCS.PHASECHK.TRANS64.TRYWAIT P0, [R2+URZ+0x80], R4 ;  /* 0x00008004020075a7 */ /* 0x0044e400080011ff */
[----:B---3--:R-:W-:Y:S05]  /*c070*/  @!P0 NANOSLEEP.SYNCS 0x989680 ;  /* 0x009896800000895d */ /* 0x008fea0003900000 */
[----:B------:R-:W3:Y:S02]  /*c080*/  @!P0 SYNCS.PHASECHK.TRANS64 P0, [R2+URZ+0x80], R4 ;  /* 0x00008004020085a7 */ /* 0x000ee400080010ff */
[----:B---3--:R-:W-:Y:S05]  /*c090*/  @!P0 BRA `(.L_x_64) ;  /* 0xfffffffc00f08947 */ /* 0x008fea000383ffff */
[----:B------:R-:W-:Y:S05]  /*c0a0*/  BRA `(.L_x_171) ;  /* 0xffffff7c00587947 */ /* 0x000fea000383ffff */
.L_x_67:
[----:B------:R-:W-:-:S13]  /*c0b0*/  R2UR UR4, R2 ;  /* 0x00000000020472ca */ /* 0x000fda00000e0000 */
[----:B------:R-:W-:-:S07]  /*c0c0*/  MOV R4, UR4 ;  /* 0x0000000400047c02 */ /* 0x000fce0008000f00 */
.L_x_172:
[----:B--2---:R2:W3:Y:S02]  /*c0d0*/  SYNCS.PHASECHK.TRANS64.TRYWAIT P0, [R4+URZ+0xb0], R5 ;  /* 0x0000b005040075a7 */ /* 0x0044e400080011ff */
[----:B---3--:R-:W-:Y:S05]  /*c0e0*/  @!P0 NANOSLEEP.SYNCS 0x989680 ;  /* 0x009896800000895d */ /* 0x008fea0003900000 */
[----:B------:R-:W3:Y:S02]  /*c0f0*/  @!P0 SYNCS.PHASECHK.TRANS64 P0, [R4+URZ+0xb0], R5 ;  /* 0x0000b005040085a7 */ /* 0x000ee400080010ff */
[----:B---3--:R-:W-:Y:S05]  /*c100*/  @!P0 BRA `(.L_x_172) ;  /* 0xfffffffc00f08947 */ /* 0x008fea000383ffff */
[----:B------:R-:W-:Y:S05]  /*c110*/  BRA `(.L_x_173) ;  /* 0xffffff84000c7947 */ /* 0x000fea000383ffff */
.L_x_70:
[----:B------:R-:W-:Y:S07]  /*c120*/  MOV R4, UR7 ;  /* 0x0000000700047c02 */ /* 0x000fee0008000f00 */
.L_x_174:
[----:B-1----:R1:W2:Y:S02]  /*c130*/  SYNCS.PHASECHK.TRANS64.TRYWAIT P0, [R4+URZ], R5 ;  /* 0x00000005040075a7 */ /* 0x0022a400080011ff */
[----:B--2---:R-:W-:Y:S05]  /*c140*/  @!P0 NANOSLEEP.SYNCS 0x989680 ;  /* 0x009896800000895d */ /* 0x004fea0003900000 */
[----:B------:R-:W2:Y:S02]  /*c150*/  @!P0 SYNCS.PHASECHK.TRANS64 P0, [R4+URZ], R5 ;  /* 0x00000005040085a7 */ /* 0x000ea400080010ff */
[----:B--2---:R-:W-:Y:S05]  /*c160*/  @!P0 BRA `(.L_x_174) ;  /* 0xfffffffc00f08947 */ /* 0x004fea000383ffff */
[----:B------:R-:W-:Y:S05]  /*c170*/  BRA `(.L_x_69) ;  /* 0xffffff8800047947 */ /* 0x000fea000383ffff */
.L_x_73:
[----:B------:R-:W-:-:S07]  /*c180*/  MOV R0, UR4 ;  /* 0x0000000400007c02 */ /* 0x000fce0008000f00 */
.L_x_175:
[----:B-1----:R1:W3:Y:S02]  /*c190*/  SYNCS.PHASECHK.TRANS64.TRYWAIT P0, [R0+URZ], R2 ;  /* 0x00000002000075a7 */ /* 0x0022e400080011ff */
[----:B---3--:R-:W-:Y:S05]  /*c1a0*/  @!P0 NANOSLEEP.SYNCS 0x989680 ;  /* 0x009896800000895d */ /* 0x008fea0003900000 */
[----:B------:R-:W3:Y:S02]  /*c1b0*/  @!P0 SYNCS.PHASECHK.TRANS64 P0, [R0+URZ], R2 ;  /* 0x00000002000085a7 */ /* 0x000ee400080010ff */
[----:B---3--:R-:W-:Y:S05]  /*c1c0*/  @!P0 BRA `(.L_x_175) ;  /* 0xfffffffc00f08947 */ /* 0x008fea000383ffff */
[----:B------:R-:W-:Y:S05]  /*c1d0*/  BRA `(.L_x_176) ;  /* 0xffffff8c00747947 */ /* 0x000fea000383ffff */
.L_x_74:
[----:B------:R-:W-:-:S07]  /*c1e0*/  MOV R0, UR4 ;  /* 0x0000000400007c02 */ /* 0x000fce0008000f00 */
.L_x_177:
[----:B-1----:R1:W3:Y:S02]  /*c1f0*/  SYNCS.PHASECHK.TRANS64.TRYWAIT P0, [R0+URZ], R2 ;  /* 0x00000002000075a7 */ /* 0x0022e400080011ff */
[----:B---3--:R-:W-:Y:S05]  /*c200*/  @!P0 NANOSLEEP.SYNCS 0x989680 ;  /* 0x009896800000895d */ /* 0x008fea0003900000 */
[----:B------:R-:W3:Y:S02]  /*c210*/  @!P0 SYNCS.PHASECHK.TRANS64 P0, [R0+URZ], R2 ;  /* 0x00000002000085a7 */ /* 0x000ee400080010ff */
[----:B---3--:R-:W-:Y:S05]  /*c220*/  @!P0 BRA `(.L_x_177) ;  /* 0xfffffffc00f08947 */ /* 0x008fea000383ffff */
[----:B------:R-:W-:Y:S05]  /*c230*/  BRA `(.L_x_178) ;  /* 0xffffff8c00847947 */ /* 0x000fea000383ffff */
.L_x_79:
[----:B---3--:R3:W4:Y:S02]  /*c240*/  SYNCS.PHASECHK.TRANS64.TRYWAIT P0, [R12+URZ+0x80], R0 ;  /* 0x000080000c0075a7 */ /* 0x00872400080011ff */
[----:B----4-:R-:W-:Y:S05]  /*c250*/  @!P0 NANOSLEEP.SYNCS 0x989680 ;  /* 0x009896800000895d */ /* 0x010fea0003900000 */
[----:B------:R-:W4:Y:S02]  /*c260*/  @!P0 SYNCS.PHASECHK.TRANS64 P0, [R12+URZ+0x80], R0 ;  /* 0x000080000c0085a7 */ /* 0x000f2400080010ff */
[----:B----4-:R-:W-:Y:S05]  /*c270*/  @!P0 BRA `(.L_x_79) ;  /* 0xfffffffc00f08947 */ /* 0x010fea000383ffff */
[----:B------:R-:W-:Y:S05]  /*c280*/  BRA `(.L_x_179) ;  /* 0xffffff9000947947 */ /* 0x000fea000383ffff */
.L_x_82:
[----:B-1----:R-:W-:Y:S07]  /*c290*/  MOV R0, UR29 ;  /* 0x0000001d00007c02 */ /* 0x002fee0008000f00 */
.L_x_180:
[----:B-1----:R1:W3:Y:S02]  /*c2a0*/  SYNCS.PHASECHK.TRANS64.TRYWAIT P2, [R0+URZ+0x78], R6 ;  /* 0x00007806000075a7 */ /* 0x0022e400080411ff */
[----:B---3--:R-:W-:Y:S05]  /*c2b0*/  @!P2 NANOSLEEP.SYNCS 0x989680 ;  /* 0x009896800000a95d */ /* 0x008fea0003900000 */
[----:B------:R-:W3:Y:S02]  /*c2c0*/  @!P2 SYNCS.PHASECHK.TRANS64 P2, [R0+URZ+0x78], R6 ;  /* 0x000078060000a5a7 */ /* 0x000ee400080410ff */
[----:B---3--:R-:W-:Y:S05]  /*c2d0*/  @!P2 BRA `(.L_x_180) ;  /* 0xfffffffc00f0a947 */ /* 0x008fea000383ffff */
[----:B------:R-:W-:Y:S05]  /*c2e0*/  BRA `(.L_x_81) ;  /* 0xffffff9400f87947 */ /* 0x000fea000383ffff */
.L_x_85:
[----:B------:R-:W-:Y:S07]  /*c2f0*/  MOV R0, UR4 ;  /* 0x0000000400007c02 */ /* 0x000fee0008000f00 */
.L_x_181:
[----:B-1----:R1:W3:Y:S02]  /*c300*/  SYNCS.PHASECHK.TRANS64.TRYWAIT P0, [R0+URZ+0x58], R9 ;  /* 0x00005809000075a7 */ /* 0x0022e400080011ff */
[----:B---3--:R-:W-:Y:S05]  /*c310*/  @!P0 NANOSLEEP.SYNCS 0x989680 ;  /* 0x009896800000895d */ /* 0x008fea0003900000 */
[----:B------:R-:W3:Y:S02]  /*c320*/  @!P0 SYNCS.PHASECHK.TRANS64 P0, [R0+URZ+0x58], R9 ;  /* 0x00005809000085a7 */ /* 0x000ee400080010ff */
[----:B---3--:R-:W-:Y:S05]  /*c330*/  @!P0 BRA `(.L_x_181) ;  /* 0xfffffffc00f08947 */ /* 0x008fea000383ffff */
[----:B------:R-:W-:Y:S05]  /*c340*/  BRA `(.L_x_182) ;  /* 0xffffff9800587947 */ /* 0x000fea000383ffff */
.L_x_86:
[----:B------:R-:W-:Y:S07]  /*c350*/  MOV R0, UR7 ;  /* 0x0000000700007c02 */ /* 0x000fee0008000f00 */
.L_x_183:
[----:B-1----:R1:W3:Y:S02]  /*c360*/  SYNCS.PHASECHK.TRANS64.TRYWAIT P0, [R0+URZ+0x58], R10 ;  /* 0x0000580a000075a7 */ /* 0x0022e400080011ff */
[----:B---3--:R-:W-:Y:S05]  /*c370*/  @!P0 NANOSLEEP.SYNCS 0x989680 ;  /* 0x009896800000895d */ /* 0x008fea0003900000 */
[----:B------:R-:W3:Y:S02]  /*c380*/  @!P0 SYNCS.PHASECHK.TRANS64 P0, [R0+URZ+0x58], R10 ;  /* 0x0000580a000085a7 */ /* 0x000ee400080010ff */
[----:B---3--:R-:W-:Y:S05]  /*c390*/  @!P0 BRA `(.L_x_183) ;  /* 0xfffffffc00f08947 */ /* 0x008fea000383ffff */
[----:B------:R-:W-:Y:S05]  /*c3a0*/  BRA `(.L_x_184) ;  /* 0xffffff9800d47947 */ /* 0x000fea000383ffff */
.L_x_87:
[----:B------:R-:W-:Y:S07]  /*c3b0*/  MOV R0, UR5 ;  /* 0x0000000500007c02 */ /* 0x000fee0008000f00 */
.L_x_185:
[----:B-1----:R1:W3:Y:S02]  /*c3c0*/  SYNCS.PHASECHK.TRANS64.TRYWAIT P0, [R0+URZ+0x58], R10 ;  /* 0x0000580a000075a7 */ /* 0x0022e400080011ff */
[----:B---3--:R-:W-:Y:S05]  /*c3d0*/  @!P0 NANOSLEEP.SYNCS 0x989680 ;  /* 0x009896800000895d */ /* 0x008fea0003900000 */
[----:B------:R-:W3:Y:S02]  /*c3e0*/  @!P0 SYNCS.PHASECHK.TRANS64 P0, [R0+URZ+0x58], R10 ;  /* 0x0000580a000085a7 */ /* 0x000ee400080010ff */
[----:B---3--:R-:W-:Y:S05]  /*c3f0*/  @!P0 BRA `(.L_x_185) ;  /* 0xfffffffc00f08947 */ /* 0x008fea000383ffff */
[----:B------:R-:W-:Y:S05]  /*c400*/  BRA `(.L_x_186) ;  /* 0xffffff9c00587947 */ /* 0x000fea000383ffff */
.L_x_88:
[----:B------:R-:W-:Y:S07]  /*c410*/  MOV R0, UR4 ;  /* 0x0000000400007c02 */ /* 0x000fee0008000f00 */
.L_x_187:
[----:B-1----:R1:W3:Y:S02]  /*c420*/  SYNCS.PHASECHK.TRANS64.TRYWAIT P0, [R0+URZ+0x58], R6 ;  /* 0x00005806000075a7 */ /* 0x0022e400080011ff */
[----:B---3--:R-:W-:Y:S05]  /*c430*/  @!P0 NANOSLEEP.SYNCS 0x989680 ;  /* 0x009896800000895d */ /* 0x008fea0003900000 */
[----:B------:R-:W3:Y:S02]  /*c440*/  @!P0 SYNCS.PHASECHK.TRANS64 P0, [R0+URZ+0x58], R6 ;  /* 0x00005806000085a7 */ /* 0x000ee400080010ff */
[----:B---3--:R-:W-:Y:S05]  /*c450*/  @!P0 BRA `(.L_x_187) ;  /* 0xfffffffc00f08947 */ /* 0x008fea000383ffff */
[----:B------:R-:W-:Y:S05]  /*c460*/  BRA `(.L_x_188) ;  /* 0xffffff9c00d87947 */ /* 0x000fea000383ffff */
.L_x_90:
[----:B------:R-:W-:-:S07]  /*c470*/  MOV R0, UR4 ;  /* 0x0000000400007c02 */ /* 0x000fce0008000f00 */
.L_x_189:
[----:B-1----:R1:W3:Y:S02]  /*c480*/  SYNCS.PHASECHK.TRANS64.TRYWAIT P0, [R0+URZ], R2 ;  /* 0x00000002000075a7 */ /* 0x0022e400080011ff */
[----:B---3--:R-:W-:Y:S05]  /*c490*/  @!P0 NANOSLEEP.SYNCS 0x989680 ;  /* 0x009896800000895d */ /* 0x008fea0003900000 */
[----:B------:R-:W3:Y:S02]  /*c4a0*/  @!P0 SYNCS.PHASECHK.TRANS64 P0, [R0+URZ], R2 ;  /* 0x00000002000085a7 */ /* 0x000ee400080010ff */
[----:B---3--:R-:W-:Y:S05]  /*c4b0*/  @!P0 BRA `(.L_x_189) ;  /* 0xfffffffc00f08947 */ /* 0x008fea000383ffff */
[----:B------:R-:W-:Y:S05]  /*c4c0*/  BRA `(.L_x_190) ;  /* 0xffffffa000847947 */ /* 0x000fea000383ffff */
.L_x_91:
[----:B------:R-:W-:-:S07]  /*c4d0*/  MOV R0, UR5 ;  /* 0x0000000500007c02 */ /* 0x000fce0008000f00 */
.L_x_191:
[----:B-1----:R1:W3:Y:S02]  /*c4e0*/  SYNCS.PHASECHK.TRANS64.TRYWAIT P0, [R0+URZ], R2 ;  /* 0x00000002000075a7 */ /* 0x0022e400080011ff */
[----:B---3--:R-:W-:Y:S05]  /*c4f0*/  @!P0 NANOSLEEP.SYNCS 0x989680 ;  /* 0x009896800000895d */ /* 0x008fea0003900000 */
[----:B------:R-:W3:Y:S02]  /*c500*/  @!P0 SYNCS.PHASECHK.TRANS64 P0, [R0+URZ], R2 ;  /* 0x00000002000085a7 */ /* 0x000ee400080010ff */
[----:B---3--:R-:W-:Y:S05]  /*c510*/  @!P0 BRA `(.L_x_191) ;  /* 0xfffffffc00f08947 */ /* 0x008fea000383ffff */
[----:B------:R-:W-:Y:S05]  /*c520*/  BRA `(.L_x_192) ;  /* 0xffffffa000907947 */ /* 0x000fea000383ffff */
.L_x_93:
[----:B--2---:R2:W3:Y:S02]  /*c530*/  SYNCS.PHASECHK.TRANS64.TRYWAIT P0, [R0+URZ+0x80], R2 ;  /* 0x00008002000075a7 */ /* 0x0044e400080011ff */
[----:B---3--:R-:W-:Y:S05]  /*c540*/  @!P0 NANOSLEEP.SYNCS 0x989680 ;  /* 0x009896800000895d */ /* 0x008fea0003900000 */
[----:B------:R-:W3:Y:S02]  /*c550*/  @!P0 SYNCS.PHASECHK.TRANS64 P0, [R0+URZ+0x80], R2 ;  /* 0x00008002000085a7 */ /* 0x000ee400080010ff */
[----:B---3--:R-:W-:Y:S05]  /*c560*/  @!P0 BRA `(.L_x_93) ;  /* 0xfffffffc00f08947 */ /* 0x008fea000383ffff */
[----:B------:R-:W-:Y:S05]  /*c570*/  BRA `(.L_x_193) ;  /* 0xffffffa400847947 */ /* 0x000fea000383ffff */
.L_x_103:
[----:B--2---:R2:W4:Y:S02]  /*c580*/  SYNCS.PHASECHK.TRANS64.TRYWAIT P1, [R0+URZ+0x40], R3 ;  /* 0x00004003000075a7 */ /* 0x00452400080211ff */
[----:B----4-:R-:W-:Y:S05]  /*c590*/  @!P1 NANOSLEEP.SYNCS 0x989680 ;  /* 0x009896800000995d */ /* 0x010fea0003900000 */
[----:B------:R-:W4:Y:S02]  /*c5a0*/  @!P1 SYNCS.PHASECHK.TRANS64 P1, [R0+URZ+0x40], R3 ;  /* 0x00004003000095a7 */ /* 0x000f2400080210ff */
[----:B----4-:R-:W-:Y:S05]  /*c5b0*/  @!P1 BRA `(.L_x_103) ;  /* 0xfffffffc00f09947 */ /* 0x010fea000383ffff */
[----:B------:R-:W-:Y:S05]  /*c5c0*/  BRA `(.L_x_102) ;  /* 0xffffffb400387947 */ /* 0x000fea000383ffff */
.L_x_105:
[----:B-1----:R1:W2:Y:S02]  /*c5d0*/  SYNCS.PHASECHK.TRANS64.TRYWAIT P0, [R105+URZ+0xa0], R2 ;  /* 0x0000a002690075a7 */ /* 0x0022a400080011ff */
[----:B--2---:R-:W-:Y:S05]  /*c5e0*/  @!P0 NANOSLEEP.SYNCS 0x989680 ;  /* 0x009896800000895d */ /* 0x004fea0003900000 */
[----:B------:R-:W2:Y:S02]  /*c5f0*/  @!P0 SYNCS.PHASECHK.TRANS64 P0, [R105+URZ+0xa0], R2 ;  /* 0x0000a002690085a7 */ /* 0x000ea400080010ff */
[----:B--2---:R-:W-:Y:S05]  /*c600*/  @!P0 BRA `(.L_x_105) ;  /* 0xfffffffc00f08947 */ /* 0x004fea000383ffff */
[----:B------:R-:W-:Y:S05]  /*c610*/  BRA `(.L_x_104) ;  /* 0xffffffb4006c7947 */ /* 0x000fea000383ffff */
.L_x_118:
[----:B-1----:R1:W2:Y:S02]  /*c620*/  SYNCS.PHASECHK.TRANS64.TRYWAIT P0, [R20+URZ+0x40], R0 ;  /* 0x00004000140075a7 */ /* 0x0022a400080011ff */
[----:B--2---:R-:W-:Y:S05]  /*c630*/  @!P0 NANOSLEEP.SYNCS 0x989680 ;  /* 0x009896800000895d */ /* 0x004fea0003900000 */
[----:B------:R-:W2:Y:S02]  /*c640*/  @!P0 SYNCS.PHASECHK.TRANS64 P0, [R20+URZ+0x40], R0 ;  /* 0x00004000140085a7 */ /* 0x000ea400080010ff */
[----:B--2---:R-:W-:Y:S05]  /*c650*/  @!P0 BRA `(.L_x_118) ;  /* 0xfffffffc00f08947 */ /* 0x004fea000383ffff */
[----:B------:R-:W-:Y:S05]  /*c660*/  BRA `(.L_x_117) ;  /* 0xffffffc4002c7947 */ /* 0x000fea000383ffff */
.L_x_130:
[----:B-1----:R1:W3:Y:S02]  /*c670*/  SYNCS.PHASECHK.TRANS64.TRYWAIT P0, [R21+URZ+0x40], R20 ;  /* 0x00004014150075a7 */ /* 0x0022e400080011ff */
[----:B---3--:R-:W-:Y:S05]  /*c680*/  @!P0 NANOSLEEP.SYNCS 0x989680 ;  /* 0x009896800000895d */ /* 0x008fea0003900000 */
[----:B------:R-:W3:Y:S02]  /*c690*/  @!P0 SYNCS.PHASECHK.TRANS64 P0, [R21+URZ+0x40], R20 ;  /* 0x00004014150085a7 */ /* 0x000ee400080010ff */
[----:B---3--:R-:W-:Y:S05]  /*c6a0*/  @!P0 BRA `(.L_x_130) ;  /* 0xfffffffc00f08947 */ /* 0x008fea000383ffff */
[----:B------:R-:W-:Y:S05]  /*c6b0*/  BRA `(.L_x_129) ;  /* 0xffffffd400147947 */ /* 0x000fea000383ffff */
.L_x_142:
[----:B-1----:R1:W3:Y:S02]  /*c6c0*/  SYNCS.PHASECHK.TRANS64.TRYWAIT P0, [R2+URZ+0x40], R113 ;  /* 0x00004071020075a7 */ /* 0x0022e400080011ff */
[----:B---3--:R-:W-:Y:S05]  /*c6d0*/  @!P0 NANOSLEEP.SYNCS 0x989680 ;  /* 0x009896800000895d */ /* 0x008fea0003900000 */
[----:B------:R-:W3:Y:S02]  /*c6e0*/  @!P0 SYNCS.PHASECHK.TRANS64 P0, [R2+URZ+0x40], R113 ;  /* 0x00004071020085a7 */ /* 0x000ee400080010ff */
[----:B---3--:R-:W-:Y:S05]  /*c6f0*/  @!P0 BRA `(.L_x_142) ;  /* 0xfffffffc00f08947 */ /* 0x008fea000383ffff */
[----:B------:R-:W-:Y:S05]  /*c700*/  BRA `(.L_x_141) ;  /* 0xffffffe000f07947 */ /* 0x000fea000383ffff */
        .weak           $__internal_0_$__cuda_sm10x_tcgen05_guardrail_trap_col_being_dealloced_not_returned_by_alloc
        .type           $__internal_0_$__cuda_sm10x_tcgen05_guardrail_trap_col_being_dealloced_not_returned_by_alloc,@function
        .size           $__internal_0_$__cuda_sm10x_tcgen05_guardrail_trap_col_being_dealloced_not_returned_by_alloc,($__internal_1_$__cuda_sm10x_tcgen05_guardrail_trap_phase_invalid_during_alloc - $__internal_0_$__cuda_sm10x_tcgen05_guardrail_trap_col_being_dealloced_not_returned_by_alloc)
$__internal_0_$__cuda_sm10x_tcgen05_guardrail_trap_col_being_dealloced_not_returned_by_alloc:
[----:B------:R-:W-:Y:S05]  /*c710*/  BPT.TRAP 0x1 ;  /* 0x000000040000795c */ /* 0x000fea0000300000 */
[----:B------:R-:W-:-:S04]  /*c720*/  HFMA2 R3, -RZ, RZ, 0, 0 ;  /* 0x00000000ff037431 */ /* 0x000fc800000001ff */
[----:B------:R-:W-:Y:S05]  /*c730*/  RET.REL.NODEC R2 `(_ZN7cutlass13device_kernelINS_4gemm6kernel13GemmUniversalIN4cute5tupleIJiiiiEEENS1_10collective13CollectiveMmaINS1_46MainloopSm100TmaUmmaWarpSpecializedBlockScaledILi4ELi2ELi2ENS5_IJNS4_1CILi4EEENSA_ILi2EEENSA_ILi1EEEEEEEENS5_IJNSA_ILi128EEENSA_ILi64EEENSA_ILi256EEEEEENS5_IJNS_12float_e5m2_tENS_13float_ue8m0_tEEEENS5_IJNS5_IJlSD_lEEENS4_6LayoutINS5_IJNS5_IJNS5_IJNSA_ILi32EEESB_EEEiEEESR_NS5_IJSD_iEEEEEENS5_IJNS5_IJNS5_IJNSA_ILi16EEESB_EEEiEEENS5_IJNS5_IJNSA_ILi0EEESD_EEENSA_ILi512EEEEEENS5_IJSX_iEEEEEEEEEEESM_S14_NS4_8TiledMMAINS4_8MMA_AtomIJNS4_21SM100_MMA_MXF8F6F4_SSISK_SK_fSL_Li128ELi64ELNS4_4UMMA5MajorE0ELS19_0ELNS18_7ScaleInE0ELS1A_0EEEEEENSO_INS5_IJSD_SD_SD_EEENS5_IJSX_SX_SX_EEEEENS5_IJNS4_10UnderscoreES1G_S1G_EEEEENS5_IJNS4_23SM90_TMA_LOAD_MULTICASTES1J_EEENS5_IJNS4_14ComposedLayoutINS4_7SwizzleILi3ELi4ELi3EEENS4_18smem_ptr_flag_bitsILi8EEENSO_INS5_IJNSA_ILi8EEESG_EEENS5_IJSG_SD_EEEEEEENSO_INS5_IJNS5_IJNS5_IJSQ_SD_EEENS5_IJSP_SD_EEEEEESD_NS5_IJSB_SC_EEEEEENS5_IJNS5_IJNS5_IJSV_SZ_EEESY_EEESX_NS5_IJSD_SZ_EEEEEEEEEEEvNS4_8identityES1K_S25_vS26_EENS_8epilogue10collective18CollectiveEpilogueINS28_23Sm100TmaWarpSpecializedILi3ELi2ELi16ELb1ELb0EEEJNS5_IJSH_SH_SI_EEENS5_IJNSO_ISH_SD_EENSO_INS5_IJSU_SC_EEENS5_IJSD_SP_EEEEEEEENS_10bfloat16_tESN_S2J_SN_NS28_6fusion15FusionCallbacksIS2C_NS2K_17LinearCombinationIS2J_fS2J_fLNS_15FloatRoundStyleE2EEES2D_S2I_JEEENS4_5SM1004TMEM4LOAD26SM100_TMEM_LOAD_32dp32b16xENS4_13SM90_TMA_LOADENS1L_INS1M_ILi1ELi4ELi3EEENS1O_ILi16EEENSO_INS5_IJS1Q_SU_EEENS5_IJSU_SD_EEEEEEENS4_39AutoVectorizingCopyWithAssumedAlignmentILi128EEENS4_14SM90_TMA_STOREES30_S32_S32_EEEvvEEEEvNT_6ParamsE) ;  /* 0xffffff3802307950 */ /* 0x000fea0003c3ffff */
        .weak           $__internal_1_$__cuda_sm10x_tcgen05_guardrail_trap_phase_invalid_during_alloc
        .type           $__internal_1_$__cuda_sm10x_tcgen05_guardrail_trap_phase_invalid_during_alloc,@function
        .size           $__internal_1_$__cuda_sm10x_tcgen05_guardrail_trap_phase_invalid_during_alloc,($__internal_2_$__cuda_sm10x_tcgen05_guardrail_trap_unallocated_columns_being_dealloced - $__internal_1_$__cuda_sm10x_tcgen05_guardrail_trap_phase_invalid_during_alloc)
$__internal_1_$__cuda_sm10x_tcgen05_guardrail_trap_phase_invalid_during_alloc:
[----:B------:R-:W-:Y:S05]  /*c740*/  BPT.TRAP 0x1 ;  /* 0x000000040000795c */ /* 0x000fea0000300000 */
[----:B------:R-:W-:-:S04]  /*c750*/  MOV R3, 0x0 ;  /* 0x0000000000037802 */ /* 0x000fc80000000f00 */
[----:B------:R-:W-:Y:S05]  /*c760*/  RET.REL.NODEC R2 `(_ZN7cutlass13device_kernelINS_4gemm6kernel13GemmUniversalIN4cute5tupleIJiiiiEEENS1_10collective13CollectiveMmaINS1_46MainloopSm100TmaUmmaWarpSpecializedBlockScaledILi4ELi2ELi2ENS5_IJNS4_1CILi4EEENSA_ILi2EEENSA_ILi1EEEEEEEENS5_IJNSA_ILi128EEENSA_ILi64EEENSA_ILi256EEEEEENS5_IJNS_12float_e5m2_tENS_13float_ue8m0_tEEEENS5_IJNS5_IJlSD_lEEENS4_6LayoutINS5_IJNS5_IJNS5_IJNSA_ILi32EEESB_EEEiEEESR_NS5_IJSD_iEEEEEENS5_IJNS5_IJNS5_IJNSA_ILi16EEESB_EEEiEEENS5_IJNS5_IJNSA_ILi0EEESD_EEENSA_ILi512EEEEEENS5_IJSX_iEEEEEEEEEEESM_S14_NS4_8TiledMMAINS4_8MMA_AtomIJNS4_21SM100_MMA_MXF8F6F4_SSISK_SK_fSL_Li128ELi64ELNS4_4UMMA5MajorE0ELS19_0ELNS18_7ScaleInE0ELS1A_0EEEEEENSO_INS5_IJSD_SD_SD_EEENS5_IJSX_SX_SX_EEEEENS5_IJNS4_10UnderscoreES1G_S1G_EEEEENS5_IJNS4_23SM90_TMA_LOAD_MULTICASTES1J_EEENS5_IJNS4_14ComposedLayoutINS4_7SwizzleILi3ELi4ELi3EEENS4_18smem_ptr_flag_bitsILi8EEENSO_INS5_IJNSA_ILi8EEESG_EEENS5_IJSG_SD_EEEEEEENSO_INS5_IJNS5_IJNS5_IJSQ_SD_EEENS5_IJSP_SD_EEEEEESD_NS5_IJSB_SC_EEEEEENS5_IJNS5_IJNS5_IJSV_SZ_EEESY_EEESX_NS5_IJSD_SZ_EEEEEEEEEEEvNS4_8identityES1K_S25_vS26_EENS_8epilogue10collective18CollectiveEpilogueINS28_23Sm100TmaWarpSpecializedILi3ELi2ELi16ELb1ELb0EEEJNS5_IJSH_SH_SI_EEENS5_IJNSO_ISH_SD_EENSO_INS5_IJSU_SC_EEENS5_IJSD_SP_EEEEEEEENS_10bfloat16_tESN_S2J_SN_NS28_6fusion15FusionCallbacksIS2C_NS2K_17LinearCombinationIS2J_fS2J_fLNS_15FloatRoundStyleE2EEES2D_S2I_JEEENS4_5SM1004TMEM4LOAD26SM100_TMEM_LOAD_32dp32b16xENS4_13SM90_TMA_LOADENS1L_INS1M_ILi1ELi4ELi3EEENS1O_ILi16EEENSO_INS5_IJS1Q_SU_EEENS5_IJSU_SD_EEEEEEENS4_39AutoVectorizingCopyWithAssumedAlignmentILi128EEENS4_14SM90_TMA_STOREES30_S32_S32_EEEvvEEEEvNT_6ParamsE) ;  /* 0xffffff3802247950 */ /* 0x000fea0003c3ffff */
        .weak           $__internal_2_$__cuda_sm10x_tcgen05_guardrail_trap_unallocated_columns_being_dealloced
        .type           $__internal_2_$__cuda_sm10x_tcgen05_guardrail_trap_unallocated_columns_being_dealloced,@function
        .size           $__internal_2_$__cuda_sm10x_tcgen05_guardrail_trap_unallocated_columns_being_dealloced,(.L_x_195 - $__internal_2_$__cuda_sm10x_tcgen05_guardrail_trap_unallocated_columns_being_dealloced)
$__internal_2_$__cuda_sm10x_tcgen05_guardrail_trap_unallocated_columns_being_dealloced:
[----:B------:R-:W-:Y:S05]  /*c770*/  BPT.TRAP 0x1 ;  /* 0x000000040000795c */ /* 0x000fea0000300000 */
[----:B------:R-:W-:-:S04]  /*c780*/  HFMA2 R3, -RZ, RZ, 0, 0 ;  /* 0x00000000ff037431 */ /* 0x000fc800000001ff */
[----:B------:R-:W-:Y:S05]  /*c790*/  RET.REL.NODEC R2 `(_ZN7cutlass13device_kernelINS_4gemm6kernel13GemmUniversalIN4cute5tupleIJiiiiEEENS1_10collective13CollectiveMmaINS1_46MainloopSm100TmaUmmaWarpSpecializedBlockScaledILi4ELi2ELi2ENS5_IJNS4_1CILi4EEENSA_ILi2EEENSA_ILi1EEEEEEEENS5_IJNSA_ILi128EEENSA_ILi64EEENSA_ILi256EEEEEENS5_IJNS_12float_e5m2_tENS_13float_ue8m0_tEEEENS5_IJNS5_IJlSD_lEEENS4_6LayoutINS5_IJNS5_IJNS5_IJNSA_ILi32EEESB_EEEiEEESR_NS5_IJSD_iEEEEEENS5_IJNS5_IJNS5_IJNSA_ILi16EEESB_EEEiEEENS5_IJNS5_IJNSA_ILi0EEESD_EEENSA_ILi512EEEEEENS5_IJSX_iEEEEEEEEEEESM_S14_NS4_8TiledMMAINS4_8MMA_AtomIJNS4_21SM100_MMA_MXF8F6F4_SSISK_SK_fSL_Li128ELi64ELNS4_4UMMA5MajorE0ELS19_0ELNS18_7ScaleInE0ELS1A_0EEEEEENSO_INS5_IJSD_SD_SD_EEENS5_IJSX_SX_SX_EEEEENS5_IJNS4_10UnderscoreES1G_S1G_EEEEENS5_IJNS4_23SM90_TMA_LOAD_MULTICASTES1J_EEENS5_IJNS4_14ComposedLayoutINS4_7SwizzleILi3ELi4ELi3EEENS4_18smem_ptr_flag_bitsILi8EEENSO_INS5_IJNSA_ILi8EEESG_EEENS5_IJSG_SD_EEEEEEENSO_INS5_IJNS5_IJNS5_IJSQ_SD_EEENS5_IJSP_SD_EEEEEESD_NS5_IJSB_SC_EEEEEENS5_IJNS5_IJNS5_IJSV_SZ_EEESY_EEESX_NS5_IJSD_SZ_EEEEEEEEEEEvNS4_8identityES1K_S25_vS26_EENS_8epilogue10collective18CollectiveEpilogueINS28_23Sm100TmaWarpSpecializedILi3ELi2ELi16ELb1ELb0EEEJNS5_IJSH_SH_SI_EEENS5_IJNSO_ISH_SD_EENSO_INS5_IJSU_SC_EEENS5_IJSD_SP_EEEEEEEENS_10bfloat16_tESN_S2J_SN_NS28_6fusion15FusionCallbacksIS2C_NS2K_17LinearCombinationIS2J_fS2J_fLNS_15FloatRoundStyleE2EEES2D_S2I_JEEENS4_5SM1004TMEM4LOAD26SM100_TMEM_LOAD_32dp32b16xENS4_13SM90_TMA_LOADENS1L_INS1M_ILi1ELi4ELi3EEENS1O_ILi16EEENSO_INS5_IJS1Q_SU_EEENS5_IJSU_SD_EEEEEEENS4_39AutoVectorizingCopyWithAssumedAlignmentILi128EEENS4_14SM90_TMA_STOREES30_S32_S32_EEEvvEEEEvNT_6ParamsE) ;  /* 0xffffff3802187950 */ /* 0x000fea0003c3ffff */
.L_x_194:
[----:B------:R-:W-:-:S00]  /*c7a0*/  BRA `(.L_x_194) ;  /* 0xfffffffc00fc7947 */ /* 0x000fc0000383ffff */
[----:B------:R-:W-:-:S00]  /*c7b0*/  NOP ;  /* 0x0000000000007918 */ /* 0x000fc00000000000 */
        /* <DEDUP_REMOVED lines=12> */
.L_x_195:


//--------------------- .nv.global.init           --------------------------
	.section	.nv.global.init,"aw",@progbits
.nv.global.init:
	.type		$str$27,@object
	.size		$str$27,($str$28 - $str$27)
$str$27:
        /*0000*/ 	.byte	0x28, 0x61, 0x64, 0x64, 0x72, 0x65, 0x73, 0x73, 0x20, 0x26, 0x20, 0x6d, 0x61, 0x73, 0x6b, 0x29
        /*0010*/ 	.byte	0x20, 0x3d, 0x3d, 0x20, 0x30, 0x00
	.type		$str$28,@object
	.size		$str$28,($str$26 - $str$28)
$str$28:
        /*0016*/ 	.byte	0x2f, 0x74, 0x6d, 0x70, 0x2f, 0x63, 0x75, 0x74, 0x6c, 0x61, 0x73, 0x73, 0x5f, 0x73, 0x77, 0x65
        /*0026*/ 	.byte	0x65, 0x70, 0x5f, 0x73, 0x72, 0x63, 0x2f, 0x69, 0x6e, 0x63, 0x6c, 0x75, 0x64, 0x65, 0x2f, 0x63
        /*0036*/ 	.byte	0x75, 0x74, 0x65, 0x2f, 0x70, 0x6f, 0x69, 0x6e, 0x74, 0x65, 0x72, 0x5f, 0x66, 0x6c, 0x61, 0x67
        /*0046*/ 	.byte	0x67, 0x65, 0x64, 0x2e, 0x68, 0x70, 0x70, 0x00
	.type		$str$26,@object
	.size		$str$26,($str$25 - $str$26)
$str$26:
        /*004e*/ 	.byte	0x2f, 0x74, 0x6d, 0x70, 0x2f, 0x63, 0x75, 0x74, 0x6c, 0x61, 0x73, 0x73, 0x5f, 0x73, 0x77, 0x65
        /*005e*/ 	.byte	0x65, 0x70, 0x5f, 0x73, 0x72, 0x63, 0x2f, 0x69, 0x6e, 0x63, 0x6c, 0x75, 0x64, 0x65, 0x2f, 0x63
        /*006e*/ 	.byte	0x75, 0x74, 0x65, 0x2f, 0x61, 0x74, 0x6f, 0x6d, 0x2f, 0x63, 0x6f, 0x70, 0x79, 0x5f, 0x74, 0x72
        /*007e*/ 	.byte	0x61, 0x69, 0x74, 0x73, 0x5f, 0x73, 0x6d, 0x31, 0x30, 0x30, 0x2e, 0x68, 0x70, 0x70, 0x00
	.type		$str$25,@object
	.size		$str$25,(__unnamed_1 - $str$25)
$str$25:
        /*008d*/ 	.byte	0x28, 0x28, 0x75, 0x69, 0x6e, 0x74, 0x33, 0x32, 0x5f, 0x74, 0x28, 0x74, 0x68, 0x72, 0x65, 0x61
        /*009d*/ 	.byte	0x64, 0x49, 0x64, 0x78, 0x2e, 0x78, 0x29, 0x20, 0x2f, 0x20, 0x33, 0x32, 0x29, 0x20, 0x25, 0x20
        /*00ad*/ 	.byte	0x34, 0x29, 0x20, 0x3d, 0x3d, 0x20, 0x28, 0x28, 0x28, 0x74, 0x6d, 0x65, 0x6d, 0x5f, 0x61, 0x64
        /*00bd*/ 	.byte	0x64, 0x72, 0x20, 0x3e, 0x3e, 0x20, 0x31, 0x36, 0x29, 0x20, 0x2f, 0x20, 0x33, 0x32, 0x29, 0x20
        /*00cd*/ 	.byte	0x25, 0x20, 0x34, 0x29, 0x00
	.type		__unnamed_1,@object
	.size		__unnamed_1,(__unnamed_2 - __unnamed_1)
__unnamed_1:
        /*00d2*/ 	.byte	0x61, 0x75, 0x74, 0x6f, 0x20, 0x63, 0x75, 0x74, 0x65, 0x3a, 0x3a, 0x61, 0x73, 0x5f, 0x70, 0x6f
        /* <DEDUP_REMOVED lines=24> */
        /*0262*/ 	.byte	0x43, 0x3c, 0x32, 0x30, 0x34, 0x38, 0x3e, 0x3e, 0x3e, 0x3e, 0x5d, 0x00
	.type		__unnamed_2,@object
	.size		__unnamed_2,(.L_2 - __unnamed_2)
__unnamed_2:
        /* <DEDUP_REMOVED lines=40> */
        /*04ee*/ 	.byte	0x3a, 0x3a, 0x43, 0x3c, 0x30, 0x3e, 0x3e, 0x3e, 0x3e, 0x5d, 0x00
.L_2:


//--------------------- .nv.shared._ZN7cutlass13device_kernelINS_4gemm6kernel13GemmUniversalIN4cute5tupleIJiiiiEEENS1_10collective13CollectiveMmaINS1_46MainloopSm100TmaUmmaWarpSpecializedBlockScaledILi4ELi2ELi2ENS5_IJNS4_1CILi4EEENSA_ILi2EEENSA_ILi1EEEEEEEENS5_IJNSA_ILi128EEENSA_ILi64EEENSA_ILi256EEEEEENS5_IJNS_12float_e5m2_tENS_13float_ue8m0_tEEEENS5_IJNS5_IJlSD_lEEENS4_6LayoutINS5_IJNS5_IJNS5_IJNSA_ILi32EEESB_EEEiEEESR_NS5_IJSD_iEEEEEENS5_IJNS5_IJNS5_IJNSA_ILi16EEESB_EEEiEEENS5_IJNS5_IJNSA_ILi0EEESD_EEENSA_ILi512EEEEEENS5_IJSX_iEEEEEEEEEEESM_S14_NS4_8TiledMMAINS4_8MMA_AtomIJNS4_21SM100_MMA_MXF8F6F4_SSISK_SK_fSL_Li128ELi64ELNS4_4UMMA5MajorE0ELS19_0ELNS18_7ScaleInE0ELS1A_0EEEEEENSO_INS5_IJSD_SD_SD_EEENS5_IJSX_SX_SX_EEEEENS5_IJNS4_10UnderscoreES1G_S1G_EEEEENS5_IJNS4_23SM90_TMA_LOAD_MULTICASTES1J_EEENS5_IJNS4_14ComposedLayoutINS4_7SwizzleILi3ELi4ELi3EEENS4_18smem_ptr_flag_bitsILi8EEENSO_INS5_IJNSA_ILi8EEESG_EEENS5_IJSG_SD_EEEEEEENSO_INS5_IJNS5_IJNS5_IJSQ_SD_EEENS5_IJSP_SD_EEEEEESD_NS5_IJSB_SC_EEEEEENS5_IJNS5_IJNS5_IJSV_SZ_EEESY_EEESX_NS5_IJSD_SZ_EEEEEEEEEEEvNS4_8identityES1K_S25_vS26_EENS_8epilogue10collective18CollectiveEpilogueINS28_23Sm100TmaWarpSpecializedILi3ELi2ELi16ELb1ELb0EEEJNS5_IJSH_SH_SI_EEENS5_IJNSO_ISH_SD_EENSO_INS5_IJSU_SC_EEENS5_IJSD_SP_EEEEEEEENS_10bfloat16_tESN_S2J_SN_NS28_6fusion15FusionCallbacksIS2C_NS2K_17LinearCombinationIS2J_fS2J_fLNS_15FloatRoundStyleE2EEES2D_S2I_JEEENS4_5SM1004TMEM4LOAD26SM100_TMEM_LOAD_32dp32b16xENS4_13SM90_TMA_LOADENS1L_INS1M_ILi1ELi4ELi3EEENS1O_ILi16EEENSO_INS5_IJS1Q_SU_EEENS5_IJSU_SD_EEEEEEENS4_39AutoVectorizingCopyWithAssumedAlignmentILi128EEENS4_14SM90_TMA_STOREES30_S32_S32_EEEvvEEEEvNT_6ParamsE --------------------------
	.section	.nv.shared._ZN7cutlass13device_kernelINS_4gemm6kernel13GemmUniversalIN4cute5tupleIJiiiiEEENS1_10collective13CollectiveMmaINS1_46MainloopSm100TmaUmmaWarpSpecializedBlockScaledILi4ELi2ELi2ENS5_IJNS4_1CILi4EEENSA_ILi2EEENSA_ILi1EEEEEEEENS5_IJNSA_ILi128EEENSA_ILi64EEENSA_ILi256EEEEEENS5_IJNS_12float_e5m2_tENS_13float_ue8m0_tEEEENS5_IJNS5_IJlSD_lEEENS4_6LayoutINS5_IJNS5_IJNS5_IJNSA_ILi32EEESB_EEEiEEESR_NS5_IJSD_iEEEEEENS5_IJNS5_IJNS5_IJNSA_ILi16EEESB_EEEiEEENS5_IJNS5_IJNSA_ILi0EEESD_EEENSA_ILi512EEEEEENS5_IJSX_iEEEEEEEEEEESM_S14_NS4_8TiledMMAINS4_8MMA_AtomIJNS4_21SM100_MMA_MXF8F6F4_SSISK_SK_fSL_Li128ELi64ELNS4_4UMMA5MajorE0ELS19_0ELNS18_7ScaleInE0ELS1A_0EEEEEENSO_INS5_IJSD_SD_SD_EEENS5_IJSX_SX_SX_EEEEENS5_IJNS4_10UnderscoreES1G_S1G_EEEEENS5_IJNS4_23SM90_TMA_LOAD_MULTICASTES1J_EEENS5_IJNS4_14ComposedLayoutINS4_7SwizzleILi3ELi4ELi3EEENS4_18smem_ptr_flag_bitsILi8EEENSO_INS5_IJNSA_ILi8EEESG_EEENS5_IJSG_SD_EEEEEEENSO_INS5_IJNS5_IJNS5_IJSQ_SD_EEENS5_IJSP_SD_EEEEEESD_NS5_IJSB_SC_EEEEEENS5_IJNS5_IJNS5_IJSV_SZ_EEESY_EEESX_NS5_IJSD_SZ_EEEEEEEEEEEvNS4_8identityES1K_S25_vS26_EENS_8epilogue10collective18CollectiveEpilogueINS28_23Sm100TmaWarpSpecializedILi3ELi2ELi16ELb1ELb0EEEJNS5_IJSH_SH_SI_EEENS5_IJNSO_ISH_SD_EENSO_INS5_IJSU_SC_EEENS5_IJSD_SP_EEEEEEEENS_10bfloat16_tESN_S2J_SN_NS28_6fusion15FusionCallbacksIS2C_NS2K_17LinearCombinationIS2J_fS2J_fLNS_15FloatRoundStyleE2EEES2D_S2I_JEEENS4_5SM1004TMEM4LOAD26SM100_TMEM_LOAD_32dp32b16xENS4_13SM90_TMA_LOADENS1L_INS1M_ILi1ELi4ELi3EEENS1O_ILi16EEENSO_INS5_IJS1Q_SU_EEENS5_IJSU_SD_EEEEEEENS4_39AutoVectorizingCopyWithAssumedAlignmentILi128EEENS4_14SM90_TMA_STOREES30_S32_S32_EEEvvEEEEvNT_6ParamsE,"aw",@nobits
	.sectionflags	@""
	.align	16
	.zero		1024


//--------------------- .nv.shared.reserved.0     --------------------------
	.section	.nv.shared.reserved.0,"aw",@nobits
	.weak		__nv_reservedSMEM_offset_0_alias
	.size		__nv_reservedSMEM_offset_0_alias, 0, 64
	.other		__nv_reservedSMEM_offset_0_alias,@"STO_CUDA_RESERVED_SHARED STV_DEFAULT"
__nv_reservedSMEM_offset_0_alias:
	.zero		0
.nv.shared.reserved.0:
	.zero		64
	.weak		__nv_reservedSMEM_tcgen05_partition
	.type		__nv_reservedSMEM_tcgen05_partition,@object
	.size		__nv_reservedSMEM_tcgen05_partition,(.L_0 - __nv_reservedSMEM_tcgen05_partition)
__nv_reservedSMEM_tcgen05_partition:
	.zero		32
.L_0:


//--------------------- .nv.global                --------------------------
	.section	.nv.global,"aw",@nobits
.nv.global:
	.type		_ZN40_INTERNAL_0e03f8a6_4_k_cu_4532d087_194494cute1_E,@object
	.size		_ZN40_INTERNAL_0e03f8a6_4_k_cu_4532d087_194494cute1_E,(_ZN40_INTERNAL_0e03f8a6_4_k_cu_4532d087_194494cuda3std3__45__cpo6cbeginE - _ZN40_INTERNAL_0e03f8a6_4_k_cu_4532d087_194494cute1_E)
_ZN40_INTERNAL_0e03f8a6_4_k_cu_4532d087_194494cute1_E:
	.zero		1
	.type		_ZN40_INTERNAL_0e03f8a6_4_k_cu_4532d087_194494cuda3std3__45__cpo6cbeginE,@object
	.size		_ZN40_INTERNAL_0e03f8a6_4_k_cu_4532d087_194494cuda3std3__45__cpo6cbeginE,(_ZN40_INTERNAL_0e03f8a6_4_k_cu_4532d087_194494cuda3std3__48in_placeE - _ZN40_INTERNAL_0e03f8a6_4_k_cu_4532d087_194494cuda3std3__45__cpo6cbeginE)
_ZN40_INTERNAL_0e03f8a6_4_k_cu_4532d087_194494cuda3std3__45__cpo6cbeginE:
	.zero		1
	.type		_ZN40_INTERNAL_0e03f8a6_4_k_cu_4532d087_194494cuda3std3__48in_placeE,@object
	.size		_ZN40_INTERNAL_0e03f8a6_4_k_cu_4532d087_194494cuda3std3__48in_placeE,(_ZN40_INTERNAL_0e03f8a6_4_k_cu_4532d087_194494cuda3std6ranges3__45__cpo9iter_moveE - _ZN40_INTERNAL_0e03f8a6_4_k_cu_4532d087_194494cuda3std3__48in_placeE)
_ZN40_INTERNAL_0e03f8a6_4_k_cu_4532d087_194494cuda3std3__48in_placeE:
	.zero		1
	.type		_ZN40_INTERNAL_0e03f8a6_4_k_cu_4532d087_194494cuda3std6ranges3__45__cpo9iter_moveE,@object
	.size		_ZN40_INTERNAL_0e03f8a6_4_k_cu_4532d087_194494cuda3std6ranges3__45__cpo9iter_moveE,(_ZN40_INTERNAL_0e03f8a6_4_k_cu_4532d087_194494cuda3std3__45__cpo5beginE - _ZN40_INTERNAL_0e03f8a6_4_k_cu_4532d087_194494cuda3std6ranges3__45__cpo9iter_moveE)
_ZN40_INTERNAL_0e03f8a6_4_k_cu_4532d087_194494cuda3std6ranges3__45__cpo9iter_moveE:
	.zero		1
	.type		_ZN40_INTERNAL_0e03f8a6_4_k_cu_4532d087_194494cuda3std3__45__cpo5beginE,@object
	.size		_ZN40_INTERNAL_0e03f8a6_4_k_cu_4532d087_194494cuda3std3__45__cpo5beginE,(_ZN40_INTERNAL_0e03f8a6_4_k_cu_4532d087_194494cuda3std3__442_GLOBAL__N__0e03f8a6_4_k_cu_4532d087_194496ignoreE - _ZN40_INTERNAL_0e03f8a6_4_k_cu_4532d087_194494cuda3std3__45__cpo5beginE)
_ZN40_INTERNAL_0e03f8a6_4_k_cu_4532d087_194494cuda3std3__45__cpo5beginE:
	.zero		1
	.type		_ZN40_INTERNAL_0e03f8a6_4_k_cu_4532d087_194494cuda3std3__442_GLOBAL__N__0e03f8a6_4_k_cu_4532d087_194496ignoreE,@object
	.size		_ZN40_INTERNAL_0e03f8a6_4_k_cu_4532d087_194494cuda3std3__442_GLOBAL__N__0e03f8a6_4_k_cu_4532d087_194496ignoreE,(_ZN40_INTERNAL_0e03f8a6_4_k_cu_4532d087_194494cute7productE - _ZN40_INTERNAL_0e03f8a6_4_k_cu_4532d087_194494cuda3std3__442_GLOBAL__N__0e03f8a6_4_k_cu_4532d087_194496ignoreE)
_ZN40_INTERNAL_0e03f8a6_4_k_cu_4532d087_194494cuda3std3__442_GLOBAL__N__0e03f8a6_4_k_cu_4532d087_194496ignoreE:
	.zero		1
	.type		_ZN40_INTERNAL_0e03f8a6_4_k_cu_4532d087_194494cute7productE,@object
	.size		_ZN40_INTERNAL_0e03f8a6_4_k_cu_4532d087_194494cute7productE,(_ZN40_INTERNAL_0e03f8a6_4_k_cu_4532d087_194494cuda3std3__45__cpo3endE - _ZN40_INTERNAL_0e03f8a6_4_k_cu_4532d087_194494cute7productE)
_ZN40_INTERNAL_0e03f8a6_4_k_cu_4532d087_194494cute7productE:
	.zero		1
	.type		_ZN40_INTERNAL_0e03f8a6_4_k_cu_4532d087_194494cuda3std3__45__cpo3endE,@object
	.size		_ZN40_INTERNAL_0e03f8a6_4_k_cu_4532d087_194494cuda3std3__45__cpo3endE,(_ZN40_INTERNAL_0e03f8a6_4_k_cu_4532d087_194494cuda3std3__419piecewise_constructE - _ZN40_INTERNAL_0e03f8a6_4_k_cu_4532d087_194494cuda3std3__45__cpo3endE)
_ZN40_INTERNAL_0e03f8a6_4_k_cu_4532d087_194494cuda3std3__45__cpo3endE:
	.zero		1
	.type		_ZN40_INTERNAL_0e03f8a6_4_k_cu_4532d087_194494cuda3std3__419piecewise_constructE,@object
	.size		_ZN40_INTERNAL_0e03f8a6_4_k_cu_4532d087_194494cuda3std3__419piecewise_constructE,(_ZN40_INTERNAL_0e03f8a6_4_k_cu_4532d087_194494cuda3std3__45__cpo4cendE - _ZN40_INTERNAL_0e03f8a6_4_k_cu_4532d087_194494cuda3std3__419piecewise_constructE)
_ZN40_INTERNAL_0e03f8a6_4_k_cu_4532d087_194494cuda3std3__419piecewise_constructE:
	.zero		1
	.type		_ZN40_INTERNAL_0e03f8a6_4_k_cu_4532d087_194494cuda3std3__45__cpo4cendE,@object
	.size		_ZN40_INTERNAL_0e03f8a6_4_k_cu_4532d087_194494cuda3std3__45__cpo4cendE,(_ZN40_INTERNAL_0e03f8a6_4_k_cu_4532d087_194494cuda3std6ranges3__45__cpo4swapE - _ZN40_INTERNAL_0e03f8a6_4_k_cu_4532d087_194494cuda3std3__45__cpo4cendE)
_ZN40_INTERNAL_0e03f8a6_4_k_cu_4532d087_194494cuda3std3__45__cpo4cendE:
	.zero		1
	.type		_ZN40_INTERNAL_0e03f8a6_4_k_cu_4532d087_194494cuda3std6ranges3__45__cpo4swapE,@object
	.size		_ZN40_INTERNAL_0e03f8a6_4_k_cu_4532d087_194494cuda3std6ranges3__45__cpo4swapE,(.L_10 - _ZN40_INTERNAL_0e03f8a6_4_k_cu_4532d087_194494cuda3std6ranges3__45__cpo4swapE)
_ZN40_INTERNAL_0e03f8a6_4_k_cu_4532d087_194494cuda3std6ranges3__45__cpo4swapE:
	.zero		1
.L_10:


//--------------------- .nv.constant0._ZN7cutlass13device_kernelINS_4gemm6kernel13GemmUniversalIN4cute5tupleIJiiiiEEENS1_10collective13CollectiveMmaINS1_46MainloopSm100TmaUmmaWarpSpecializedBlockScaledILi4ELi2ELi2ENS5_IJNS4_1CILi4EEENSA_ILi2EEENSA_ILi1EEEEEEEENS5_IJNSA_ILi128EEENSA_ILi64EEENSA_ILi256EEEEEENS5_IJNS_12float_e5m2_tENS_13float_ue8m0_tEEEENS5_IJNS5_IJlSD_lEEENS4_6LayoutINS5_IJNS5_IJNS5_IJNSA_ILi32EEESB_EEEiEEESR_NS5_IJSD_iEEEEEENS5_IJNS5_IJNS5_IJNSA_ILi16EEESB_EEEiEEENS5_IJNS5_IJNSA_ILi0EEESD_EEENSA_ILi512EEEEEENS5_IJSX_iEEEEEEEEEEESM_S14_NS4_8TiledMMAINS4_8MMA_AtomIJNS4_21SM100_MMA_MXF8F6F4_SSISK_SK_fSL_Li128ELi64ELNS4_4UMMA5MajorE0ELS19_0ELNS18_7ScaleInE0ELS1A_0EEEEEENSO_INS5_IJSD_SD_SD_EEENS5_IJSX_SX_SX_EEEEENS5_IJNS4_10UnderscoreES1G_S1G_EEEEENS5_IJNS4_23SM90_TMA_LOAD_MULTICASTES1J_EEENS5_IJNS4_14ComposedLayoutINS4_7SwizzleILi3ELi4ELi3EEENS4_18smem_ptr_flag_bitsILi8EEENSO_INS5_IJNSA_ILi8EEESG_EEENS5_IJSG_SD_EEEEEEENSO_INS5_IJNS5_IJNS5_IJSQ_SD_EEENS5_IJSP_SD_EEEEEESD_NS5_IJSB_SC_EEEEEENS5_IJNS5_IJNS5_IJSV_SZ_EEESY_EEESX_NS5_IJSD_SZ_EEEEEEEEEEEvNS4_8identityES1K_S25_vS26_EENS_8epilogue10collective18CollectiveEpilogueINS28_23Sm100TmaWarpSpecializedILi3ELi2ELi16ELb1ELb0EEEJNS5_IJSH_SH_SI_EEENS5_IJNSO_ISH_SD_EENSO_INS5_IJSU_SC_EEENS5_IJSD_SP_EEEEEEEENS_10bfloat16_tESN_S2J_SN_NS28_6fusion15FusionCallbacksIS2C_NS2K_17LinearCombinationIS2J_fS2J_fLNS_15FloatRoundStyleE2EEES2D_S2I_JEEENS4_5SM1004TMEM4LOAD26SM100_TMEM_LOAD_32dp32b16xENS4_13SM90_TMA_LOADENS1L_INS1M_ILi1ELi4ELi3EEENS1O_ILi16EEENSO_INS5_IJS1Q_SU_EEENS5_IJSU_SD_EEEEEEENS4_39AutoVectorizingCopyWithAssumedAlignmentILi128EEENS4_14SM90_TMA_STOREES30_S32_S32_EEEvvEEEEvNT_6ParamsE --------------------------
	.section	.nv.constant0._ZN7cutlass13device_kernelINS_4gemm6kernel13GemmUniversalIN4cute5tupleIJiiiiEEENS1_10collective13CollectiveMmaINS1_46MainloopSm100TmaUmmaWarpSpecializedBlockScaledILi4ELi2ELi2ENS5_IJNS4_1CILi4EEENSA_ILi2EEENSA_ILi1EEEEEEEENS5_IJNSA_ILi128EEENSA_ILi64EEENSA_ILi256EEEEEENS5_IJNS_12float_e5m2_tENS_13float_ue8m0_tEEEENS5_IJNS5_IJlSD_lEEENS4_6LayoutINS5_IJNS5_IJNS5_IJNSA_ILi32EEESB_EEEiEEESR_NS5_IJSD_iEEEEEENS5_IJNS5_IJNS5_IJNSA_ILi16EEESB_EEEiEEENS5_IJNS5_IJNSA_ILi0EEESD_EEENSA_ILi512EEEEEENS5_IJSX_iEEEEEEEEEEESM_S14_NS4_8TiledMMAINS4_8MMA_AtomIJNS4_21SM100_MMA_MXF8F6F4_SSISK_SK_fSL_Li128ELi64ELNS4_4UMMA5MajorE0ELS19_0ELNS18_7ScaleInE0ELS1A_0EEEEEENSO_INS5_IJSD_SD_SD_EEENS5_IJSX_SX_SX_EEEEENS5_IJNS4_10UnderscoreES1G_S1G_EEEEENS5_IJNS4_23SM90_TMA_LOAD_MULTICASTES1J_EEENS5_IJNS4_14ComposedLayoutINS4_7SwizzleILi3ELi4ELi3EEENS4_18smem_ptr_flag_bitsILi8EEENSO_INS5_IJNSA_ILi8EEESG_EEENS5_IJSG_SD_EEEEEEENSO_INS5_IJNS5_IJNS5_IJSQ_SD_EEENS5_IJSP_SD_EEEEEESD_NS5_IJSB_SC_EEEEEENS5_IJNS5_IJNS5_IJSV_SZ_EEESY_EEESX_NS5_IJSD_SZ_EEEEEEEEEEEvNS4_8identityES1K_S25_vS26_EENS_8epilogue10collective18CollectiveEpilogueINS28_23Sm100TmaWarpSpecializedILi3ELi2ELi16ELb1ELb0EEEJNS5_IJSH_SH_SI_EEENS5_IJNSO_ISH_SD_EENSO_INS5_IJSU_SC_EEENS5_IJSD_SP_EEEEEEEENS_10bfloat16_tESN_S2J_SN_NS28_6fusion15FusionCallbacksIS2C_NS2K_17LinearCombinationIS2J_fS2J_fLNS_15FloatRoundStyleE2EEES2D_S2I_JEEENS4_5SM1004TMEM4LOAD26SM100_TMEM_LOAD_32dp32b16xENS4_13SM90_TMA_LOADENS1L_INS1M_ILi1ELi4ELi3EEENS1O_ILi16EEENSO_INS5_IJS1Q_SU_EEENS5_IJSU_SD_EEEEEEENS4_39AutoVectorizingCopyWithAssumedAlignmentILi128EEENS4_14SM90_TMA_STOREES30_S32_S32_EEEvvEEEEvNT_6ParamsE,"a",@progbits
	.sectionflags	@""
	.align	4
.nv.constant0._ZN7cutlass13device_kernelINS_4gemm6kernel13GemmUniversalIN4cute5tupleIJiiiiEEENS1_10collective13CollectiveMmaINS1_46MainloopSm100TmaUmmaWarpSpecializedBlockScaledILi4ELi2ELi2ENS5_IJNS4_1CILi4EEENSA_ILi2EEENSA_ILi1EEEEEEEENS5_IJNSA_ILi128EEENSA_ILi64EEENSA_ILi256EEEEEENS5_IJNS_12float_e5m2_tENS_13float_ue8m0_tEEEENS5_IJNS5_IJlSD_lEEENS4_6LayoutINS5_IJNS5_IJNS5_IJNSA_ILi32EEESB_EEEiEEESR_NS5_IJSD_iEEEEEENS5_IJNS5_IJNS5_IJNSA_ILi16EEESB_EEEiEEENS5_IJNS5_IJNSA_ILi0EEESD_EEENSA_ILi512EEEEEENS5_IJSX_iEEEEEEEEEEESM_S14_NS4_8TiledMMAINS4_8MMA_AtomIJNS4_21SM100_MMA_MXF8F6F4_SSISK_SK_fSL_Li128ELi64ELNS4_4UMMA5MajorE0ELS19_0ELNS18_7ScaleInE0ELS1A_0EEEEEENSO_INS5_IJSD_SD_SD_EEENS5_IJSX_SX_SX_EEEEENS5_IJNS4_10UnderscoreES1G_S1G_EEEEENS5_IJNS4_23SM90_TMA_LOAD_MULTICASTES1J_EEENS5_IJNS4_14ComposedLayoutINS4_7SwizzleILi3ELi4ELi3EEENS4_18smem_ptr_flag_bitsILi8EEENSO_INS5_IJNSA_ILi8EEESG_EEENS5_IJSG_SD_EEEEEEENSO_INS5_IJNS5_IJNS5_IJSQ_SD_EEENS5_IJSP_SD_EEEEEESD_NS5_IJSB_SC_EEEEEENS5_IJNS5_IJNS5_IJSV_SZ_EEESY_EEESX_NS5_IJSD_SZ_EEEEEEEEEEEvNS4_8identityES1K_S25_vS26_EENS_8epilogue10collective18CollectiveEpilogueINS28_23Sm100TmaWarpSpecializedILi3ELi2ELi16ELb1ELb0EEEJNS5_IJSH_SH_SI_EEENS5_IJNSO_ISH_SD_EENSO_INS5_IJSU_SC_EEENS5_IJSD_SP_EEEEEEEENS_10bfloat16_tESN_S2J_SN_NS28_6fusion15FusionCallbacksIS2C_NS2K_17LinearCombinationIS2J_fS2J_fLNS_15FloatRoundStyleE2EEES2D_S2I_JEEENS4_5SM1004TMEM4LOAD26SM100_TMEM_LOAD_32dp32b16xENS4_13SM90_TMA_LOADENS1L_INS1M_ILi1ELi4ELi3EEENS1O_ILi16EEENSO_INS5_IJS1Q_SU_EEENS5_IJSU_SD_EEEEEEENS4_39AutoVectorizingCopyWithAssumedAlignmentILi128EEENS4_14SM90_TMA_STOREES30_S32_S32_EEEvvEEEEvNT_6ParamsE:
	.zero		3968


//--------------------- SYMBOLS --------------------------

	.type		.nv.reservedSmem.offset0,@object
	.size		.nv.reservedSmem.offset0,0x4
	.type		.nv.reservedSmem.cap,@object
	.size		.nv.reservedSmem.cap,0x4
	.type		__assertfail,@function
